//
// Generated by NVIDIA NVVM Compiler
//
// Compiler Build ID: CL-36424714
// Cuda compilation tools, release 13.0, V13.0.88
// Based on NVVM 20.0.0
//

.version 9.0
.target sm_100
.address_size 64

	// .globl	semiring_matmul_f32

.visible .entry semiring_matmul_f32(
	.param .u64 .ptr .align 1 semiring_matmul_f32_param_0,
	.param .u64 .ptr .align 1 semiring_matmul_f32_param_1,
	.param .u64 .ptr .align 1 semiring_matmul_f32_param_2,
	.param .u32 semiring_matmul_f32_param_3,
	.param .u32 semiring_matmul_f32_param_4,
	.param .u32 semiring_matmul_f32_param_5,
	.param .u32 semiring_matmul_f32_param_6
)
{
	.reg .pred 	%p<146>;
	.reg .b32 	%r<340>;
	.reg .b32 	%f<383>;
	.reg .b64 	%rd<229>;

	ld.param.u64 	%rd4, [semiring_matmul_f32_param_0];
	ld.param.u64 	%rd5, [semiring_matmul_f32_param_1];
	ld.param.u64 	%rd3, [semiring_matmul_f32_param_2];
	ld.param.u32 	%r185, [semiring_matmul_f32_param_3];
	ld.param.u32 	%r182, [semiring_matmul_f32_param_4];
	ld.param.u32 	%r183, [semiring_matmul_f32_param_5];
	ld.param.u32 	%r184, [semiring_matmul_f32_param_6];
	cvta.to.global.u64 	%rd1, %rd5;
	cvta.to.global.u64 	%rd2, %rd4;
	mov.u32 	%r186, %ctaid.y;
	mov.u32 	%r187, %ntid.y;
	mov.u32 	%r188, %tid.y;
	mad.lo.s32 	%r1, %r186, %r187, %r188;
	mov.u32 	%r189, %ctaid.x;
	mov.u32 	%r190, %ntid.x;
	mul.lo.s32 	%r2, %r189, %r190;
	mov.u32 	%r3, %tid.x;
	add.s32 	%r4, %r2, %r3;
	setp.ge.u32 	%p1, %r1, %r185;
	setp.ge.u32 	%p2, %r4, %r182;
	or.pred  	%p3, %p1, %p2;
	@%p3 bra 	$L__BB0_169;
	mov.f32 	%f382, 0f00000000;
	add.s32 	%r191, %r184, -1;
	setp.lt.u32 	%p4, %r191, 2;
	@%p4 bra 	$L__BB0_5;
	setp.eq.s32 	%p5, %r184, 3;
	@%p5 bra 	$L__BB0_4;
	setp.ne.s32 	%p6, %r184, 0;
	@%p6 bra 	$L__BB0_6;
$L__BB0_4:
	mov.f32 	%f382, 0f7F800000;
	bra.uni 	$L__BB0_6;
$L__BB0_5:
	mov.f32 	%f382, 0fFF800000;
$L__BB0_6:
	setp.eq.s32 	%p7, %r183, 0;
	@%p7 bra 	$L__BB0_168;
	mul.lo.s32 	%r5, %r183, %r1;
	setp.gt.s32 	%p8, %r184, 2;
	@%p8 bra 	$L__BB0_21;
	setp.lt.u32 	%p12, %r184, 2;
	@%p12 bra 	$L__BB0_29;
	setp.eq.s32 	%p13, %r184, 2;
	@%p13 bra 	$L__BB0_10;
	bra.uni 	$L__BB0_157;
$L__BB0_10:
	and.b32  	%r37, %r183, 7;
	setp.lt.u32 	%p91, %r183, 8;
	mov.b32 	%r302, 0;
	@%p91 bra 	$L__BB0_13;
	and.b32  	%r302, %r183, -8;
	neg.s32 	%r300, %r302;
	add.s32 	%r224, %r3, %r182;
	add.s32 	%r299, %r224, %r2;
	shl.b32 	%r41, %r182, 3;
	shl.b32 	%r225, %r182, 1;
	add.s32 	%r298, %r4, %r225;
	mad.lo.s32 	%r297, %r182, 3, %r4;
	shl.b32 	%r226, %r182, 2;
	add.s32 	%r296, %r4, %r226;
	mad.lo.s32 	%r295, %r182, 5, %r4;
	mad.lo.s32 	%r294, %r182, 6, %r4;
	mad.lo.s32 	%r293, %r182, 7, %r4;
	add.s32 	%r291, %r5, 3;
	mov.u32 	%r292, %r4;
$L__BB0_12:
	.pragma "nounroll";
	add.s32 	%r227, %r291, -3;
	mul.wide.u32 	%rd86, %r227, 4;
	add.s64 	%rd87, %rd2, %rd86;
	mul.wide.u32 	%rd88, %r292, 4;
	add.s64 	%rd89, %rd1, %rd88;
	ld.global.nc.f32 	%f214, [%rd89];
	ld.global.nc.f32 	%f215, [%rd87];
	min.f32 	%f216, %f215, %f214;
	max.f32 	%f217, %f382, %f216;
	add.s32 	%r228, %r291, -2;
	mul.wide.u32 	%rd90, %r228, 4;
	add.s64 	%rd91, %rd2, %rd90;
	mul.wide.u32 	%rd92, %r299, 4;
	add.s64 	%rd93, %rd1, %rd92;
	ld.global.nc.f32 	%f218, [%rd93];
	ld.global.nc.f32 	%f219, [%rd91];
	min.f32 	%f220, %f219, %f218;
	max.f32 	%f221, %f217, %f220;
	add.s32 	%r229, %r291, -1;
	mul.wide.u32 	%rd94, %r229, 4;
	add.s64 	%rd95, %rd2, %rd94;
	mul.wide.u32 	%rd96, %r298, 4;
	add.s64 	%rd97, %rd1, %rd96;
	ld.global.nc.f32 	%f222, [%rd97];
	ld.global.nc.f32 	%f223, [%rd95];
	min.f32 	%f224, %f223, %f222;
	max.f32 	%f225, %f221, %f224;
	add.s32 	%r230, %r291, 4;
	mul.wide.u32 	%rd98, %r291, 4;
	add.s64 	%rd99, %rd2, %rd98;
	mul.wide.u32 	%rd100, %r297, 4;
	add.s64 	%rd101, %rd1, %rd100;
	ld.global.nc.f32 	%f226, [%rd101];
	ld.global.nc.f32 	%f227, [%rd99];
	min.f32 	%f228, %f227, %f226;
	max.f32 	%f229, %f225, %f228;
	add.s32 	%r231, %r291, 1;
	mul.wide.u32 	%rd102, %r231, 4;
	add.s64 	%rd103, %rd2, %rd102;
	mul.wide.u32 	%rd104, %r296, 4;
	add.s64 	%rd105, %rd1, %rd104;
	ld.global.nc.f32 	%f230, [%rd105];
	ld.global.nc.f32 	%f231, [%rd103];
	min.f32 	%f232, %f231, %f230;
	max.f32 	%f233, %f229, %f232;
	add.s32 	%r232, %r291, 2;
	mul.wide.u32 	%rd106, %r232, 4;
	add.s64 	%rd107, %rd2, %rd106;
	mul.wide.u32 	%rd108, %r295, 4;
	add.s64 	%rd109, %rd1, %rd108;
	ld.global.nc.f32 	%f234, [%rd109];
	ld.global.nc.f32 	%f235, [%rd107];
	min.f32 	%f236, %f235, %f234;
	max.f32 	%f237, %f233, %f236;
	add.s32 	%r233, %r291, 3;
	mul.wide.u32 	%rd110, %r233, 4;
	add.s64 	%rd111, %rd2, %rd110;
	mul.wide.u32 	%rd112, %r294, 4;
	add.s64 	%rd113, %rd1, %rd112;
	ld.global.nc.f32 	%f238, [%rd113];
	ld.global.nc.f32 	%f239, [%rd111];
	min.f32 	%f240, %f239, %f238;
	max.f32 	%f241, %f237, %f240;
	mul.wide.u32 	%rd114, %r230, 4;
	add.s64 	%rd115, %rd2, %rd114;
	mul.wide.u32 	%rd116, %r293, 4;
	add.s64 	%rd117, %rd1, %rd116;
	ld.global.nc.f32 	%f242, [%rd117];
	ld.global.nc.f32 	%f243, [%rd115];
	min.f32 	%f244, %f243, %f242;
	max.f32 	%f382, %f241, %f244;
	add.s32 	%r300, %r300, 8;
	add.s32 	%r299, %r299, %r41;
	add.s32 	%r298, %r298, %r41;
	add.s32 	%r297, %r297, %r41;
	add.s32 	%r296, %r296, %r41;
	add.s32 	%r295, %r295, %r41;
	add.s32 	%r294, %r294, %r41;
	add.s32 	%r293, %r293, %r41;
	add.s32 	%r292, %r292, %r41;
	add.s32 	%r291, %r291, 8;
	setp.ne.s32 	%p92, %r300, 0;
	@%p92 bra 	$L__BB0_12;
$L__BB0_13:
	setp.eq.s32 	%p93, %r37, 0;
	@%p93 bra 	$L__BB0_168;
	and.b32  	%r70, %r183, 3;
	setp.lt.u32 	%p94, %r37, 4;
	@%p94 bra 	$L__BB0_16;
	add.s32 	%r234, %r302, %r5;
	mul.wide.u32 	%rd118, %r234, 4;
	add.s64 	%rd119, %rd2, %rd118;
	mad.lo.s32 	%r235, %r302, %r182, %r4;
	mul.wide.u32 	%rd120, %r235, 4;
	add.s64 	%rd121, %rd1, %rd120;
	ld.global.nc.f32 	%f246, [%rd121];
	ld.global.nc.f32 	%f247, [%rd119];
	min.f32 	%f248, %f247, %f246;
	max.f32 	%f249, %f382, %f248;
	add.s32 	%r236, %r234, 1;
	mul.wide.u32 	%rd122, %r236, 4;
	add.s64 	%rd123, %rd2, %rd122;
	add.s32 	%r237, %r235, %r182;
	mul.wide.u32 	%rd124, %r237, 4;
	add.s64 	%rd125, %rd1, %rd124;
	ld.global.nc.f32 	%f250, [%rd125];
	ld.global.nc.f32 	%f251, [%rd123];
	min.f32 	%f252, %f251, %f250;
	max.f32 	%f253, %f249, %f252;
	add.s32 	%r238, %r234, 2;
	mul.wide.u32 	%rd126, %r238, 4;
	add.s64 	%rd127, %rd2, %rd126;
	add.s32 	%r239, %r237, %r182;
	mul.wide.u32 	%rd128, %r239, 4;
	add.s64 	%rd129, %rd1, %rd128;
	ld.global.nc.f32 	%f254, [%rd129];
	ld.global.nc.f32 	%f255, [%rd127];
	min.f32 	%f256, %f255, %f254;
	max.f32 	%f257, %f253, %f256;
	add.s32 	%r240, %r234, 3;
	mul.wide.u32 	%rd130, %r240, 4;
	add.s64 	%rd131, %rd2, %rd130;
	add.s32 	%r241, %r239, %r182;
	mul.wide.u32 	%rd132, %r241, 4;
	add.s64 	%rd133, %rd1, %rd132;
	ld.global.nc.f32 	%f258, [%rd133];
	ld.global.nc.f32 	%f259, [%rd131];
	min.f32 	%f260, %f259, %f258;
	max.f32 	%f382, %f257, %f260;
	add.s32 	%r302, %r302, 4;
$L__BB0_16:
	setp.eq.s32 	%p95, %r70, 0;
	@%p95 bra 	$L__BB0_168;
	setp.eq.s32 	%p96, %r70, 1;
	@%p96 bra 	$L__BB0_19;
	add.s32 	%r242, %r302, %r5;
	mul.wide.u32 	%rd134, %r242, 4;
	add.s64 	%rd135, %rd2, %rd134;
	mad.lo.s32 	%r243, %r302, %r182, %r4;
	mul.wide.u32 	%rd136, %r243, 4;
	add.s64 	%rd137, %rd1, %rd136;
	ld.global.nc.f32 	%f262, [%rd137];
	ld.global.nc.f32 	%f263, [%rd135];
	min.f32 	%f264, %f263, %f262;
	max.f32 	%f265, %f382, %f264;
	add.s32 	%r244, %r242, 1;
	mul.wide.u32 	%rd138, %r244, 4;
	add.s64 	%rd139, %rd2, %rd138;
	add.s32 	%r245, %r243, %r182;
	mul.wide.u32 	%rd140, %r245, 4;
	add.s64 	%rd141, %rd1, %rd140;
	ld.global.nc.f32 	%f266, [%rd141];
	ld.global.nc.f32 	%f267, [%rd139];
	min.f32 	%f268, %f267, %f266;
	max.f32 	%f382, %f265, %f268;
	add.s32 	%r302, %r302, 2;
$L__BB0_19:
	and.b32  	%r246, %r183, 1;
	setp.eq.b32 	%p97, %r246, 1;
	not.pred 	%p98, %p97;
	@%p98 bra 	$L__BB0_168;
	add.s32 	%r247, %r302, %r5;
	mul.wide.u32 	%rd142, %r247, 4;
	add.s64 	%rd143, %rd2, %rd142;
	mad.lo.s32 	%r248, %r302, %r182, %r4;
	mul.wide.u32 	%rd144, %r248, 4;
	add.s64 	%rd145, %rd1, %rd144;
	ld.global.nc.f32 	%f269, [%rd145];
	ld.global.nc.f32 	%f270, [%rd143];
	min.f32 	%f271, %f270, %f269;
	max.f32 	%f382, %f382, %f271;
	bra.uni 	$L__BB0_168;
$L__BB0_21:
	setp.eq.s32 	%p9, %r184, 3;
	@%p9 bra 	$L__BB0_24;
	setp.eq.s32 	%p10, %r184, 4;
	@%p10 bra 	$L__BB0_146;
	setp.eq.s32 	%p11, %r184, 5;
	@%p11 bra 	$L__BB0_24;
	bra.uni 	$L__BB0_157;
$L__BB0_24:
	and.b32  	%r75, %r183, 3;
	setp.lt.u32 	%p52, %r183, 4;
	mov.b32 	%r310, 0;
	@%p52 bra 	$L__BB0_132;
	and.b32  	%r310, %r183, -4;
	neg.s32 	%r309, %r310;
	add.s32 	%r219, %r3, %r182;
	add.s32 	%r308, %r219, %r2;
	shl.b32 	%r79, %r182, 2;
	shl.b32 	%r220, %r182, 1;
	add.s32 	%r307, %r4, %r220;
	mad.lo.s32 	%r306, %r182, 3, %r4;
	add.s32 	%r304, %r5, 3;
	mov.u32 	%r305, %r4;
$L__BB0_26:
	add.s32 	%r89, %r304, -2;
	add.s32 	%r221, %r304, -3;
	mul.wide.u32 	%rd66, %r221, 4;
	add.s64 	%rd67, %rd2, %rd66;
	mul.wide.u32 	%rd68, %r305, 4;
	add.s64 	%rd69, %rd1, %rd68;
	ld.global.nc.f32 	%f203, [%rd69];
	ld.global.nc.f32 	%f204, [%rd67];
	max.f32 	%f53, %f204, %f203;
	setp.gt.s32 	%p53, %r184, 2;
	@%p53 bra 	$L__BB0_92;
	setp.eq.s32 	%p57, %r184, 0;
	@%p57 bra 	$L__BB0_28;
	bra.uni 	$L__BB0_90;
$L__BB0_28:
	min.f32 	%f360, %f382, %f53;
	bra.uni 	$L__BB0_98;
$L__BB0_29:
	and.b32  	%r6, %r183, 3;
	setp.lt.u32 	%p99, %r183, 4;
	mov.b32 	%r287, 0;
	@%p99 bra 	$L__BB0_76;
	and.b32  	%r287, %r183, -4;
	neg.s32 	%r286, %r287;
	add.s32 	%r250, %r3, %r182;
	add.s32 	%r285, %r250, %r2;
	shl.b32 	%r10, %r182, 2;
	shl.b32 	%r251, %r182, 1;
	add.s32 	%r284, %r4, %r251;
	mad.lo.s32 	%r283, %r182, 3, %r4;
	add.s32 	%r281, %r5, 3;
	mov.u32 	%r282, %r4;
$L__BB0_31:
	add.s32 	%r20, %r281, -2;
	add.s32 	%r252, %r281, -3;
	mul.wide.u32 	%rd146, %r252, 4;
	add.s64 	%rd147, %rd2, %rd146;
	mul.wide.u32 	%rd148, %r282, 4;
	add.s64 	%rd149, %rd1, %rd148;
	ld.global.nc.f32 	%f273, [%rd149];
	ld.global.nc.f32 	%f274, [%rd147];
	add.f32 	%f3, %f274, %f273;
	setp.gt.s32 	%p100, %r184, 2;
	@%p100 bra 	$L__BB0_35;
	setp.eq.s32 	%p104, %r184, 0;
	@%p104 bra 	$L__BB0_40;
	setp.eq.s32 	%p105, %r184, 1;
	@%p105 bra 	$L__BB0_34;
	bra.uni 	$L__BB0_41;
$L__BB0_34:
	max.f32 	%f344, %f382, %f3;
	bra.uni 	$L__BB0_42;
$L__BB0_35:
	setp.eq.s32 	%p101, %r184, 3;
	@%p101 bra 	$L__BB0_40;
	setp.eq.s32 	%p102, %r184, 5;
	@%p102 bra 	$L__BB0_39;
	setp.ne.s32 	%p103, %r184, 4;
	@%p103 bra 	$L__BB0_41;
	setp.neu.f32 	%p106, %f3, 0f00000000;
	selp.f32 	%f344, 0f3F800000, %f382, %p106;
	bra.uni 	$L__BB0_42;
$L__BB0_39:
	add.f32 	%f344, %f382, %f3;
	bra.uni 	$L__BB0_42;
$L__BB0_40:
	min.f32 	%f344, %f382, %f3;
	bra.uni 	$L__BB0_42;
$L__BB0_41:
	min.f32 	%f344, %f382, %f3;
$L__BB0_42:
	mul.wide.u32 	%rd150, %r20, 4;
	add.s64 	%rd151, %rd2, %rd150;
	mul.wide.u32 	%rd152, %r285, 4;
	add.s64 	%rd153, %rd1, %rd152;
	ld.global.nc.f32 	%f275, [%rd153];
	ld.global.nc.f32 	%f276, [%rd151];
	add.f32 	%f10, %f276, %f275;
	setp.gt.s32 	%p107, %r184, 2;
	@%p107 bra 	$L__BB0_46;
	setp.eq.s32 	%p111, %r184, 0;
	@%p111 bra 	$L__BB0_51;
	setp.eq.s32 	%p112, %r184, 1;
	@%p112 bra 	$L__BB0_45;
	bra.uni 	$L__BB0_52;
$L__BB0_45:
	max.f32 	%f345, %f344, %f10;
	bra.uni 	$L__BB0_53;
$L__BB0_46:
	setp.eq.s32 	%p108, %r184, 3;
	@%p108 bra 	$L__BB0_51;
	setp.eq.s32 	%p109, %r184, 5;
	@%p109 bra 	$L__BB0_50;
	setp.ne.s32 	%p110, %r184, 4;
	@%p110 bra 	$L__BB0_52;
	setp.neu.f32 	%p113, %f10, 0f00000000;
	selp.f32 	%f345, 0f3F800000, %f344, %p113;
	bra.uni 	$L__BB0_53;
$L__BB0_50:
	add.f32 	%f345, %f344, %f10;
	bra.uni 	$L__BB0_53;
$L__BB0_51:
	min.f32 	%f345, %f344, %f10;
	bra.uni 	$L__BB0_53;
$L__BB0_52:
	min.f32 	%f345, %f344, %f10;
$L__BB0_53:
	add.s32 	%r253, %r20, 1;
	mul.wide.u32 	%rd154, %r253, 4;
	add.s64 	%rd155, %rd2, %rd154;
	mul.wide.u32 	%rd156, %r284, 4;
	add.s64 	%rd157, %rd1, %rd156;
	ld.global.nc.f32 	%f277, [%rd157];
	ld.global.nc.f32 	%f278, [%rd155];
	add.f32 	%f17, %f278, %f277;
	setp.gt.s32 	%p114, %r184, 2;
	@%p114 bra 	$L__BB0_57;
	setp.eq.s32 	%p118, %r184, 0;
	@%p118 bra 	$L__BB0_62;
	setp.eq.s32 	%p119, %r184, 1;
	@%p119 bra 	$L__BB0_56;
	bra.uni 	$L__BB0_63;
$L__BB0_56:
	max.f32 	%f346, %f345, %f17;
	bra.uni 	$L__BB0_64;
$L__BB0_57:
	setp.eq.s32 	%p115, %r184, 3;
	@%p115 bra 	$L__BB0_62;
	setp.eq.s32 	%p116, %r184, 5;
	@%p116 bra 	$L__BB0_61;
	setp.ne.s32 	%p117, %r184, 4;
	@%p117 bra 	$L__BB0_63;
	setp.neu.f32 	%p120, %f17, 0f00000000;
	selp.f32 	%f346, 0f3F800000, %f345, %p120;
	bra.uni 	$L__BB0_64;
$L__BB0_61:
	add.f32 	%f346, %f345, %f17;
	bra.uni 	$L__BB0_64;
$L__BB0_62:
	min.f32 	%f346, %f345, %f17;
	bra.uni 	$L__BB0_64;
$L__BB0_63:
	min.f32 	%f346, %f345, %f17;
$L__BB0_64:
	mul.wide.u32 	%rd158, %r281, 4;
	add.s64 	%rd159, %rd2, %rd158;
	mul.wide.u32 	%rd160, %r283, 4;
	add.s64 	%rd161, %rd1, %rd160;
	ld.global.nc.f32 	%f279, [%rd161];
	ld.global.nc.f32 	%f280, [%rd159];
	add.f32 	%f24, %f280, %f279;
	setp.gt.s32 	%p121, %r184, 2;
	@%p121 bra 	$L__BB0_68;
	setp.eq.s32 	%p125, %r184, 0;
	@%p125 bra 	$L__BB0_73;
	setp.eq.s32 	%p126, %r184, 1;
	@%p126 bra 	$L__BB0_67;
	bra.uni 	$L__BB0_74;
$L__BB0_67:
	max.f32 	%f382, %f346, %f24;
	bra.uni 	$L__BB0_75;
$L__BB0_68:
	setp.eq.s32 	%p122, %r184, 3;
	@%p122 bra 	$L__BB0_73;
	setp.eq.s32 	%p123, %r184, 5;
	@%p123 bra 	$L__BB0_72;
	setp.ne.s32 	%p124, %r184, 4;
	@%p124 bra 	$L__BB0_74;
	setp.neu.f32 	%p127, %f24, 0f00000000;
	selp.f32 	%f382, 0f3F800000, %f346, %p127;
	bra.uni 	$L__BB0_75;
$L__BB0_72:
	add.f32 	%f382, %f346, %f24;
	bra.uni 	$L__BB0_75;
$L__BB0_73:
	min.f32 	%f382, %f346, %f24;
	bra.uni 	$L__BB0_75;
$L__BB0_74:
	min.f32 	%f382, %f346, %f24;
$L__BB0_75:
	add.s32 	%r286, %r286, 4;
	add.s32 	%r285, %r285, %r10;
	add.s32 	%r284, %r284, %r10;
	add.s32 	%r283, %r283, %r10;
	add.s32 	%r282, %r282, %r10;
	add.s32 	%r281, %r281, 4;
	setp.ne.s32 	%p128, %r286, 0;
	@%p128 bra 	$L__BB0_31;
$L__BB0_76:
	setp.eq.s32 	%p129, %r6, 0;
	@%p129 bra 	$L__BB0_168;
	mad.lo.s32 	%r290, %r287, %r182, %r4;
	add.s32 	%r289, %r287, %r5;
	neg.s32 	%r288, %r6;
$L__BB0_78:
	.pragma "nounroll";
	mul.wide.u32 	%rd162, %r289, 4;
	add.s64 	%rd163, %rd2, %rd162;
	mul.wide.u32 	%rd164, %r290, 4;
	add.s64 	%rd165, %rd1, %rd164;
	ld.global.nc.f32 	%f281, [%rd165];
	ld.global.nc.f32 	%f282, [%rd163];
	add.f32 	%f34, %f282, %f281;
	setp.gt.s32 	%p130, %r184, 2;
	@%p130 bra 	$L__BB0_82;
	setp.eq.s32 	%p134, %r184, 0;
	@%p134 bra 	$L__BB0_87;
	setp.eq.s32 	%p135, %r184, 1;
	@%p135 bra 	$L__BB0_81;
	bra.uni 	$L__BB0_88;
$L__BB0_81:
	max.f32 	%f382, %f382, %f34;
	bra.uni 	$L__BB0_89;
$L__BB0_82:
	setp.eq.s32 	%p131, %r184, 3;
	@%p131 bra 	$L__BB0_87;
	setp.eq.s32 	%p132, %r184, 5;
	@%p132 bra 	$L__BB0_86;
	setp.ne.s32 	%p133, %r184, 4;
	@%p133 bra 	$L__BB0_88;
	setp.neu.f32 	%p136, %f34, 0f00000000;
	selp.f32 	%f382, 0f3F800000, %f382, %p136;
	bra.uni 	$L__BB0_89;
$L__BB0_86:
	add.f32 	%f382, %f382, %f34;
	bra.uni 	$L__BB0_89;
$L__BB0_87:
	min.f32 	%f382, %f382, %f34;
	bra.uni 	$L__BB0_89;
$L__BB0_88:
	min.f32 	%f382, %f382, %f34;
$L__BB0_89:
	add.s32 	%r290, %r290, %r182;
	add.s32 	%r289, %r289, 1;
	add.s32 	%r288, %r288, 1;
	setp.eq.s32 	%p137, %r288, 0;
	@%p137 bra 	$L__BB0_168;
	bra.uni 	$L__BB0_78;
$L__BB0_90:
	setp.eq.s32 	%p58, %r184, 1;
	@%p58 bra 	$L__BB0_91;
	bra.uni 	$L__BB0_97;
$L__BB0_91:
	max.f32 	%f360, %f382, %f53;
	bra.uni 	$L__BB0_98;
$L__BB0_92:
	setp.eq.s32 	%p54, %r184, 3;
	@%p54 bra 	$L__BB0_28;
	setp.eq.s32 	%p55, %r184, 5;
	@%p55 bra 	$L__BB0_96;
	setp.ne.s32 	%p56, %r184, 4;
	@%p56 bra 	$L__BB0_97;
	setp.neu.f32 	%p59, %f53, 0f00000000;
	selp.f32 	%f360, 0f3F800000, %f382, %p59;
	bra.uni 	$L__BB0_98;
$L__BB0_96:
	add.f32 	%f360, %f382, %f53;
	bra.uni 	$L__BB0_98;
$L__BB0_97:
	min.f32 	%f360, %f382, %f53;
$L__BB0_98:
	mul.wide.u32 	%rd70, %r89, 4;
	add.s64 	%rd71, %rd2, %rd70;
	mul.wide.u32 	%rd72, %r308, 4;
	add.s64 	%rd73, %rd1, %rd72;
	ld.global.nc.f32 	%f205, [%rd73];
	ld.global.nc.f32 	%f206, [%rd71];
	max.f32 	%f60, %f206, %f205;
	setp.gt.s32 	%p60, %r184, 2;
	@%p60 bra 	$L__BB0_102;
	setp.eq.s32 	%p64, %r184, 0;
	@%p64 bra 	$L__BB0_107;
	setp.eq.s32 	%p65, %r184, 1;
	@%p65 bra 	$L__BB0_101;
	bra.uni 	$L__BB0_108;
$L__BB0_101:
	max.f32 	%f361, %f360, %f60;
	bra.uni 	$L__BB0_109;
$L__BB0_102:
	setp.eq.s32 	%p61, %r184, 3;
	@%p61 bra 	$L__BB0_107;
	setp.eq.s32 	%p62, %r184, 5;
	@%p62 bra 	$L__BB0_106;
	setp.ne.s32 	%p63, %r184, 4;
	@%p63 bra 	$L__BB0_108;
	setp.neu.f32 	%p66, %f60, 0f00000000;
	selp.f32 	%f361, 0f3F800000, %f360, %p66;
	bra.uni 	$L__BB0_109;
$L__BB0_106:
	add.f32 	%f361, %f360, %f60;
	bra.uni 	$L__BB0_109;
$L__BB0_107:
	min.f32 	%f361, %f360, %f60;
	bra.uni 	$L__BB0_109;
$L__BB0_108:
	min.f32 	%f361, %f360, %f60;
$L__BB0_109:
	add.s32 	%r222, %r89, 1;
	mul.wide.u32 	%rd74, %r222, 4;
	add.s64 	%rd75, %rd2, %rd74;
	mul.wide.u32 	%rd76, %r307, 4;
	add.s64 	%rd77, %rd1, %rd76;
	ld.global.nc.f32 	%f207, [%rd77];
	ld.global.nc.f32 	%f208, [%rd75];
	max.f32 	%f67, %f208, %f207;
	setp.gt.s32 	%p67, %r184, 2;
	@%p67 bra 	$L__BB0_113;
	setp.eq.s32 	%p71, %r184, 0;
	@%p71 bra 	$L__BB0_118;
	setp.eq.s32 	%p72, %r184, 1;
	@%p72 bra 	$L__BB0_112;
	bra.uni 	$L__BB0_119;
$L__BB0_112:
	max.f32 	%f362, %f361, %f67;
	bra.uni 	$L__BB0_120;
$L__BB0_113:
	setp.eq.s32 	%p68, %r184, 3;
	@%p68 bra 	$L__BB0_118;
	setp.eq.s32 	%p69, %r184, 5;
	@%p69 bra 	$L__BB0_117;
	setp.ne.s32 	%p70, %r184, 4;
	@%p70 bra 	$L__BB0_119;
	setp.neu.f32 	%p73, %f67, 0f00000000;
	selp.f32 	%f362, 0f3F800000, %f361, %p73;
	bra.uni 	$L__BB0_120;
$L__BB0_117:
	add.f32 	%f362, %f361, %f67;
	bra.uni 	$L__BB0_120;
$L__BB0_118:
	min.f32 	%f362, %f361, %f67;
	bra.uni 	$L__BB0_120;
$L__BB0_119:
	min.f32 	%f362, %f361, %f67;
$L__BB0_120:
	mul.wide.u32 	%rd78, %r304, 4;
	add.s64 	%rd79, %rd2, %rd78;
	mul.wide.u32 	%rd80, %r306, 4;
	add.s64 	%rd81, %rd1, %rd80;
	ld.global.nc.f32 	%f209, [%rd81];
	ld.global.nc.f32 	%f210, [%rd79];
	max.f32 	%f74, %f210, %f209;
	setp.gt.s32 	%p74, %r184, 2;
	@%p74 bra 	$L__BB0_124;
	setp.eq.s32 	%p78, %r184, 0;
	@%p78 bra 	$L__BB0_129;
	setp.eq.s32 	%p79, %r184, 1;
	@%p79 bra 	$L__BB0_123;
	bra.uni 	$L__BB0_130;
$L__BB0_123:
	max.f32 	%f382, %f362, %f74;
	bra.uni 	$L__BB0_131;
$L__BB0_124:
	setp.eq.s32 	%p75, %r184, 3;
	@%p75 bra 	$L__BB0_129;
	setp.eq.s32 	%p76, %r184, 5;
	@%p76 bra 	$L__BB0_128;
	setp.ne.s32 	%p77, %r184, 4;
	@%p77 bra 	$L__BB0_130;
	setp.neu.f32 	%p80, %f74, 0f00000000;
	selp.f32 	%f382, 0f3F800000, %f362, %p80;
	bra.uni 	$L__BB0_131;
$L__BB0_128:
	add.f32 	%f382, %f362, %f74;
	bra.uni 	$L__BB0_131;
$L__BB0_129:
	min.f32 	%f382, %f362, %f74;
	bra.uni 	$L__BB0_131;
$L__BB0_130:
	min.f32 	%f382, %f362, %f74;
$L__BB0_131:
	add.s32 	%r309, %r309, 4;
	add.s32 	%r308, %r308, %r79;
	add.s32 	%r307, %r307, %r79;
	add.s32 	%r306, %r306, %r79;
	add.s32 	%r305, %r305, %r79;
	add.s32 	%r304, %r304, 4;
	setp.ne.s32 	%p81, %r309, 0;
	@%p81 bra 	$L__BB0_26;
$L__BB0_132:
	setp.eq.s32 	%p82, %r75, 0;
	@%p82 bra 	$L__BB0_168;
	mad.lo.s32 	%r313, %r310, %r182, %r4;
	add.s32 	%r312, %r310, %r5;
	neg.s32 	%r311, %r75;
$L__BB0_134:
	.pragma "nounroll";
	mul.wide.u32 	%rd82, %r312, 4;
	add.s64 	%rd83, %rd2, %rd82;
	mul.wide.u32 	%rd84, %r313, 4;
	add.s64 	%rd85, %rd1, %rd84;
	ld.global.nc.f32 	%f211, [%rd85];
	ld.global.nc.f32 	%f212, [%rd83];
	max.f32 	%f84, %f212, %f211;
	setp.gt.s32 	%p83, %r184, 2;
	@%p83 bra 	$L__BB0_138;
	setp.eq.s32 	%p87, %r184, 0;
	@%p87 bra 	$L__BB0_143;
	setp.eq.s32 	%p88, %r184, 1;
	@%p88 bra 	$L__BB0_137;
	bra.uni 	$L__BB0_144;
$L__BB0_137:
	max.f32 	%f382, %f382, %f84;
	bra.uni 	$L__BB0_145;
$L__BB0_138:
	setp.eq.s32 	%p84, %r184, 3;
	@%p84 bra 	$L__BB0_143;
	setp.eq.s32 	%p85, %r184, 5;
	@%p85 bra 	$L__BB0_142;
	setp.ne.s32 	%p86, %r184, 4;
	@%p86 bra 	$L__BB0_144;
	setp.neu.f32 	%p89, %f84, 0f00000000;
	selp.f32 	%f382, 0f3F800000, %f382, %p89;
	bra.uni 	$L__BB0_145;
$L__BB0_142:
	add.f32 	%f382, %f382, %f84;
	bra.uni 	$L__BB0_145;
$L__BB0_143:
	min.f32 	%f382, %f382, %f84;
	bra.uni 	$L__BB0_145;
$L__BB0_144:
	min.f32 	%f382, %f382, %f84;
$L__BB0_145:
	add.s32 	%r313, %r313, %r182;
	add.s32 	%r312, %r312, 1;
	add.s32 	%r311, %r311, 1;
	setp.eq.s32 	%p90, %r311, 0;
	@%p90 bra 	$L__BB0_168;
	bra.uni 	$L__BB0_134;
$L__BB0_146:
	and.b32  	%r106, %r183, 7;
	setp.lt.u32 	%p14, %r183, 8;
	mov.b32 	%r325, 0;
	@%p14 bra 	$L__BB0_149;
	and.b32  	%r325, %r183, -8;
	neg.s32 	%r323, %r325;
	add.s32 	%r193, %r3, %r182;
	add.s32 	%r322, %r193, %r2;
	shl.b32 	%r110, %r182, 3;
	shl.b32 	%r194, %r182, 1;
	add.s32 	%r321, %r4, %r194;
	mad.lo.s32 	%r320, %r182, 3, %r4;
	shl.b32 	%r195, %r182, 2;
	add.s32 	%r319, %r4, %r195;
	mad.lo.s32 	%r318, %r182, 5, %r4;
	mad.lo.s32 	%r317, %r182, 6, %r4;
	mad.lo.s32 	%r316, %r182, 7, %r4;
	add.s32 	%r314, %r5, 3;
	mov.u32 	%r315, %r4;
$L__BB0_148:
	.pragma "nounroll";
	add.s32 	%r196, %r314, -3;
	mul.wide.u32 	%rd6, %r196, 4;
	add.s64 	%rd7, %rd2, %rd6;
	mul.wide.u32 	%rd8, %r315, 4;
	add.s64 	%rd9, %rd1, %rd8;
	ld.global.nc.f32 	%f118, [%rd9];
	ld.global.nc.f32 	%f120, [%rd7];
	setp.neu.f32 	%p15, %f120, 0f00000000;
	setp.neu.f32 	%p16, %f118, 0f00000000;
	add.s32 	%r197, %r314, -2;
	mul.wide.u32 	%rd10, %r197, 4;
	add.s64 	%rd11, %rd2, %rd10;
	mul.wide.u32 	%rd12, %r322, 4;
	add.s64 	%rd13, %rd1, %rd12;
	ld.global.nc.f32 	%f122, [%rd13];
	ld.global.nc.f32 	%f124, [%rd11];
	setp.neu.f32 	%p17, %f124, 0f00000000;
	setp.neu.f32 	%p18, %f122, 0f00000000;
	add.s32 	%r198, %r314, -1;
	mul.wide.u32 	%rd14, %r198, 4;
	add.s64 	%rd15, %rd2, %rd14;
	mul.wide.u32 	%rd16, %r321, 4;
	add.s64 	%rd17, %rd1, %rd16;
	ld.global.nc.f32 	%f126, [%rd17];
	ld.global.nc.f32 	%f128, [%rd15];
	setp.neu.f32 	%p19, %f128, 0f00000000;
	setp.neu.f32 	%p20, %f126, 0f00000000;
	add.s32 	%r199, %r314, 4;
	mul.wide.u32 	%rd18, %r314, 4;
	add.s64 	%rd19, %rd2, %rd18;
	mul.wide.u32 	%rd20, %r320, 4;
	add.s64 	%rd21, %rd1, %rd20;
	ld.global.nc.f32 	%f130, [%rd21];
	ld.global.nc.f32 	%f132, [%rd19];
	setp.neu.f32 	%p21, %f132, 0f00000000;
	setp.neu.f32 	%p22, %f130, 0f00000000;
	add.s32 	%r200, %r314, 1;
	mul.wide.u32 	%rd22, %r200, 4;
	add.s64 	%rd23, %rd2, %rd22;
	mul.wide.u32 	%rd24, %r319, 4;
	add.s64 	%rd25, %rd1, %rd24;
	ld.global.nc.f32 	%f134, [%rd25];
	ld.global.nc.f32 	%f136, [%rd23];
	setp.neu.f32 	%p23, %f136, 0f00000000;
	setp.neu.f32 	%p24, %f134, 0f00000000;
	add.s32 	%r201, %r314, 2;
	mul.wide.u32 	%rd26, %r201, 4;
	add.s64 	%rd27, %rd2, %rd26;
	mul.wide.u32 	%rd28, %r318, 4;
	add.s64 	%rd29, %rd1, %rd28;
	ld.global.nc.f32 	%f138, [%rd29];
	ld.global.nc.f32 	%f140, [%rd27];
	setp.neu.f32 	%p25, %f140, 0f00000000;
	setp.neu.f32 	%p26, %f138, 0f00000000;
	add.s32 	%r202, %r314, 3;
	mul.wide.u32 	%rd30, %r202, 4;
	add.s64 	%rd31, %rd2, %rd30;
	mul.wide.u32 	%rd32, %r317, 4;
	add.s64 	%rd33, %rd1, %rd32;
	ld.global.nc.f32 	%f142, [%rd33];
	ld.global.nc.f32 	%f144, [%rd31];
	setp.neu.f32 	%p27, %f144, 0f00000000;
	setp.neu.f32 	%p28, %f142, 0f00000000;
	mul.wide.u32 	%rd34, %r199, 4;
	add.s64 	%rd35, %rd2, %rd34;
	mul.wide.u32 	%rd36, %r316, 4;
	add.s64 	%rd37, %rd1, %rd36;
	ld.global.nc.f32 	%f146, [%rd37];
	ld.global.nc.f32 	%f148, [%rd35];
	setp.neu.f32 	%p29, %f148, 0f00000000;
	setp.neu.f32 	%p30, %f146, 0f00000000;
	selp.f32 	%f149, 0f3F800000, %f382, %p16;
	selp.f32 	%f150, %f149, %f382, %p15;
	selp.f32 	%f151, 0f3F800000, %f150, %p18;
	selp.f32 	%f152, %f151, %f150, %p17;
	selp.f32 	%f153, 0f3F800000, %f152, %p20;
	selp.f32 	%f154, %f153, %f152, %p19;
	selp.f32 	%f155, 0f3F800000, %f154, %p22;
	selp.f32 	%f156, %f155, %f154, %p21;
	selp.f32 	%f157, 0f3F800000, %f156, %p24;
	selp.f32 	%f158, %f157, %f156, %p23;
	selp.f32 	%f159, 0f3F800000, %f158, %p26;
	selp.f32 	%f160, %f159, %f158, %p25;
	selp.f32 	%f161, 0f3F800000, %f160, %p28;
	selp.f32 	%f162, %f161, %f160, %p27;
	selp.f32 	%f163, 0f3F800000, %f162, %p30;
	selp.f32 	%f382, %f163, %f162, %p29;
	add.s32 	%r323, %r323, 8;
	add.s32 	%r322, %r322, %r110;
	add.s32 	%r321, %r321, %r110;
	add.s32 	%r320, %r320, %r110;
	add.s32 	%r319, %r319, %r110;
	add.s32 	%r318, %r318, %r110;
	add.s32 	%r317, %r317, %r110;
	add.s32 	%r316, %r316, %r110;
	add.s32 	%r315, %r315, %r110;
	add.s32 	%r314, %r314, 8;
	setp.ne.s32 	%p31, %r323, 0;
	@%p31 bra 	$L__BB0_148;
$L__BB0_149:
	setp.eq.s32 	%p32, %r106, 0;
	@%p32 bra 	$L__BB0_168;
	and.b32  	%r139, %r183, 3;
	setp.lt.u32 	%p33, %r106, 4;
	@%p33 bra 	$L__BB0_152;
	add.s32 	%r203, %r325, %r5;
	mul.wide.u32 	%rd38, %r203, 4;
	add.s64 	%rd39, %rd2, %rd38;
	mad.lo.s32 	%r204, %r325, %r182, %r4;
	mul.wide.u32 	%rd40, %r204, 4;
	add.s64 	%rd41, %rd1, %rd40;
	ld.global.nc.f32 	%f165, [%rd41];
	ld.global.nc.f32 	%f167, [%rd39];
	setp.neu.f32 	%p34, %f167, 0f00000000;
	setp.neu.f32 	%p35, %f165, 0f00000000;
	add.s32 	%r205, %r203, 1;
	mul.wide.u32 	%rd42, %r205, 4;
	add.s64 	%rd43, %rd2, %rd42;
	add.s32 	%r206, %r204, %r182;
	mul.wide.u32 	%rd44, %r206, 4;
	add.s64 	%rd45, %rd1, %rd44;
	ld.global.nc.f32 	%f169, [%rd45];
	ld.global.nc.f32 	%f171, [%rd43];
	setp.neu.f32 	%p36, %f171, 0f00000000;
	setp.neu.f32 	%p37, %f169, 0f00000000;
	add.s32 	%r207, %r203, 2;
	mul.wide.u32 	%rd46, %r207, 4;
	add.s64 	%rd47, %rd2, %rd46;
	add.s32 	%r208, %r206, %r182;
	mul.wide.u32 	%rd48, %r208, 4;
	add.s64 	%rd49, %rd1, %rd48;
	ld.global.nc.f32 	%f173, [%rd49];
	ld.global.nc.f32 	%f175, [%rd47];
	setp.neu.f32 	%p38, %f175, 0f00000000;
	setp.neu.f32 	%p39, %f173, 0f00000000;
	add.s32 	%r209, %r203, 3;
	mul.wide.u32 	%rd50, %r209, 4;
	add.s64 	%rd51, %rd2, %rd50;
	add.s32 	%r210, %r208, %r182;
	mul.wide.u32 	%rd52, %r210, 4;
	add.s64 	%rd53, %rd1, %rd52;
	ld.global.nc.f32 	%f177, [%rd53];
	ld.global.nc.f32 	%f179, [%rd51];
	setp.neu.f32 	%p40, %f179, 0f00000000;
	setp.neu.f32 	%p41, %f177, 0f00000000;
	selp.f32 	%f180, 0f3F800000, %f382, %p35;
	selp.f32 	%f181, %f180, %f382, %p34;
	selp.f32 	%f182, 0f3F800000, %f181, %p37;
	selp.f32 	%f183, %f182, %f181, %p36;
	selp.f32 	%f184, 0f3F800000, %f183, %p39;
	selp.f32 	%f185, %f184, %f183, %p38;
	selp.f32 	%f186, 0f3F800000, %f185, %p41;
	selp.f32 	%f382, %f186, %f185, %p40;
	add.s32 	%r325, %r325, 4;
$L__BB0_152:
	setp.eq.s32 	%p42, %r139, 0;
	@%p42 bra 	$L__BB0_168;
	setp.eq.s32 	%p43, %r139, 1;
	@%p43 bra 	$L__BB0_155;
	add.s32 	%r211, %r325, %r5;
	mul.wide.u32 	%rd54, %r211, 4;
	add.s64 	%rd55, %rd2, %rd54;
	mad.lo.s32 	%r212, %r325, %r182, %r4;
	mul.wide.u32 	%rd56, %r212, 4;
	add.s64 	%rd57, %rd1, %rd56;
	ld.global.nc.f32 	%f188, [%rd57];
	ld.global.nc.f32 	%f190, [%rd55];
	setp.neu.f32 	%p44, %f190, 0f00000000;
	setp.neu.f32 	%p45, %f188, 0f00000000;
	add.s32 	%r213, %r211, 1;
	mul.wide.u32 	%rd58, %r213, 4;
	add.s64 	%rd59, %rd2, %rd58;
	add.s32 	%r214, %r212, %r182;
	mul.wide.u32 	%rd60, %r214, 4;
	add.s64 	%rd61, %rd1, %rd60;
	ld.global.nc.f32 	%f192, [%rd61];
	ld.global.nc.f32 	%f194, [%rd59];
	setp.neu.f32 	%p46, %f194, 0f00000000;
	setp.neu.f32 	%p47, %f192, 0f00000000;
	selp.f32 	%f195, 0f3F800000, %f382, %p45;
	selp.f32 	%f196, %f195, %f382, %p44;
	selp.f32 	%f197, 0f3F800000, %f196, %p47;
	selp.f32 	%f382, %f197, %f196, %p46;
	add.s32 	%r325, %r325, 2;
$L__BB0_155:
	and.b32  	%r215, %r183, 1;
	setp.eq.b32 	%p48, %r215, 1;
	not.pred 	%p49, %p48;
	@%p49 bra 	$L__BB0_168;
	add.s32 	%r216, %r325, %r5;
	mul.wide.u32 	%rd62, %r216, 4;
	add.s64 	%rd63, %rd2, %rd62;
	mad.lo.s32 	%r217, %r325, %r182, %r4;
	mul.wide.u32 	%rd64, %r217, 4;
	add.s64 	%rd65, %rd1, %rd64;
	ld.global.nc.f32 	%f198, [%rd65];
	ld.global.nc.f32 	%f200, [%rd63];
	setp.neu.f32 	%p50, %f200, 0f00000000;
	setp.neu.f32 	%p51, %f198, 0f00000000;
	selp.f32 	%f201, 0f3F800000, %f382, %p51;
	selp.f32 	%f382, %f201, %f382, %p50;
	bra.uni 	$L__BB0_168;
$L__BB0_157:
	and.b32  	%r144, %r183, 7;
	setp.lt.u32 	%p138, %r183, 8;
	mov.b32 	%r338, 0;
	@%p138 bra 	$L__BB0_160;
	and.b32  	%r338, %r183, -8;
	neg.s32 	%r336, %r338;
	add.s32 	%r255, %r3, %r182;
	add.s32 	%r335, %r255, %r2;
	shl.b32 	%r148, %r182, 3;
	shl.b32 	%r256, %r182, 1;
	add.s32 	%r334, %r4, %r256;
	mad.lo.s32 	%r333, %r182, 3, %r4;
	shl.b32 	%r257, %r182, 2;
	add.s32 	%r332, %r4, %r257;
	mad.lo.s32 	%r331, %r182, 5, %r4;
	mad.lo.s32 	%r330, %r182, 6, %r4;
	mad.lo.s32 	%r329, %r182, 7, %r4;
	add.s32 	%r327, %r5, 3;
	mov.u32 	%r328, %r4;
$L__BB0_159:
	.pragma "nounroll";
	add.s32 	%r258, %r327, -3;
	mul.wide.u32 	%rd166, %r258, 4;
	add.s64 	%rd167, %rd2, %rd166;
	mul.wide.u32 	%rd168, %r328, 4;
	add.s64 	%rd169, %rd1, %rd168;
	ld.global.nc.f32 	%f284, [%rd169];
	ld.global.nc.f32 	%f285, [%rd167];
	add.f32 	%f286, %f285, %f284;
	min.f32 	%f287, %f382, %f286;
	add.s32 	%r259, %r327, -2;
	mul.wide.u32 	%rd170, %r259, 4;
	add.s64 	%rd171, %rd2, %rd170;
	mul.wide.u32 	%rd172, %r335, 4;
	add.s64 	%rd173, %rd1, %rd172;
	ld.global.nc.f32 	%f288, [%rd173];
	ld.global.nc.f32 	%f289, [%rd171];
	add.f32 	%f290, %f289, %f288;
	min.f32 	%f291, %f287, %f290;
	add.s32 	%r260, %r327, -1;
	mul.wide.u32 	%rd174, %r260, 4;
	add.s64 	%rd175, %rd2, %rd174;
	mul.wide.u32 	%rd176, %r334, 4;
	add.s64 	%rd177, %rd1, %rd176;
	ld.global.nc.f32 	%f292, [%rd177];
	ld.global.nc.f32 	%f293, [%rd175];
	add.f32 	%f294, %f293, %f292;
	min.f32 	%f295, %f291, %f294;
	add.s32 	%r261, %r327, 4;
	mul.wide.u32 	%rd178, %r327, 4;
	add.s64 	%rd179, %rd2, %rd178;
	mul.wide.u32 	%rd180, %r333, 4;
	add.s64 	%rd181, %rd1, %rd180;
	ld.global.nc.f32 	%f296, [%rd181];
	ld.global.nc.f32 	%f297, [%rd179];
	add.f32 	%f298, %f297, %f296;
	min.f32 	%f299, %f295, %f298;
	add.s32 	%r262, %r327, 1;
	mul.wide.u32 	%rd182, %r262, 4;
	add.s64 	%rd183, %rd2, %rd182;
	mul.wide.u32 	%rd184, %r332, 4;
	add.s64 	%rd185, %rd1, %rd184;
	ld.global.nc.f32 	%f300, [%rd185];
	ld.global.nc.f32 	%f301, [%rd183];
	add.f32 	%f302, %f301, %f300;
	min.f32 	%f303, %f299, %f302;
	add.s32 	%r263, %r327, 2;
	mul.wide.u32 	%rd186, %r263, 4;
	add.s64 	%rd187, %rd2, %rd186;
	mul.wide.u32 	%rd188, %r331, 4;
	add.s64 	%rd189, %rd1, %rd188;
	ld.global.nc.f32 	%f304, [%rd189];
	ld.global.nc.f32 	%f305, [%rd187];
	add.f32 	%f306, %f305, %f304;
	min.f32 	%f307, %f303, %f306;
	add.s32 	%r264, %r327, 3;
	mul.wide.u32 	%rd190, %r264, 4;
	add.s64 	%rd191, %rd2, %rd190;
	mul.wide.u32 	%rd192, %r330, 4;
	add.s64 	%rd193, %rd1, %rd192;
	ld.global.nc.f32 	%f308, [%rd193];
	ld.global.nc.f32 	%f309, [%rd191];
	add.f32 	%f310, %f309, %f308;
	min.f32 	%f311, %f307, %f310;
	mul.wide.u32 	%rd194, %r261, 4;
	add.s64 	%rd195, %rd2, %rd194;
	mul.wide.u32 	%rd196, %r329, 4;
	add.s64 	%rd197, %rd1, %rd196;
	ld.global.nc.f32 	%f312, [%rd197];
	ld.global.nc.f32 	%f313, [%rd195];
	add.f32 	%f314, %f313, %f312;
	min.f32 	%f382, %f311, %f314;
	add.s32 	%r336, %r336, 8;
	add.s32 	%r335, %r335, %r148;
	add.s32 	%r334, %r334, %r148;
	add.s32 	%r333, %r333, %r148;
	add.s32 	%r332, %r332, %r148;
	add.s32 	%r331, %r331, %r148;
	add.s32 	%r330, %r330, %r148;
	add.s32 	%r329, %r329, %r148;
	add.s32 	%r328, %r328, %r148;
	add.s32 	%r327, %r327, 8;
	setp.ne.s32 	%p139, %r336, 0;
	@%p139 bra 	$L__BB0_159;
$L__BB0_160:
	setp.eq.s32 	%p140, %r144, 0;
	@%p140 bra 	$L__BB0_168;
	and.b32  	%r177, %r183, 3;
	setp.lt.u32 	%p141, %r144, 4;
	@%p141 bra 	$L__BB0_163;
	add.s32 	%r265, %r338, %r5;
	mul.wide.u32 	%rd198, %r265, 4;
	add.s64 	%rd199, %rd2, %rd198;
	mad.lo.s32 	%r266, %r338, %r182, %r4;
	mul.wide.u32 	%rd200, %r266, 4;
	add.s64 	%rd201, %rd1, %rd200;
	ld.global.nc.f32 	%f316, [%rd201];
	ld.global.nc.f32 	%f317, [%rd199];
	add.f32 	%f318, %f317, %f316;
	min.f32 	%f319, %f382, %f318;
	add.s32 	%r267, %r265, 1;
	mul.wide.u32 	%rd202, %r267, 4;
	add.s64 	%rd203, %rd2, %rd202;
	add.s32 	%r268, %r266, %r182;
	mul.wide.u32 	%rd204, %r268, 4;
	add.s64 	%rd205, %rd1, %rd204;
	ld.global.nc.f32 	%f320, [%rd205];
	ld.global.nc.f32 	%f321, [%rd203];
	add.f32 	%f322, %f321, %f320;
	min.f32 	%f323, %f319, %f322;
	add.s32 	%r269, %r265, 2;
	mul.wide.u32 	%rd206, %r269, 4;
	add.s64 	%rd207, %rd2, %rd206;
	add.s32 	%r270, %r268, %r182;
	mul.wide.u32 	%rd208, %r270, 4;
	add.s64 	%rd209, %rd1, %rd208;
	ld.global.nc.f32 	%f324, [%rd209];
	ld.global.nc.f32 	%f325, [%rd207];
	add.f32 	%f326, %f325, %f324;
	min.f32 	%f327, %f323, %f326;
	add.s32 	%r271, %r265, 3;
	mul.wide.u32 	%rd210, %r271, 4;
	add.s64 	%rd211, %rd2, %rd210;
	add.s32 	%r272, %r270, %r182;
	mul.wide.u32 	%rd212, %r272, 4;
	add.s64 	%rd213, %rd1, %rd212;
	ld.global.nc.f32 	%f328, [%rd213];
	ld.global.nc.f32 	%f329, [%rd211];
	add.f32 	%f330, %f329, %f328;
	min.f32 	%f382, %f327, %f330;
	add.s32 	%r338, %r338, 4;
$L__BB0_163:
	setp.eq.s32 	%p142, %r177, 0;
	@%p142 bra 	$L__BB0_168;
	setp.eq.s32 	%p143, %r177, 1;
	@%p143 bra 	$L__BB0_166;
	add.s32 	%r273, %r338, %r5;
	mul.wide.u32 	%rd214, %r273, 4;
	add.s64 	%rd215, %rd2, %rd214;
	mad.lo.s32 	%r274, %r338, %r182, %r4;
	mul.wide.u32 	%rd216, %r274, 4;
	add.s64 	%rd217, %rd1, %rd216;
	ld.global.nc.f32 	%f332, [%rd217];
	ld.global.nc.f32 	%f333, [%rd215];
	add.f32 	%f334, %f333, %f332;
	min.f32 	%f335, %f382, %f334;
	add.s32 	%r275, %r273, 1;
	mul.wide.u32 	%rd218, %r275, 4;
	add.s64 	%rd219, %rd2, %rd218;
	add.s32 	%r276, %r274, %r182;
	mul.wide.u32 	%rd220, %r276, 4;
	add.s64 	%rd221, %rd1, %rd220;
	ld.global.nc.f32 	%f336, [%rd221];
	ld.global.nc.f32 	%f337, [%rd219];
	add.f32 	%f338, %f337, %f336;
	min.f32 	%f382, %f335, %f338;
	add.s32 	%r338, %r338, 2;
$L__BB0_166:
	and.b32  	%r277, %r183, 1;
	setp.eq.b32 	%p144, %r277, 1;
	not.pred 	%p145, %p144;
	@%p145 bra 	$L__BB0_168;
	add.s32 	%r278, %r338, %r5;
	mul.wide.u32 	%rd222, %r278, 4;
	add.s64 	%rd223, %rd2, %rd222;
	mad.lo.s32 	%r279, %r338, %r182, %r4;
	mul.wide.u32 	%rd224, %r279, 4;
	add.s64 	%rd225, %rd1, %rd224;
	ld.global.nc.f32 	%f339, [%rd225];
	ld.global.nc.f32 	%f340, [%rd223];
	add.f32 	%f341, %f340, %f339;
	min.f32 	%f382, %f382, %f341;
$L__BB0_168:
	mad.lo.s32 	%r280, %r182, %r1, %r4;
	cvta.to.global.u64 	%rd226, %rd3;
	mul.wide.u32 	%rd227, %r280, 4;
	add.s64 	%rd228, %rd226, %rd227;
	st.global.f32 	[%rd228], %f382;
$L__BB0_169:
	ret;

}
	// .globl	semiring_matmul_batched_f32
.visible .entry semiring_matmul_batched_f32(
	.param .u64 .ptr .align 1 semiring_matmul_batched_f32_param_0,
	.param .u64 .ptr .align 1 semiring_matmul_batched_f32_param_1,
	.param .u64 .ptr .align 1 semiring_matmul_batched_f32_param_2,
	.param .u32 semiring_matmul_batched_f32_param_3,
	.param .u32 semiring_matmul_batched_f32_param_4,
	.param .u32 semiring_matmul_batched_f32_param_5,
	.param .u32 semiring_matmul_batched_f32_param_6,
	.param .u32 semiring_matmul_batched_f32_param_7
)
{
	.reg .pred 	%p<147>;
	.reg .b32 	%r<386>;
	.reg .b32 	%f<383>;
	.reg .b64 	%rd<230>;

	ld.param.u64 	%rd4, [semiring_matmul_batched_f32_param_0];
	ld.param.u64 	%rd5, [semiring_matmul_batched_f32_param_1];
	ld.param.u32 	%r190, [semiring_matmul_batched_f32_param_3];
	ld.param.u32 	%r191, [semiring_matmul_batched_f32_param_4];
	ld.param.u32 	%r192, [semiring_matmul_batched_f32_param_5];
	ld.param.u32 	%r193, [semiring_matmul_batched_f32_param_6];
	ld.param.u32 	%r194, [semiring_matmul_batched_f32_param_7];
	cvta.to.global.u64 	%rd1, %rd5;
	cvta.to.global.u64 	%rd2, %rd4;
	mov.u32 	%r1, %ctaid.z;
	setp.ge.u32 	%p1, %r1, %r194;
	@%p1 bra 	$L__BB1_170;
	mov.u32 	%r195, %ctaid.y;
	mov.u32 	%r196, %ntid.y;
	mov.u32 	%r197, %tid.y;
	mad.lo.s32 	%r2, %r195, %r196, %r197;
	mov.u32 	%r198, %ctaid.x;
	mov.u32 	%r199, %ntid.x;
	mul.lo.s32 	%r3, %r198, %r199;
	mov.u32 	%r4, %tid.x;
	add.s32 	%r5, %r3, %r4;
	setp.ge.u32 	%p2, %r2, %r190;
	setp.ge.u32 	%p3, %r5, %r191;
	or.pred  	%p4, %p2, %p3;
	@%p4 bra 	$L__BB1_170;
	mul.lo.s32 	%r6, %r190, %r1;
	mul.lo.s32 	%r7, %r192, %r1;
	mov.f32 	%f382, 0f00000000;
	add.s32 	%r200, %r193, -1;
	setp.lt.u32 	%p5, %r200, 2;
	@%p5 bra 	$L__BB1_6;
	setp.eq.s32 	%p6, %r193, 3;
	@%p6 bra 	$L__BB1_5;
	setp.ne.s32 	%p7, %r193, 0;
	@%p7 bra 	$L__BB1_7;
$L__BB1_5:
	mov.f32 	%f382, 0f7F800000;
	bra.uni 	$L__BB1_7;
$L__BB1_6:
	mov.f32 	%f382, 0fFF800000;
$L__BB1_7:
	setp.eq.s32 	%p8, %r192, 0;
	@%p8 bra 	$L__BB1_169;
	add.s32 	%r201, %r6, %r2;
	mul.lo.s32 	%r8, %r201, %r192;
	setp.gt.s32 	%p9, %r193, 2;
	@%p9 bra 	$L__BB1_22;
	setp.lt.u32 	%p13, %r193, 2;
	@%p13 bra 	$L__BB1_30;
	setp.eq.s32 	%p14, %r193, 2;
	@%p14 bra 	$L__BB1_11;
	bra.uni 	$L__BB1_158;
$L__BB1_11:
	and.b32  	%r41, %r192, 7;
	setp.lt.u32 	%p92, %r192, 8;
	mov.b32 	%r348, 0;
	@%p92 bra 	$L__BB1_14;
	and.b32  	%r348, %r192, -8;
	neg.s32 	%r346, %r348;
	mul.lo.s32 	%r247, %r7, %r191;
	add.s32 	%r248, %r247, %r191;
	add.s32 	%r345, %r5, %r248;
	shl.b32 	%r45, %r191, 3;
	add.s32 	%r249, %r7, 2;
	mad.lo.s32 	%r344, %r191, %r249, %r5;
	add.s32 	%r250, %r7, 3;
	mad.lo.s32 	%r343, %r191, %r250, %r5;
	add.s32 	%r251, %r7, 4;
	mad.lo.s32 	%r342, %r191, %r251, %r5;
	add.s32 	%r252, %r7, 5;
	mad.lo.s32 	%r341, %r191, %r252, %r5;
	add.s32 	%r253, %r7, 6;
	mad.lo.s32 	%r340, %r191, %r253, %r5;
	add.s32 	%r254, %r7, 7;
	mad.lo.s32 	%r339, %r191, %r254, %r5;
	add.s32 	%r255, %r4, %r247;
	add.s32 	%r338, %r255, %r3;
	add.s32 	%r337, %r8, 3;
$L__BB1_13:
	.pragma "nounroll";
	add.s32 	%r256, %r337, -3;
	mul.wide.u32 	%rd86, %r256, 4;
	add.s64 	%rd87, %rd2, %rd86;
	mul.wide.u32 	%rd88, %r338, 4;
	add.s64 	%rd89, %rd1, %rd88;
	ld.global.nc.f32 	%f214, [%rd89];
	ld.global.nc.f32 	%f215, [%rd87];
	min.f32 	%f216, %f215, %f214;
	max.f32 	%f217, %f382, %f216;
	add.s32 	%r257, %r337, -2;
	mul.wide.u32 	%rd90, %r257, 4;
	add.s64 	%rd91, %rd2, %rd90;
	mul.wide.u32 	%rd92, %r345, 4;
	add.s64 	%rd93, %rd1, %rd92;
	ld.global.nc.f32 	%f218, [%rd93];
	ld.global.nc.f32 	%f219, [%rd91];
	min.f32 	%f220, %f219, %f218;
	max.f32 	%f221, %f217, %f220;
	add.s32 	%r258, %r337, -1;
	mul.wide.u32 	%rd94, %r258, 4;
	add.s64 	%rd95, %rd2, %rd94;
	mul.wide.u32 	%rd96, %r344, 4;
	add.s64 	%rd97, %rd1, %rd96;
	ld.global.nc.f32 	%f222, [%rd97];
	ld.global.nc.f32 	%f223, [%rd95];
	min.f32 	%f224, %f223, %f222;
	max.f32 	%f225, %f221, %f224;
	add.s32 	%r259, %r337, 4;
	mul.wide.u32 	%rd98, %r337, 4;
	add.s64 	%rd99, %rd2, %rd98;
	mul.wide.u32 	%rd100, %r343, 4;
	add.s64 	%rd101, %rd1, %rd100;
	ld.global.nc.f32 	%f226, [%rd101];
	ld.global.nc.f32 	%f227, [%rd99];
	min.f32 	%f228, %f227, %f226;
	max.f32 	%f229, %f225, %f228;
	add.s32 	%r260, %r337, 1;
	mul.wide.u32 	%rd102, %r260, 4;
	add.s64 	%rd103, %rd2, %rd102;
	mul.wide.u32 	%rd104, %r342, 4;
	add.s64 	%rd105, %rd1, %rd104;
	ld.global.nc.f32 	%f230, [%rd105];
	ld.global.nc.f32 	%f231, [%rd103];
	min.f32 	%f232, %f231, %f230;
	max.f32 	%f233, %f229, %f232;
	add.s32 	%r261, %r337, 2;
	mul.wide.u32 	%rd106, %r261, 4;
	add.s64 	%rd107, %rd2, %rd106;
	mul.wide.u32 	%rd108, %r341, 4;
	add.s64 	%rd109, %rd1, %rd108;
	ld.global.nc.f32 	%f234, [%rd109];
	ld.global.nc.f32 	%f235, [%rd107];
	min.f32 	%f236, %f235, %f234;
	max.f32 	%f237, %f233, %f236;
	add.s32 	%r262, %r337, 3;
	mul.wide.u32 	%rd110, %r262, 4;
	add.s64 	%rd111, %rd2, %rd110;
	mul.wide.u32 	%rd112, %r340, 4;
	add.s64 	%rd113, %rd1, %rd112;
	ld.global.nc.f32 	%f238, [%rd113];
	ld.global.nc.f32 	%f239, [%rd111];
	min.f32 	%f240, %f239, %f238;
	max.f32 	%f241, %f237, %f240;
	mul.wide.u32 	%rd114, %r259, 4;
	add.s64 	%rd115, %rd2, %rd114;
	mul.wide.u32 	%rd116, %r339, 4;
	add.s64 	%rd117, %rd1, %rd116;
	ld.global.nc.f32 	%f242, [%rd117];
	ld.global.nc.f32 	%f243, [%rd115];
	min.f32 	%f244, %f243, %f242;
	max.f32 	%f382, %f241, %f244;
	add.s32 	%r346, %r346, 8;
	add.s32 	%r345, %r345, %r45;
	add.s32 	%r344, %r344, %r45;
	add.s32 	%r343, %r343, %r45;
	add.s32 	%r342, %r342, %r45;
	add.s32 	%r341, %r341, %r45;
	add.s32 	%r340, %r340, %r45;
	add.s32 	%r339, %r339, %r45;
	add.s32 	%r338, %r338, %r45;
	add.s32 	%r337, %r337, 8;
	setp.ne.s32 	%p93, %r346, 0;
	@%p93 bra 	$L__BB1_13;
$L__BB1_14:
	setp.eq.s32 	%p94, %r41, 0;
	@%p94 bra 	$L__BB1_169;
	and.b32  	%r75, %r192, 3;
	setp.lt.u32 	%p95, %r41, 4;
	@%p95 bra 	$L__BB1_17;
	add.s32 	%r263, %r348, %r8;
	mul.wide.u32 	%rd118, %r263, 4;
	add.s64 	%rd119, %rd2, %rd118;
	add.s32 	%r264, %r348, %r7;
	mad.lo.s32 	%r265, %r264, %r191, %r5;
	mul.wide.u32 	%rd120, %r265, 4;
	add.s64 	%rd121, %rd1, %rd120;
	ld.global.nc.f32 	%f246, [%rd121];
	ld.global.nc.f32 	%f247, [%rd119];
	min.f32 	%f248, %f247, %f246;
	max.f32 	%f249, %f382, %f248;
	add.s32 	%r266, %r263, 1;
	mul.wide.u32 	%rd122, %r266, 4;
	add.s64 	%rd123, %rd2, %rd122;
	add.s32 	%r267, %r265, %r191;
	mul.wide.u32 	%rd124, %r267, 4;
	add.s64 	%rd125, %rd1, %rd124;
	ld.global.nc.f32 	%f250, [%rd125];
	ld.global.nc.f32 	%f251, [%rd123];
	min.f32 	%f252, %f251, %f250;
	max.f32 	%f253, %f249, %f252;
	add.s32 	%r268, %r263, 2;
	mul.wide.u32 	%rd126, %r268, 4;
	add.s64 	%rd127, %rd2, %rd126;
	add.s32 	%r269, %r267, %r191;
	mul.wide.u32 	%rd128, %r269, 4;
	add.s64 	%rd129, %rd1, %rd128;
	ld.global.nc.f32 	%f254, [%rd129];
	ld.global.nc.f32 	%f255, [%rd127];
	min.f32 	%f256, %f255, %f254;
	max.f32 	%f257, %f253, %f256;
	add.s32 	%r270, %r263, 3;
	mul.wide.u32 	%rd130, %r270, 4;
	add.s64 	%rd131, %rd2, %rd130;
	add.s32 	%r271, %r269, %r191;
	mul.wide.u32 	%rd132, %r271, 4;
	add.s64 	%rd133, %rd1, %rd132;
	ld.global.nc.f32 	%f258, [%rd133];
	ld.global.nc.f32 	%f259, [%rd131];
	min.f32 	%f260, %f259, %f258;
	max.f32 	%f382, %f257, %f260;
	add.s32 	%r348, %r348, 4;
$L__BB1_17:
	setp.eq.s32 	%p96, %r75, 0;
	@%p96 bra 	$L__BB1_169;
	setp.eq.s32 	%p97, %r75, 1;
	@%p97 bra 	$L__BB1_20;
	add.s32 	%r272, %r348, %r8;
	mul.wide.u32 	%rd134, %r272, 4;
	add.s64 	%rd135, %rd2, %rd134;
	add.s32 	%r273, %r348, %r7;
	mad.lo.s32 	%r274, %r273, %r191, %r5;
	mul.wide.u32 	%rd136, %r274, 4;
	add.s64 	%rd137, %rd1, %rd136;
	ld.global.nc.f32 	%f262, [%rd137];
	ld.global.nc.f32 	%f263, [%rd135];
	min.f32 	%f264, %f263, %f262;
	max.f32 	%f265, %f382, %f264;
	add.s32 	%r275, %r272, 1;
	mul.wide.u32 	%rd138, %r275, 4;
	add.s64 	%rd139, %rd2, %rd138;
	add.s32 	%r276, %r274, %r191;
	mul.wide.u32 	%rd140, %r276, 4;
	add.s64 	%rd141, %rd1, %rd140;
	ld.global.nc.f32 	%f266, [%rd141];
	ld.global.nc.f32 	%f267, [%rd139];
	min.f32 	%f268, %f267, %f266;
	max.f32 	%f382, %f265, %f268;
	add.s32 	%r348, %r348, 2;
$L__BB1_20:
	and.b32  	%r277, %r192, 1;
	setp.eq.b32 	%p98, %r277, 1;
	not.pred 	%p99, %p98;
	@%p99 bra 	$L__BB1_169;
	add.s32 	%r278, %r348, %r8;
	mul.wide.u32 	%rd142, %r278, 4;
	add.s64 	%rd143, %rd2, %rd142;
	add.s32 	%r279, %r348, %r7;
	mad.lo.s32 	%r280, %r279, %r191, %r5;
	mul.wide.u32 	%rd144, %r280, 4;
	add.s64 	%rd145, %rd1, %rd144;
	ld.global.nc.f32 	%f269, [%rd145];
	ld.global.nc.f32 	%f270, [%rd143];
	min.f32 	%f271, %f270, %f269;
	max.f32 	%f382, %f382, %f271;
	bra.uni 	$L__BB1_169;
$L__BB1_22:
	setp.eq.s32 	%p10, %r193, 3;
	@%p10 bra 	$L__BB1_25;
	setp.eq.s32 	%p11, %r193, 4;
	@%p11 bra 	$L__BB1_147;
	setp.eq.s32 	%p12, %r193, 5;
	@%p12 bra 	$L__BB1_25;
	bra.uni 	$L__BB1_158;
$L__BB1_25:
	and.b32  	%r80, %r192, 3;
	setp.lt.u32 	%p53, %r192, 4;
	mov.b32 	%r356, 0;
	@%p53 bra 	$L__BB1_133;
	and.b32  	%r356, %r192, -4;
	neg.s32 	%r355, %r356;
	mul.lo.s32 	%r238, %r7, %r191;
	add.s32 	%r239, %r238, %r191;
	add.s32 	%r354, %r5, %r239;
	shl.b32 	%r84, %r191, 2;
	add.s32 	%r240, %r7, 2;
	mad.lo.s32 	%r353, %r191, %r240, %r5;
	add.s32 	%r241, %r7, 3;
	mad.lo.s32 	%r352, %r191, %r241, %r5;
	add.s32 	%r242, %r4, %r238;
	add.s32 	%r351, %r242, %r3;
	add.s32 	%r350, %r8, 3;
$L__BB1_27:
	add.s32 	%r95, %r350, -2;
	add.s32 	%r243, %r350, -3;
	mul.wide.u32 	%rd66, %r243, 4;
	add.s64 	%rd67, %rd2, %rd66;
	mul.wide.u32 	%rd68, %r351, 4;
	add.s64 	%rd69, %rd1, %rd68;
	ld.global.nc.f32 	%f203, [%rd69];
	ld.global.nc.f32 	%f204, [%rd67];
	max.f32 	%f53, %f204, %f203;
	setp.gt.s32 	%p54, %r193, 2;
	@%p54 bra 	$L__BB1_93;
	setp.eq.s32 	%p58, %r193, 0;
	@%p58 bra 	$L__BB1_29;
	bra.uni 	$L__BB1_91;
$L__BB1_29:
	min.f32 	%f360, %f382, %f53;
	bra.uni 	$L__BB1_99;
$L__BB1_30:
	and.b32  	%r9, %r192, 3;
	setp.lt.u32 	%p100, %r192, 4;
	mov.b32 	%r333, 0;
	@%p100 bra 	$L__BB1_77;
	and.b32  	%r333, %r192, -4;
	neg.s32 	%r332, %r333;
	mul.lo.s32 	%r282, %r7, %r191;
	add.s32 	%r283, %r282, %r191;
	add.s32 	%r331, %r5, %r283;
	shl.b32 	%r13, %r191, 2;
	add.s32 	%r284, %r7, 2;
	mad.lo.s32 	%r330, %r191, %r284, %r5;
	add.s32 	%r285, %r7, 3;
	mad.lo.s32 	%r329, %r191, %r285, %r5;
	add.s32 	%r286, %r4, %r282;
	add.s32 	%r328, %r286, %r3;
	add.s32 	%r327, %r8, 3;
$L__BB1_32:
	add.s32 	%r24, %r327, -2;
	add.s32 	%r287, %r327, -3;
	mul.wide.u32 	%rd146, %r287, 4;
	add.s64 	%rd147, %rd2, %rd146;
	mul.wide.u32 	%rd148, %r328, 4;
	add.s64 	%rd149, %rd1, %rd148;
	ld.global.nc.f32 	%f273, [%rd149];
	ld.global.nc.f32 	%f274, [%rd147];
	add.f32 	%f3, %f274, %f273;
	setp.gt.s32 	%p101, %r193, 2;
	@%p101 bra 	$L__BB1_36;
	setp.eq.s32 	%p105, %r193, 0;
	@%p105 bra 	$L__BB1_41;
	setp.eq.s32 	%p106, %r193, 1;
	@%p106 bra 	$L__BB1_35;
	bra.uni 	$L__BB1_42;
$L__BB1_35:
	max.f32 	%f344, %f382, %f3;
	bra.uni 	$L__BB1_43;
$L__BB1_36:
	setp.eq.s32 	%p102, %r193, 3;
	@%p102 bra 	$L__BB1_41;
	setp.eq.s32 	%p103, %r193, 5;
	@%p103 bra 	$L__BB1_40;
	setp.ne.s32 	%p104, %r193, 4;
	@%p104 bra 	$L__BB1_42;
	setp.neu.f32 	%p107, %f3, 0f00000000;
	selp.f32 	%f344, 0f3F800000, %f382, %p107;
	bra.uni 	$L__BB1_43;
$L__BB1_40:
	add.f32 	%f344, %f382, %f3;
	bra.uni 	$L__BB1_43;
$L__BB1_41:
	min.f32 	%f344, %f382, %f3;
	bra.uni 	$L__BB1_43;
$L__BB1_42:
	min.f32 	%f344, %f382, %f3;
$L__BB1_43:
	mul.wide.u32 	%rd150, %r24, 4;
	add.s64 	%rd151, %rd2, %rd150;
	mul.wide.u32 	%rd152, %r331, 4;
	add.s64 	%rd153, %rd1, %rd152;
	ld.global.nc.f32 	%f275, [%rd153];
	ld.global.nc.f32 	%f276, [%rd151];
	add.f32 	%f10, %f276, %f275;
	setp.gt.s32 	%p108, %r193, 2;
	@%p108 bra 	$L__BB1_47;
	setp.eq.s32 	%p112, %r193, 0;
	@%p112 bra 	$L__BB1_52;
	setp.eq.s32 	%p113, %r193, 1;
	@%p113 bra 	$L__BB1_46;
	bra.uni 	$L__BB1_53;
$L__BB1_46:
	max.f32 	%f345, %f344, %f10;
	bra.uni 	$L__BB1_54;
$L__BB1_47:
	setp.eq.s32 	%p109, %r193, 3;
	@%p109 bra 	$L__BB1_52;
	setp.eq.s32 	%p110, %r193, 5;
	@%p110 bra 	$L__BB1_51;
	setp.ne.s32 	%p111, %r193, 4;
	@%p111 bra 	$L__BB1_53;
	setp.neu.f32 	%p114, %f10, 0f00000000;
	selp.f32 	%f345, 0f3F800000, %f344, %p114;
	bra.uni 	$L__BB1_54;
$L__BB1_51:
	add.f32 	%f345, %f344, %f10;
	bra.uni 	$L__BB1_54;
$L__BB1_52:
	min.f32 	%f345, %f344, %f10;
	bra.uni 	$L__BB1_54;
$L__BB1_53:
	min.f32 	%f345, %f344, %f10;
$L__BB1_54:
	add.s32 	%r288, %r24, 1;
	mul.wide.u32 	%rd154, %r288, 4;
	add.s64 	%rd155, %rd2, %rd154;
	mul.wide.u32 	%rd156, %r330, 4;
	add.s64 	%rd157, %rd1, %rd156;
	ld.global.nc.f32 	%f277, [%rd157];
	ld.global.nc.f32 	%f278, [%rd155];
	add.f32 	%f17, %f278, %f277;
	setp.gt.s32 	%p115, %r193, 2;
	@%p115 bra 	$L__BB1_58;
	setp.eq.s32 	%p119, %r193, 0;
	@%p119 bra 	$L__BB1_63;
	setp.eq.s32 	%p120, %r193, 1;
	@%p120 bra 	$L__BB1_57;
	bra.uni 	$L__BB1_64;
$L__BB1_57:
	max.f32 	%f346, %f345, %f17;
	bra.uni 	$L__BB1_65;
$L__BB1_58:
	setp.eq.s32 	%p116, %r193, 3;
	@%p116 bra 	$L__BB1_63;
	setp.eq.s32 	%p117, %r193, 5;
	@%p117 bra 	$L__BB1_62;
	setp.ne.s32 	%p118, %r193, 4;
	@%p118 bra 	$L__BB1_64;
	setp.neu.f32 	%p121, %f17, 0f00000000;
	selp.f32 	%f346, 0f3F800000, %f345, %p121;
	bra.uni 	$L__BB1_65;
$L__BB1_62:
	add.f32 	%f346, %f345, %f17;
	bra.uni 	$L__BB1_65;
$L__BB1_63:
	min.f32 	%f346, %f345, %f17;
	bra.uni 	$L__BB1_65;
$L__BB1_64:
	min.f32 	%f346, %f345, %f17;
$L__BB1_65:
	mul.wide.u32 	%rd158, %r327, 4;
	add.s64 	%rd159, %rd2, %rd158;
	mul.wide.u32 	%rd160, %r329, 4;
	add.s64 	%rd161, %rd1, %rd160;
	ld.global.nc.f32 	%f279, [%rd161];
	ld.global.nc.f32 	%f280, [%rd159];
	add.f32 	%f24, %f280, %f279;
	setp.gt.s32 	%p122, %r193, 2;
	@%p122 bra 	$L__BB1_69;
	setp.eq.s32 	%p126, %r193, 0;
	@%p126 bra 	$L__BB1_74;
	setp.eq.s32 	%p127, %r193, 1;
	@%p127 bra 	$L__BB1_68;
	bra.uni 	$L__BB1_75;
$L__BB1_68:
	max.f32 	%f382, %f346, %f24;
	bra.uni 	$L__BB1_76;
$L__BB1_69:
	setp.eq.s32 	%p123, %r193, 3;
	@%p123 bra 	$L__BB1_74;
	setp.eq.s32 	%p124, %r193, 5;
	@%p124 bra 	$L__BB1_73;
	setp.ne.s32 	%p125, %r193, 4;
	@%p125 bra 	$L__BB1_75;
	setp.neu.f32 	%p128, %f24, 0f00000000;
	selp.f32 	%f382, 0f3F800000, %f346, %p128;
	bra.uni 	$L__BB1_76;
$L__BB1_73:
	add.f32 	%f382, %f346, %f24;
	bra.uni 	$L__BB1_76;
$L__BB1_74:
	min.f32 	%f382, %f346, %f24;
	bra.uni 	$L__BB1_76;
$L__BB1_75:
	min.f32 	%f382, %f346, %f24;
$L__BB1_76:
	add.s32 	%r332, %r332, 4;
	add.s32 	%r331, %r331, %r13;
	add.s32 	%r330, %r330, %r13;
	add.s32 	%r329, %r329, %r13;
	add.s32 	%r328, %r328, %r13;
	add.s32 	%r327, %r327, 4;
	setp.ne.s32 	%p129, %r332, 0;
	@%p129 bra 	$L__BB1_32;
$L__BB1_77:
	setp.eq.s32 	%p130, %r9, 0;
	@%p130 bra 	$L__BB1_169;
	add.s32 	%r289, %r333, %r7;
	mad.lo.s32 	%r336, %r191, %r289, %r5;
	add.s32 	%r335, %r333, %r8;
	neg.s32 	%r334, %r9;
$L__BB1_79:
	.pragma "nounroll";
	mul.wide.u32 	%rd162, %r335, 4;
	add.s64 	%rd163, %rd2, %rd162;
	mul.wide.u32 	%rd164, %r336, 4;
	add.s64 	%rd165, %rd1, %rd164;
	ld.global.nc.f32 	%f281, [%rd165];
	ld.global.nc.f32 	%f282, [%rd163];
	add.f32 	%f34, %f282, %f281;
	setp.gt.s32 	%p131, %r193, 2;
	@%p131 bra 	$L__BB1_83;
	setp.eq.s32 	%p135, %r193, 0;
	@%p135 bra 	$L__BB1_88;
	setp.eq.s32 	%p136, %r193, 1;
	@%p136 bra 	$L__BB1_82;
	bra.uni 	$L__BB1_89;
$L__BB1_82:
	max.f32 	%f382, %f382, %f34;
	bra.uni 	$L__BB1_90;
$L__BB1_83:
	setp.eq.s32 	%p132, %r193, 3;
	@%p132 bra 	$L__BB1_88;
	setp.eq.s32 	%p133, %r193, 5;
	@%p133 bra 	$L__BB1_87;
	setp.ne.s32 	%p134, %r193, 4;
	@%p134 bra 	$L__BB1_89;
	setp.neu.f32 	%p137, %f34, 0f00000000;
	selp.f32 	%f382, 0f3F800000, %f382, %p137;
	bra.uni 	$L__BB1_90;
$L__BB1_87:
	add.f32 	%f382, %f382, %f34;
	bra.uni 	$L__BB1_90;
$L__BB1_88:
	min.f32 	%f382, %f382, %f34;
	bra.uni 	$L__BB1_90;
$L__BB1_89:
	min.f32 	%f382, %f382, %f34;
$L__BB1_90:
	add.s32 	%r336, %r336, %r191;
	add.s32 	%r335, %r335, 1;
	add.s32 	%r334, %r334, 1;
	setp.eq.s32 	%p138, %r334, 0;
	@%p138 bra 	$L__BB1_169;
	bra.uni 	$L__BB1_79;
$L__BB1_91:
	setp.eq.s32 	%p59, %r193, 1;
	@%p59 bra 	$L__BB1_92;
	bra.uni 	$L__BB1_98;
$L__BB1_92:
	max.f32 	%f360, %f382, %f53;
	bra.uni 	$L__BB1_99;
$L__BB1_93:
	setp.eq.s32 	%p55, %r193, 3;
	@%p55 bra 	$L__BB1_29;
	setp.eq.s32 	%p56, %r193, 5;
	@%p56 bra 	$L__BB1_97;
	setp.ne.s32 	%p57, %r193, 4;
	@%p57 bra 	$L__BB1_98;
	setp.neu.f32 	%p60, %f53, 0f00000000;
	selp.f32 	%f360, 0f3F800000, %f382, %p60;
	bra.uni 	$L__BB1_99;
$L__BB1_97:
	add.f32 	%f360, %f382, %f53;
	bra.uni 	$L__BB1_99;
$L__BB1_98:
	min.f32 	%f360, %f382, %f53;
$L__BB1_99:
	mul.wide.u32 	%rd70, %r95, 4;
	add.s64 	%rd71, %rd2, %rd70;
	mul.wide.u32 	%rd72, %r354, 4;
	add.s64 	%rd73, %rd1, %rd72;
	ld.global.nc.f32 	%f205, [%rd73];
	ld.global.nc.f32 	%f206, [%rd71];
	max.f32 	%f60, %f206, %f205;
	setp.gt.s32 	%p61, %r193, 2;
	@%p61 bra 	$L__BB1_103;
	setp.eq.s32 	%p65, %r193, 0;
	@%p65 bra 	$L__BB1_108;
	setp.eq.s32 	%p66, %r193, 1;
	@%p66 bra 	$L__BB1_102;
	bra.uni 	$L__BB1_109;
$L__BB1_102:
	max.f32 	%f361, %f360, %f60;
	bra.uni 	$L__BB1_110;
$L__BB1_103:
	setp.eq.s32 	%p62, %r193, 3;
	@%p62 bra 	$L__BB1_108;
	setp.eq.s32 	%p63, %r193, 5;
	@%p63 bra 	$L__BB1_107;
	setp.ne.s32 	%p64, %r193, 4;
	@%p64 bra 	$L__BB1_109;
	setp.neu.f32 	%p67, %f60, 0f00000000;
	selp.f32 	%f361, 0f3F800000, %f360, %p67;
	bra.uni 	$L__BB1_110;
$L__BB1_107:
	add.f32 	%f361, %f360, %f60;
	bra.uni 	$L__BB1_110;
$L__BB1_108:
	min.f32 	%f361, %f360, %f60;
	bra.uni 	$L__BB1_110;
$L__BB1_109:
	min.f32 	%f361, %f360, %f60;
$L__BB1_110:
	add.s32 	%r244, %r95, 1;
	mul.wide.u32 	%rd74, %r244, 4;
	add.s64 	%rd75, %rd2, %rd74;
	mul.wide.u32 	%rd76, %r353, 4;
	add.s64 	%rd77, %rd1, %rd76;
	ld.global.nc.f32 	%f207, [%rd77];
	ld.global.nc.f32 	%f208, [%rd75];
	max.f32 	%f67, %f208, %f207;
	setp.gt.s32 	%p68, %r193, 2;
	@%p68 bra 	$L__BB1_114;
	setp.eq.s32 	%p72, %r193, 0;
	@%p72 bra 	$L__BB1_119;
	setp.eq.s32 	%p73, %r193, 1;
	@%p73 bra 	$L__BB1_113;
	bra.uni 	$L__BB1_120;
$L__BB1_113:
	max.f32 	%f362, %f361, %f67;
	bra.uni 	$L__BB1_121;
$L__BB1_114:
	setp.eq.s32 	%p69, %r193, 3;
	@%p69 bra 	$L__BB1_119;
	setp.eq.s32 	%p70, %r193, 5;
	@%p70 bra 	$L__BB1_118;
	setp.ne.s32 	%p71, %r193, 4;
	@%p71 bra 	$L__BB1_120;
	setp.neu.f32 	%p74, %f67, 0f00000000;
	selp.f32 	%f362, 0f3F800000, %f361, %p74;
	bra.uni 	$L__BB1_121;
$L__BB1_118:
	add.f32 	%f362, %f361, %f67;
	bra.uni 	$L__BB1_121;
$L__BB1_119:
	min.f32 	%f362, %f361, %f67;
	bra.uni 	$L__BB1_121;
$L__BB1_120:
	min.f32 	%f362, %f361, %f67;
$L__BB1_121:
	mul.wide.u32 	%rd78, %r350, 4;
	add.s64 	%rd79, %rd2, %rd78;
	mul.wide.u32 	%rd80, %r352, 4;
	add.s64 	%rd81, %rd1, %rd80;
	ld.global.nc.f32 	%f209, [%rd81];
	ld.global.nc.f32 	%f210, [%rd79];
	max.f32 	%f74, %f210, %f209;
	setp.gt.s32 	%p75, %r193, 2;
	@%p75 bra 	$L__BB1_125;
	setp.eq.s32 	%p79, %r193, 0;
	@%p79 bra 	$L__BB1_130;
	setp.eq.s32 	%p80, %r193, 1;
	@%p80 bra 	$L__BB1_124;
	bra.uni 	$L__BB1_131;
$L__BB1_124:
	max.f32 	%f382, %f362, %f74;
	bra.uni 	$L__BB1_132;
$L__BB1_125:
	setp.eq.s32 	%p76, %r193, 3;
	@%p76 bra 	$L__BB1_130;
	setp.eq.s32 	%p77, %r193, 5;
	@%p77 bra 	$L__BB1_129;
	setp.ne.s32 	%p78, %r193, 4;
	@%p78 bra 	$L__BB1_131;
	setp.neu.f32 	%p81, %f74, 0f00000000;
	selp.f32 	%f382, 0f3F800000, %f362, %p81;
	bra.uni 	$L__BB1_132;
$L__BB1_129:
	add.f32 	%f382, %f362, %f74;
	bra.uni 	$L__BB1_132;
$L__BB1_130:
	min.f32 	%f382, %f362, %f74;
	bra.uni 	$L__BB1_132;
$L__BB1_131:
	min.f32 	%f382, %f362, %f74;
$L__BB1_132:
	add.s32 	%r355, %r355, 4;
	add.s32 	%r354, %r354, %r84;
	add.s32 	%r353, %r353, %r84;
	add.s32 	%r352, %r352, %r84;
	add.s32 	%r351, %r351, %r84;
	add.s32 	%r350, %r350, 4;
	setp.ne.s32 	%p82, %r355, 0;
	@%p82 bra 	$L__BB1_27;
$L__BB1_133:
	setp.eq.s32 	%p83, %r80, 0;
	@%p83 bra 	$L__BB1_169;
	add.s32 	%r245, %r356, %r7;
	mad.lo.s32 	%r359, %r191, %r245, %r5;
	add.s32 	%r358, %r356, %r8;
	neg.s32 	%r357, %r80;
$L__BB1_135:
	.pragma "nounroll";
	mul.wide.u32 	%rd82, %r358, 4;
	add.s64 	%rd83, %rd2, %rd82;
	mul.wide.u32 	%rd84, %r359, 4;
	add.s64 	%rd85, %rd1, %rd84;
	ld.global.nc.f32 	%f211, [%rd85];
	ld.global.nc.f32 	%f212, [%rd83];
	max.f32 	%f84, %f212, %f211;
	setp.gt.s32 	%p84, %r193, 2;
	@%p84 bra 	$L__BB1_139;
	setp.eq.s32 	%p88, %r193, 0;
	@%p88 bra 	$L__BB1_144;
	setp.eq.s32 	%p89, %r193, 1;
	@%p89 bra 	$L__BB1_138;
	bra.uni 	$L__BB1_145;
$L__BB1_138:
	max.f32 	%f382, %f382, %f84;
	bra.uni 	$L__BB1_146;
$L__BB1_139:
	setp.eq.s32 	%p85, %r193, 3;
	@%p85 bra 	$L__BB1_144;
	setp.eq.s32 	%p86, %r193, 5;
	@%p86 bra 	$L__BB1_143;
	setp.ne.s32 	%p87, %r193, 4;
	@%p87 bra 	$L__BB1_145;
	setp.neu.f32 	%p90, %f84, 0f00000000;
	selp.f32 	%f382, 0f3F800000, %f382, %p90;
	bra.uni 	$L__BB1_146;
$L__BB1_143:
	add.f32 	%f382, %f382, %f84;
	bra.uni 	$L__BB1_146;
$L__BB1_144:
	min.f32 	%f382, %f382, %f84;
	bra.uni 	$L__BB1_146;
$L__BB1_145:
	min.f32 	%f382, %f382, %f84;
$L__BB1_146:
	add.s32 	%r359, %r359, %r191;
	add.s32 	%r358, %r358, 1;
	add.s32 	%r357, %r357, 1;
	setp.eq.s32 	%p91, %r357, 0;
	@%p91 bra 	$L__BB1_169;
	bra.uni 	$L__BB1_135;
$L__BB1_147:
	and.b32  	%r112, %r192, 7;
	setp.lt.u32 	%p15, %r192, 8;
	mov.b32 	%r371, 0;
	@%p15 bra 	$L__BB1_150;
	and.b32  	%r371, %r192, -8;
	neg.s32 	%r369, %r371;
	mul.lo.s32 	%r203, %r7, %r191;
	add.s32 	%r204, %r203, %r191;
	add.s32 	%r368, %r5, %r204;
	shl.b32 	%r116, %r191, 3;
	add.s32 	%r205, %r7, 2;
	mad.lo.s32 	%r367, %r191, %r205, %r5;
	add.s32 	%r206, %r7, 3;
	mad.lo.s32 	%r366, %r191, %r206, %r5;
	add.s32 	%r207, %r7, 4;
	mad.lo.s32 	%r365, %r191, %r207, %r5;
	add.s32 	%r208, %r7, 5;
	mad.lo.s32 	%r364, %r191, %r208, %r5;
	add.s32 	%r209, %r7, 6;
	mad.lo.s32 	%r363, %r191, %r209, %r5;
	add.s32 	%r210, %r7, 7;
	mad.lo.s32 	%r362, %r191, %r210, %r5;
	add.s32 	%r211, %r4, %r203;
	add.s32 	%r361, %r211, %r3;
	add.s32 	%r360, %r8, 3;
$L__BB1_149:
	.pragma "nounroll";
	add.s32 	%r212, %r360, -3;
	mul.wide.u32 	%rd6, %r212, 4;
	add.s64 	%rd7, %rd2, %rd6;
	mul.wide.u32 	%rd8, %r361, 4;
	add.s64 	%rd9, %rd1, %rd8;
	ld.global.nc.f32 	%f118, [%rd9];
	ld.global.nc.f32 	%f120, [%rd7];
	setp.neu.f32 	%p16, %f120, 0f00000000;
	setp.neu.f32 	%p17, %f118, 0f00000000;
	add.s32 	%r213, %r360, -2;
	mul.wide.u32 	%rd10, %r213, 4;
	add.s64 	%rd11, %rd2, %rd10;
	mul.wide.u32 	%rd12, %r368, 4;
	add.s64 	%rd13, %rd1, %rd12;
	ld.global.nc.f32 	%f122, [%rd13];
	ld.global.nc.f32 	%f124, [%rd11];
	setp.neu.f32 	%p18, %f124, 0f00000000;
	setp.neu.f32 	%p19, %f122, 0f00000000;
	add.s32 	%r214, %r360, -1;
	mul.wide.u32 	%rd14, %r214, 4;
	add.s64 	%rd15, %rd2, %rd14;
	mul.wide.u32 	%rd16, %r367, 4;
	add.s64 	%rd17, %rd1, %rd16;
	ld.global.nc.f32 	%f126, [%rd17];
	ld.global.nc.f32 	%f128, [%rd15];
	setp.neu.f32 	%p20, %f128, 0f00000000;
	setp.neu.f32 	%p21, %f126, 0f00000000;
	add.s32 	%r215, %r360, 4;
	mul.wide.u32 	%rd18, %r360, 4;
	add.s64 	%rd19, %rd2, %rd18;
	mul.wide.u32 	%rd20, %r366, 4;
	add.s64 	%rd21, %rd1, %rd20;
	ld.global.nc.f32 	%f130, [%rd21];
	ld.global.nc.f32 	%f132, [%rd19];
	setp.neu.f32 	%p22, %f132, 0f00000000;
	setp.neu.f32 	%p23, %f130, 0f00000000;
	add.s32 	%r216, %r360, 1;
	mul.wide.u32 	%rd22, %r216, 4;
	add.s64 	%rd23, %rd2, %rd22;
	mul.wide.u32 	%rd24, %r365, 4;
	add.s64 	%rd25, %rd1, %rd24;
	ld.global.nc.f32 	%f134, [%rd25];
	ld.global.nc.f32 	%f136, [%rd23];
	setp.neu.f32 	%p24, %f136, 0f00000000;
	setp.neu.f32 	%p25, %f134, 0f00000000;
	add.s32 	%r217, %r360, 2;
	mul.wide.u32 	%rd26, %r217, 4;
	add.s64 	%rd27, %rd2, %rd26;
	mul.wide.u32 	%rd28, %r364, 4;
	add.s64 	%rd29, %rd1, %rd28;
	ld.global.nc.f32 	%f138, [%rd29];
	ld.global.nc.f32 	%f140, [%rd27];
	setp.neu.f32 	%p26, %f140, 0f00000000;
	setp.neu.f32 	%p27, %f138, 0f00000000;
	add.s32 	%r218, %r360, 3;
	mul.wide.u32 	%rd30, %r218, 4;
	add.s64 	%rd31, %rd2, %rd30;
	mul.wide.u32 	%rd32, %r363, 4;
	add.s64 	%rd33, %rd1, %rd32;
	ld.global.nc.f32 	%f142, [%rd33];
	ld.global.nc.f32 	%f144, [%rd31];
	setp.neu.f32 	%p28, %f144, 0f00000000;
	setp.neu.f32 	%p29, %f142, 0f00000000;
	mul.wide.u32 	%rd34, %r215, 4;
	add.s64 	%rd35, %rd2, %rd34;
	mul.wide.u32 	%rd36, %r362, 4;
	add.s64 	%rd37, %rd1, %rd36;
	ld.global.nc.f32 	%f146, [%rd37];
	ld.global.nc.f32 	%f148, [%rd35];
	setp.neu.f32 	%p30, %f148, 0f00000000;
	setp.neu.f32 	%p31, %f146, 0f00000000;
	selp.f32 	%f149, 0f3F800000, %f382, %p17;
	selp.f32 	%f150, %f149, %f382, %p16;
	selp.f32 	%f151, 0f3F800000, %f150, %p19;
	selp.f32 	%f152, %f151, %f150, %p18;
	selp.f32 	%f153, 0f3F800000, %f152, %p21;
	selp.f32 	%f154, %f153, %f152, %p20;
	selp.f32 	%f155, 0f3F800000, %f154, %p23;
	selp.f32 	%f156, %f155, %f154, %p22;
	selp.f32 	%f157, 0f3F800000, %f156, %p25;
	selp.f32 	%f158, %f157, %f156, %p24;
	selp.f32 	%f159, 0f3F800000, %f158, %p27;
	selp.f32 	%f160, %f159, %f158, %p26;
	selp.f32 	%f161, 0f3F800000, %f160, %p29;
	selp.f32 	%f162, %f161, %f160, %p28;
	selp.f32 	%f163, 0f3F800000, %f162, %p31;
	selp.f32 	%f382, %f163, %f162, %p30;
	add.s32 	%r369, %r369, 8;
	add.s32 	%r368, %r368, %r116;
	add.s32 	%r367, %r367, %r116;
	add.s32 	%r366, %r366, %r116;
	add.s32 	%r365, %r365, %r116;
	add.s32 	%r364, %r364, %r116;
	add.s32 	%r363, %r363, %r116;
	add.s32 	%r362, %r362, %r116;
	add.s32 	%r361, %r361, %r116;
	add.s32 	%r360, %r360, 8;
	setp.ne.s32 	%p32, %r369, 0;
	@%p32 bra 	$L__BB1_149;
$L__BB1_150:
	setp.eq.s32 	%p33, %r112, 0;
	@%p33 bra 	$L__BB1_169;
	and.b32  	%r146, %r192, 3;
	setp.lt.u32 	%p34, %r112, 4;
	@%p34 bra 	$L__BB1_153;
	add.s32 	%r219, %r371, %r8;
	mul.wide.u32 	%rd38, %r219, 4;
	add.s64 	%rd39, %rd2, %rd38;
	add.s32 	%r220, %r371, %r7;
	mad.lo.s32 	%r221, %r220, %r191, %r5;
	mul.wide.u32 	%rd40, %r221, 4;
	add.s64 	%rd41, %rd1, %rd40;
	ld.global.nc.f32 	%f165, [%rd41];
	ld.global.nc.f32 	%f167, [%rd39];
	setp.neu.f32 	%p35, %f167, 0f00000000;
	setp.neu.f32 	%p36, %f165, 0f00000000;
	add.s32 	%r222, %r219, 1;
	mul.wide.u32 	%rd42, %r222, 4;
	add.s64 	%rd43, %rd2, %rd42;
	add.s32 	%r223, %r221, %r191;
	mul.wide.u32 	%rd44, %r223, 4;
	add.s64 	%rd45, %rd1, %rd44;
	ld.global.nc.f32 	%f169, [%rd45];
	ld.global.nc.f32 	%f171, [%rd43];
	setp.neu.f32 	%p37, %f171, 0f00000000;
	setp.neu.f32 	%p38, %f169, 0f00000000;
	add.s32 	%r224, %r219, 2;
	mul.wide.u32 	%rd46, %r224, 4;
	add.s64 	%rd47, %rd2, %rd46;
	add.s32 	%r225, %r223, %r191;
	mul.wide.u32 	%rd48, %r225, 4;
	add.s64 	%rd49, %rd1, %rd48;
	ld.global.nc.f32 	%f173, [%rd49];
	ld.global.nc.f32 	%f175, [%rd47];
	setp.neu.f32 	%p39, %f175, 0f00000000;
	setp.neu.f32 	%p40, %f173, 0f00000000;
	add.s32 	%r226, %r219, 3;
	mul.wide.u32 	%rd50, %r226, 4;
	add.s64 	%rd51, %rd2, %rd50;
	add.s32 	%r227, %r225, %r191;
	mul.wide.u32 	%rd52, %r227, 4;
	add.s64 	%rd53, %rd1, %rd52;
	ld.global.nc.f32 	%f177, [%rd53];
	ld.global.nc.f32 	%f179, [%rd51];
	setp.neu.f32 	%p41, %f179, 0f00000000;
	setp.neu.f32 	%p42, %f177, 0f00000000;
	selp.f32 	%f180, 0f3F800000, %f382, %p36;
	selp.f32 	%f181, %f180, %f382, %p35;
	selp.f32 	%f182, 0f3F800000, %f181, %p38;
	selp.f32 	%f183, %f182, %f181, %p37;
	selp.f32 	%f184, 0f3F800000, %f183, %p40;
	selp.f32 	%f185, %f184, %f183, %p39;
	selp.f32 	%f186, 0f3F800000, %f185, %p42;
	selp.f32 	%f382, %f186, %f185, %p41;
	add.s32 	%r371, %r371, 4;
$L__BB1_153:
	setp.eq.s32 	%p43, %r146, 0;
	@%p43 bra 	$L__BB1_169;
	setp.eq.s32 	%p44, %r146, 1;
	@%p44 bra 	$L__BB1_156;
	add.s32 	%r228, %r371, %r8;
	mul.wide.u32 	%rd54, %r228, 4;
	add.s64 	%rd55, %rd2, %rd54;
	add.s32 	%r229, %r371, %r7;
	mad.lo.s32 	%r230, %r229, %r191, %r5;
	mul.wide.u32 	%rd56, %r230, 4;
	add.s64 	%rd57, %rd1, %rd56;
	ld.global.nc.f32 	%f188, [%rd57];
	ld.global.nc.f32 	%f190, [%rd55];
	setp.neu.f32 	%p45, %f190, 0f00000000;
	setp.neu.f32 	%p46, %f188, 0f00000000;
	add.s32 	%r231, %r228, 1;
	mul.wide.u32 	%rd58, %r231, 4;
	add.s64 	%rd59, %rd2, %rd58;
	add.s32 	%r232, %r230, %r191;
	mul.wide.u32 	%rd60, %r232, 4;
	add.s64 	%rd61, %rd1, %rd60;
	ld.global.nc.f32 	%f192, [%rd61];
	ld.global.nc.f32 	%f194, [%rd59];
	setp.neu.f32 	%p47, %f194, 0f00000000;
	setp.neu.f32 	%p48, %f192, 0f00000000;
	selp.f32 	%f195, 0f3F800000, %f382, %p46;
	selp.f32 	%f196, %f195, %f382, %p45;
	selp.f32 	%f197, 0f3F800000, %f196, %p48;
	selp.f32 	%f382, %f197, %f196, %p47;
	add.s32 	%r371, %r371, 2;
$L__BB1_156:
	and.b32  	%r233, %r192, 1;
	setp.eq.b32 	%p49, %r233, 1;
	not.pred 	%p50, %p49;
	@%p50 bra 	$L__BB1_169;
	add.s32 	%r234, %r371, %r8;
	mul.wide.u32 	%rd62, %r234, 4;
	add.s64 	%rd63, %rd2, %rd62;
	add.s32 	%r235, %r371, %r7;
	mad.lo.s32 	%r236, %r235, %r191, %r5;
	mul.wide.u32 	%rd64, %r236, 4;
	add.s64 	%rd65, %rd1, %rd64;
	ld.global.nc.f32 	%f198, [%rd65];
	ld.global.nc.f32 	%f200, [%rd63];
	setp.neu.f32 	%p51, %f200, 0f00000000;
	setp.neu.f32 	%p52, %f198, 0f00000000;
	selp.f32 	%f201, 0f3F800000, %f382, %p52;
	selp.f32 	%f382, %f201, %f382, %p51;
	bra.uni 	$L__BB1_169;
$L__BB1_158:
	and.b32  	%r151, %r192, 7;
	setp.lt.u32 	%p139, %r192, 8;
	mov.b32 	%r384, 0;
	@%p139 bra 	$L__BB1_161;
	and.b32  	%r384, %r192, -8;
	neg.s32 	%r382, %r384;
	add.s32 	%r381, %r8, 3;
	mul.lo.s32 	%r291, %r7, %r191;
	add.s32 	%r292, %r291, %r191;
	add.s32 	%r380, %r5, %r292;
	shl.b32 	%r156, %r191, 3;
	add.s32 	%r293, %r7, 2;
	mad.lo.s32 	%r379, %r191, %r293, %r5;
	add.s32 	%r294, %r7, 3;
	mad.lo.s32 	%r378, %r191, %r294, %r5;
	add.s32 	%r295, %r7, 4;
	mad.lo.s32 	%r377, %r191, %r295, %r5;
	add.s32 	%r296, %r7, 5;
	mad.lo.s32 	%r376, %r191, %r296, %r5;
	add.s32 	%r297, %r7, 6;
	mad.lo.s32 	%r375, %r191, %r297, %r5;
	add.s32 	%r298, %r7, 7;
	mad.lo.s32 	%r374, %r191, %r298, %r5;
	add.s32 	%r299, %r4, %r291;
	add.s32 	%r373, %r299, %r3;
$L__BB1_160:
	.pragma "nounroll";
	add.s32 	%r300, %r381, -3;
	mul.wide.u32 	%rd166, %r300, 4;
	add.s64 	%rd167, %rd2, %rd166;
	mul.wide.u32 	%rd168, %r373, 4;
	add.s64 	%rd169, %rd1, %rd168;
	ld.global.nc.f32 	%f284, [%rd169];
	ld.global.nc.f32 	%f285, [%rd167];
	add.f32 	%f286, %f285, %f284;
	min.f32 	%f287, %f382, %f286;
	add.s32 	%r301, %r381, -2;
	mul.wide.u32 	%rd170, %r301, 4;
	add.s64 	%rd171, %rd2, %rd170;
	mul.wide.u32 	%rd172, %r380, 4;
	add.s64 	%rd173, %rd1, %rd172;
	ld.global.nc.f32 	%f288, [%rd173];
	ld.global.nc.f32 	%f289, [%rd171];
	add.f32 	%f290, %f289, %f288;
	min.f32 	%f291, %f287, %f290;
	add.s32 	%r302, %r381, -1;
	mul.wide.u32 	%rd174, %r302, 4;
	add.s64 	%rd175, %rd2, %rd174;
	mul.wide.u32 	%rd176, %r379, 4;
	add.s64 	%rd177, %rd1, %rd176;
	ld.global.nc.f32 	%f292, [%rd177];
	ld.global.nc.f32 	%f293, [%rd175];
	add.f32 	%f294, %f293, %f292;
	min.f32 	%f295, %f291, %f294;
	add.s32 	%r303, %r381, 4;
	mul.wide.u32 	%rd178, %r381, 4;
	add.s64 	%rd179, %rd2, %rd178;
	mul.wide.u32 	%rd180, %r378, 4;
	add.s64 	%rd181, %rd1, %rd180;
	ld.global.nc.f32 	%f296, [%rd181];
	ld.global.nc.f32 	%f297, [%rd179];
	add.f32 	%f298, %f297, %f296;
	min.f32 	%f299, %f295, %f298;
	add.s32 	%r304, %r381, 1;
	mul.wide.u32 	%rd182, %r304, 4;
	add.s64 	%rd183, %rd2, %rd182;
	mul.wide.u32 	%rd184, %r377, 4;
	add.s64 	%rd185, %rd1, %rd184;
	ld.global.nc.f32 	%f300, [%rd185];
	ld.global.nc.f32 	%f301, [%rd183];
	add.f32 	%f302, %f301, %f300;
	min.f32 	%f303, %f299, %f302;
	add.s32 	%r305, %r381, 2;
	mul.wide.u32 	%rd186, %r305, 4;
	add.s64 	%rd187, %rd2, %rd186;
	mul.wide.u32 	%rd188, %r376, 4;
	add.s64 	%rd189, %rd1, %rd188;
	ld.global.nc.f32 	%f304, [%rd189];
	ld.global.nc.f32 	%f305, [%rd187];
	add.f32 	%f306, %f305, %f304;
	min.f32 	%f307, %f303, %f306;
	add.s32 	%r306, %r381, 3;
	mul.wide.u32 	%rd190, %r306, 4;
	add.s64 	%rd191, %rd2, %rd190;
	mul.wide.u32 	%rd192, %r375, 4;
	add.s64 	%rd193, %rd1, %rd192;
	ld.global.nc.f32 	%f308, [%rd193];
	ld.global.nc.f32 	%f309, [%rd191];
	add.f32 	%f310, %f309, %f308;
	min.f32 	%f311, %f307, %f310;
	mul.wide.u32 	%rd194, %r303, 4;
	add.s64 	%rd195, %rd2, %rd194;
	mul.wide.u32 	%rd196, %r374, 4;
	add.s64 	%rd197, %rd1, %rd196;
	ld.global.nc.f32 	%f312, [%rd197];
	ld.global.nc.f32 	%f313, [%rd195];
	add.f32 	%f314, %f313, %f312;
	min.f32 	%f382, %f311, %f314;
	add.s32 	%r382, %r382, 8;
	add.s32 	%r381, %r381, 8;
	add.s32 	%r380, %r380, %r156;
	add.s32 	%r379, %r379, %r156;
	add.s32 	%r378, %r378, %r156;
	add.s32 	%r377, %r377, %r156;
	add.s32 	%r376, %r376, %r156;
	add.s32 	%r375, %r375, %r156;
	add.s32 	%r374, %r374, %r156;
	add.s32 	%r373, %r373, %r156;
	setp.ne.s32 	%p140, %r382, 0;
	@%p140 bra 	$L__BB1_160;
$L__BB1_161:
	setp.eq.s32 	%p141, %r151, 0;
	@%p141 bra 	$L__BB1_169;
	and.b32  	%r185, %r192, 3;
	setp.lt.u32 	%p142, %r151, 4;
	@%p142 bra 	$L__BB1_164;
	add.s32 	%r307, %r384, %r8;
	mul.wide.u32 	%rd198, %r307, 4;
	add.s64 	%rd199, %rd2, %rd198;
	add.s32 	%r308, %r384, %r7;
	mad.lo.s32 	%r309, %r308, %r191, %r5;
	mul.wide.u32 	%rd200, %r309, 4;
	add.s64 	%rd201, %rd1, %rd200;
	ld.global.nc.f32 	%f316, [%rd201];
	ld.global.nc.f32 	%f317, [%rd199];
	add.f32 	%f318, %f317, %f316;
	min.f32 	%f319, %f382, %f318;
	add.s32 	%r310, %r307, 1;
	mul.wide.u32 	%rd202, %r310, 4;
	add.s64 	%rd203, %rd2, %rd202;
	add.s32 	%r311, %r309, %r191;
	mul.wide.u32 	%rd204, %r311, 4;
	add.s64 	%rd205, %rd1, %rd204;
	ld.global.nc.f32 	%f320, [%rd205];
	ld.global.nc.f32 	%f321, [%rd203];
	add.f32 	%f322, %f321, %f320;
	min.f32 	%f323, %f319, %f322;
	add.s32 	%r312, %r307, 2;
	mul.wide.u32 	%rd206, %r312, 4;
	add.s64 	%rd207, %rd2, %rd206;
	add.s32 	%r313, %r311, %r191;
	mul.wide.u32 	%rd208, %r313, 4;
	add.s64 	%rd209, %rd1, %rd208;
	ld.global.nc.f32 	%f324, [%rd209];
	ld.global.nc.f32 	%f325, [%rd207];
	add.f32 	%f326, %f325, %f324;
	min.f32 	%f327, %f323, %f326;
	add.s32 	%r314, %r307, 3;
	mul.wide.u32 	%rd210, %r314, 4;
	add.s64 	%rd211, %rd2, %rd210;
	add.s32 	%r315, %r313, %r191;
	mul.wide.u32 	%rd212, %r315, 4;
	add.s64 	%rd213, %rd1, %rd212;
	ld.global.nc.f32 	%f328, [%rd213];
	ld.global.nc.f32 	%f329, [%rd211];
	add.f32 	%f330, %f329, %f328;
	min.f32 	%f382, %f327, %f330;
	add.s32 	%r384, %r384, 4;
$L__BB1_164:
	setp.eq.s32 	%p143, %r185, 0;
	@%p143 bra 	$L__BB1_169;
	setp.eq.s32 	%p144, %r185, 1;
	@%p144 bra 	$L__BB1_167;
	add.s32 	%r316, %r384, %r8;
	mul.wide.u32 	%rd214, %r316, 4;
	add.s64 	%rd215, %rd2, %rd214;
	add.s32 	%r317, %r384, %r7;
	mad.lo.s32 	%r318, %r317, %r191, %r5;
	mul.wide.u32 	%rd216, %r318, 4;
	add.s64 	%rd217, %rd1, %rd216;
	ld.global.nc.f32 	%f332, [%rd217];
	ld.global.nc.f32 	%f333, [%rd215];
	add.f32 	%f334, %f333, %f332;
	min.f32 	%f335, %f382, %f334;
	add.s32 	%r319, %r316, 1;
	mul.wide.u32 	%rd218, %r319, 4;
	add.s64 	%rd219, %rd2, %rd218;
	add.s32 	%r320, %r318, %r191;
	mul.wide.u32 	%rd220, %r320, 4;
	add.s64 	%rd221, %rd1, %rd220;
	ld.global.nc.f32 	%f336, [%rd221];
	ld.global.nc.f32 	%f337, [%rd219];
	add.f32 	%f338, %f337, %f336;
	min.f32 	%f382, %f335, %f338;
	add.s32 	%r384, %r384, 2;
$L__BB1_167:
	and.b32  	%r321, %r192, 1;
	setp.eq.b32 	%p145, %r321, 1;
	not.pred 	%p146, %p145;
	@%p146 bra 	$L__BB1_169;
	add.s32 	%r322, %r384, %r8;
	mul.wide.u32 	%rd222, %r322, 4;
	add.s64 	%rd223, %rd2, %rd222;
	add.s32 	%r323, %r384, %r7;
	mad.lo.s32 	%r324, %r323, %r191, %r5;
	mul.wide.u32 	%rd224, %r324, 4;
	add.s64 	%rd225, %rd1, %rd224;
	ld.global.nc.f32 	%f339, [%rd225];
	ld.global.nc.f32 	%f340, [%rd223];
	add.f32 	%f341, %f340, %f339;
	min.f32 	%f382, %f382, %f341;
$L__BB1_169:
	ld.param.u64 	%rd229, [semiring_matmul_batched_f32_param_2];
	add.s32 	%r325, %r6, %r2;
	mad.lo.s32 	%r326, %r325, %r191, %r5;
	cvta.to.global.u64 	%rd226, %rd229;
	mul.wide.u32 	%rd227, %r326, 4;
	add.s64 	%rd228, %rd226, %rd227;
	st.global.f32 	[%rd228], %f382;
$L__BB1_170:
	ret;

}
	// .globl	semiring_matmul_f64
.visible .entry semiring_matmul_f64(
	.param .u64 .ptr .align 1 semiring_matmul_f64_param_0,
	.param .u64 .ptr .align 1 semiring_matmul_f64_param_1,
	.param .u64 .ptr .align 1 semiring_matmul_f64_param_2,
	.param .u32 semiring_matmul_f64_param_3,
	.param .u32 semiring_matmul_f64_param_4,
	.param .u32 semiring_matmul_f64_param_5,
	.param .u32 semiring_matmul_f64_param_6
)
{
	.reg .pred 	%p<146>;
	.reg .b32 	%r<340>;
	.reg .b64 	%rd<230>;
	.reg .b64 	%fd<383>;

	ld.param.u64 	%rd4, [semiring_matmul_f64_param_0];
	ld.param.u64 	%rd5, [semiring_matmul_f64_param_1];
	ld.param.u32 	%r185, [semiring_matmul_f64_param_3];
	ld.param.u32 	%r182, [semiring_matmul_f64_param_4];
	ld.param.u32 	%r183, [semiring_matmul_f64_param_5];
	ld.param.u32 	%r184, [semiring_matmul_f64_param_6];
	cvta.to.global.u64 	%rd1, %rd5;
	cvta.to.global.u64 	%rd2, %rd4;
	mov.u32 	%r186, %ctaid.y;
	mov.u32 	%r187, %ntid.y;
	mov.u32 	%r188, %tid.y;
	mad.lo.s32 	%r1, %r186, %r187, %r188;
	mov.u32 	%r189, %ctaid.x;
	mov.u32 	%r190, %ntid.x;
	mul.lo.s32 	%r2, %r189, %r190;
	mov.u32 	%r3, %tid.x;
	add.s32 	%r4, %r2, %r3;
	setp.ge.u32 	%p1, %r1, %r185;
	setp.ge.u32 	%p2, %r4, %r182;
	or.pred  	%p3, %p1, %p2;
	@%p3 bra 	$L__BB2_169;
	mov.f64 	%fd382, 0d0000000000000000;
	add.s32 	%r191, %r184, -1;
	setp.lt.u32 	%p4, %r191, 2;
	@%p4 bra 	$L__BB2_5;
	setp.eq.s32 	%p5, %r184, 3;
	@%p5 bra 	$L__BB2_4;
	setp.ne.s32 	%p6, %r184, 0;
	@%p6 bra 	$L__BB2_6;
$L__BB2_4:
	mov.f64 	%fd382, 0d7FF0000000000000;
	bra.uni 	$L__BB2_6;
$L__BB2_5:
	mov.f64 	%fd382, 0dFFF0000000000000;
$L__BB2_6:
	setp.eq.s32 	%p7, %r183, 0;
	@%p7 bra 	$L__BB2_168;
	mul.lo.s32 	%r5, %r183, %r1;
	setp.gt.s32 	%p8, %r184, 2;
	@%p8 bra 	$L__BB2_21;
	setp.lt.u32 	%p12, %r184, 2;
	@%p12 bra 	$L__BB2_29;
	setp.eq.s32 	%p13, %r184, 2;
	@%p13 bra 	$L__BB2_10;
	bra.uni 	$L__BB2_157;
$L__BB2_10:
	and.b32  	%r37, %r183, 7;
	setp.lt.u32 	%p91, %r183, 8;
	mov.b32 	%r302, 0;
	@%p91 bra 	$L__BB2_13;
	and.b32  	%r302, %r183, -8;
	neg.s32 	%r300, %r302;
	add.s32 	%r224, %r3, %r182;
	add.s32 	%r299, %r224, %r2;
	shl.b32 	%r41, %r182, 3;
	shl.b32 	%r225, %r182, 1;
	add.s32 	%r298, %r4, %r225;
	mad.lo.s32 	%r297, %r182, 3, %r4;
	shl.b32 	%r226, %r182, 2;
	add.s32 	%r296, %r4, %r226;
	mad.lo.s32 	%r295, %r182, 5, %r4;
	mad.lo.s32 	%r294, %r182, 6, %r4;
	mad.lo.s32 	%r293, %r182, 7, %r4;
	add.s32 	%r291, %r5, 3;
	mov.u32 	%r292, %r4;
$L__BB2_12:
	.pragma "nounroll";
	add.s32 	%r227, %r291, -3;
	mul.wide.u32 	%rd86, %r227, 8;
	add.s64 	%rd87, %rd2, %rd86;
	mul.wide.u32 	%rd88, %r292, 8;
	add.s64 	%rd89, %rd1, %rd88;
	ld.global.nc.f64 	%fd214, [%rd89];
	ld.global.nc.f64 	%fd215, [%rd87];
	min.f64 	%fd216, %fd215, %fd214;
	max.f64 	%fd217, %fd382, %fd216;
	add.s32 	%r228, %r291, -2;
	mul.wide.u32 	%rd90, %r228, 8;
	add.s64 	%rd91, %rd2, %rd90;
	mul.wide.u32 	%rd92, %r299, 8;
	add.s64 	%rd93, %rd1, %rd92;
	ld.global.nc.f64 	%fd218, [%rd93];
	ld.global.nc.f64 	%fd219, [%rd91];
	min.f64 	%fd220, %fd219, %fd218;
	max.f64 	%fd221, %fd217, %fd220;
	add.s32 	%r229, %r291, -1;
	mul.wide.u32 	%rd94, %r229, 8;
	add.s64 	%rd95, %rd2, %rd94;
	mul.wide.u32 	%rd96, %r298, 8;
	add.s64 	%rd97, %rd1, %rd96;
	ld.global.nc.f64 	%fd222, [%rd97];
	ld.global.nc.f64 	%fd223, [%rd95];
	min.f64 	%fd224, %fd223, %fd222;
	max.f64 	%fd225, %fd221, %fd224;
	add.s32 	%r230, %r291, 4;
	mul.wide.u32 	%rd98, %r291, 8;
	add.s64 	%rd99, %rd2, %rd98;
	mul.wide.u32 	%rd100, %r297, 8;
	add.s64 	%rd101, %rd1, %rd100;
	ld.global.nc.f64 	%fd226, [%rd101];
	ld.global.nc.f64 	%fd227, [%rd99];
	min.f64 	%fd228, %fd227, %fd226;
	max.f64 	%fd229, %fd225, %fd228;
	add.s32 	%r231, %r291, 1;
	mul.wide.u32 	%rd102, %r231, 8;
	add.s64 	%rd103, %rd2, %rd102;
	mul.wide.u32 	%rd104, %r296, 8;
	add.s64 	%rd105, %rd1, %rd104;
	ld.global.nc.f64 	%fd230, [%rd105];
	ld.global.nc.f64 	%fd231, [%rd103];
	min.f64 	%fd232, %fd231, %fd230;
	max.f64 	%fd233, %fd229, %fd232;
	add.s32 	%r232, %r291, 2;
	mul.wide.u32 	%rd106, %r232, 8;
	add.s64 	%rd107, %rd2, %rd106;
	mul.wide.u32 	%rd108, %r295, 8;
	add.s64 	%rd109, %rd1, %rd108;
	ld.global.nc.f64 	%fd234, [%rd109];
	ld.global.nc.f64 	%fd235, [%rd107];
	min.f64 	%fd236, %fd235, %fd234;
	max.f64 	%fd237, %fd233, %fd236;
	add.s32 	%r233, %r291, 3;
	mul.wide.u32 	%rd110, %r233, 8;
	add.s64 	%rd111, %rd2, %rd110;
	mul.wide.u32 	%rd112, %r294, 8;
	add.s64 	%rd113, %rd1, %rd112;
	ld.global.nc.f64 	%fd238, [%rd113];
	ld.global.nc.f64 	%fd239, [%rd111];
	min.f64 	%fd240, %fd239, %fd238;
	max.f64 	%fd241, %fd237, %fd240;
	mul.wide.u32 	%rd114, %r230, 8;
	add.s64 	%rd115, %rd2, %rd114;
	mul.wide.u32 	%rd116, %r293, 8;
	add.s64 	%rd117, %rd1, %rd116;
	ld.global.nc.f64 	%fd242, [%rd117];
	ld.global.nc.f64 	%fd243, [%rd115];
	min.f64 	%fd244, %fd243, %fd242;
	max.f64 	%fd382, %fd241, %fd244;
	add.s32 	%r300, %r300, 8;
	add.s32 	%r299, %r299, %r41;
	add.s32 	%r298, %r298, %r41;
	add.s32 	%r297, %r297, %r41;
	add.s32 	%r296, %r296, %r41;
	add.s32 	%r295, %r295, %r41;
	add.s32 	%r294, %r294, %r41;
	add.s32 	%r293, %r293, %r41;
	add.s32 	%r292, %r292, %r41;
	add.s32 	%r291, %r291, 8;
	setp.ne.s32 	%p92, %r300, 0;
	@%p92 bra 	$L__BB2_12;
$L__BB2_13:
	setp.eq.s32 	%p93, %r37, 0;
	@%p93 bra 	$L__BB2_168;
	and.b32  	%r70, %r183, 3;
	setp.lt.u32 	%p94, %r37, 4;
	@%p94 bra 	$L__BB2_16;
	add.s32 	%r234, %r302, %r5;
	mul.wide.u32 	%rd118, %r234, 8;
	add.s64 	%rd119, %rd2, %rd118;
	mad.lo.s32 	%r235, %r302, %r182, %r4;
	mul.wide.u32 	%rd120, %r235, 8;
	add.s64 	%rd121, %rd1, %rd120;
	ld.global.nc.f64 	%fd246, [%rd121];
	ld.global.nc.f64 	%fd247, [%rd119];
	min.f64 	%fd248, %fd247, %fd246;
	max.f64 	%fd249, %fd382, %fd248;
	add.s32 	%r236, %r234, 1;
	mul.wide.u32 	%rd122, %r236, 8;
	add.s64 	%rd123, %rd2, %rd122;
	add.s32 	%r237, %r235, %r182;
	mul.wide.u32 	%rd124, %r237, 8;
	add.s64 	%rd125, %rd1, %rd124;
	ld.global.nc.f64 	%fd250, [%rd125];
	ld.global.nc.f64 	%fd251, [%rd123];
	min.f64 	%fd252, %fd251, %fd250;
	max.f64 	%fd253, %fd249, %fd252;
	add.s32 	%r238, %r234, 2;
	mul.wide.u32 	%rd126, %r238, 8;
	add.s64 	%rd127, %rd2, %rd126;
	add.s32 	%r239, %r237, %r182;
	mul.wide.u32 	%rd128, %r239, 8;
	add.s64 	%rd129, %rd1, %rd128;
	ld.global.nc.f64 	%fd254, [%rd129];
	ld.global.nc.f64 	%fd255, [%rd127];
	min.f64 	%fd256, %fd255, %fd254;
	max.f64 	%fd257, %fd253, %fd256;
	add.s32 	%r240, %r234, 3;
	mul.wide.u32 	%rd130, %r240, 8;
	add.s64 	%rd131, %rd2, %rd130;
	add.s32 	%r241, %r239, %r182;
	mul.wide.u32 	%rd132, %r241, 8;
	add.s64 	%rd133, %rd1, %rd132;
	ld.global.nc.f64 	%fd258, [%rd133];
	ld.global.nc.f64 	%fd259, [%rd131];
	min.f64 	%fd260, %fd259, %fd258;
	max.f64 	%fd382, %fd257, %fd260;
	add.s32 	%r302, %r302, 4;
$L__BB2_16:
	setp.eq.s32 	%p95, %r70, 0;
	@%p95 bra 	$L__BB2_168;
	setp.eq.s32 	%p96, %r70, 1;
	@%p96 bra 	$L__BB2_19;
	add.s32 	%r242, %r302, %r5;
	mul.wide.u32 	%rd134, %r242, 8;
	add.s64 	%rd135, %rd2, %rd134;
	mad.lo.s32 	%r243, %r302, %r182, %r4;
	mul.wide.u32 	%rd136, %r243, 8;
	add.s64 	%rd137, %rd1, %rd136;
	ld.global.nc.f64 	%fd262, [%rd137];
	ld.global.nc.f64 	%fd263, [%rd135];
	min.f64 	%fd264, %fd263, %fd262;
	max.f64 	%fd265, %fd382, %fd264;
	add.s32 	%r244, %r242, 1;
	mul.wide.u32 	%rd138, %r244, 8;
	add.s64 	%rd139, %rd2, %rd138;
	add.s32 	%r245, %r243, %r182;
	mul.wide.u32 	%rd140, %r245, 8;
	add.s64 	%rd141, %rd1, %rd140;
	ld.global.nc.f64 	%fd266, [%rd141];
	ld.global.nc.f64 	%fd267, [%rd139];
	min.f64 	%fd268, %fd267, %fd266;
	max.f64 	%fd382, %fd265, %fd268;
	add.s32 	%r302, %r302, 2;
$L__BB2_19:
	and.b32  	%r246, %r183, 1;
	setp.eq.b32 	%p97, %r246, 1;
	not.pred 	%p98, %p97;
	@%p98 bra 	$L__BB2_168;
	add.s32 	%r247, %r302, %r5;
	mul.wide.u32 	%rd142, %r247, 8;
	add.s64 	%rd143, %rd2, %rd142;
	mad.lo.s32 	%r248, %r302, %r182, %r4;
	mul.wide.u32 	%rd144, %r248, 8;
	add.s64 	%rd145, %rd1, %rd144;
	ld.global.nc.f64 	%fd269, [%rd145];
	ld.global.nc.f64 	%fd270, [%rd143];
	min.f64 	%fd271, %fd270, %fd269;
	max.f64 	%fd382, %fd382, %fd271;
	bra.uni 	$L__BB2_168;
$L__BB2_21:
	setp.eq.s32 	%p9, %r184, 3;
	@%p9 bra 	$L__BB2_24;
	setp.eq.s32 	%p10, %r184, 4;
	@%p10 bra 	$L__BB2_146;
	setp.eq.s32 	%p11, %r184, 5;
	@%p11 bra 	$L__BB2_24;
	bra.uni 	$L__BB2_157;
$L__BB2_24:
	and.b32  	%r75, %r183, 3;
	setp.lt.u32 	%p52, %r183, 4;
	mov.b32 	%r310, 0;
	@%p52 bra 	$L__BB2_132;
	and.b32  	%r310, %r183, -4;
	neg.s32 	%r309, %r310;
	add.s32 	%r219, %r3, %r182;
	add.s32 	%r308, %r219, %r2;
	shl.b32 	%r79, %r182, 2;
	shl.b32 	%r220, %r182, 1;
	add.s32 	%r307, %r4, %r220;
	mad.lo.s32 	%r306, %r182, 3, %r4;
	add.s32 	%r304, %r5, 3;
	mov.u32 	%r305, %r4;
$L__BB2_26:
	add.s32 	%r89, %r304, -2;
	add.s32 	%r221, %r304, -3;
	mul.wide.u32 	%rd66, %r221, 8;
	add.s64 	%rd67, %rd2, %rd66;
	mul.wide.u32 	%rd68, %r305, 8;
	add.s64 	%rd69, %rd1, %rd68;
	ld.global.nc.f64 	%fd203, [%rd69];
	ld.global.nc.f64 	%fd204, [%rd67];
	max.f64 	%fd53, %fd204, %fd203;
	setp.gt.s32 	%p53, %r184, 2;
	@%p53 bra 	$L__BB2_92;
	setp.eq.s32 	%p57, %r184, 0;
	@%p57 bra 	$L__BB2_28;
	bra.uni 	$L__BB2_90;
$L__BB2_28:
	min.f64 	%fd360, %fd382, %fd53;
	bra.uni 	$L__BB2_98;
$L__BB2_29:
	and.b32  	%r6, %r183, 3;
	setp.lt.u32 	%p99, %r183, 4;
	mov.b32 	%r287, 0;
	@%p99 bra 	$L__BB2_76;
	and.b32  	%r287, %r183, -4;
	neg.s32 	%r286, %r287;
	add.s32 	%r250, %r3, %r182;
	add.s32 	%r285, %r250, %r2;
	shl.b32 	%r10, %r182, 2;
	shl.b32 	%r251, %r182, 1;
	add.s32 	%r284, %r4, %r251;
	mad.lo.s32 	%r283, %r182, 3, %r4;
	add.s32 	%r281, %r5, 3;
	mov.u32 	%r282, %r4;
$L__BB2_31:
	add.s32 	%r20, %r281, -2;
	add.s32 	%r252, %r281, -3;
	mul.wide.u32 	%rd146, %r252, 8;
	add.s64 	%rd147, %rd2, %rd146;
	mul.wide.u32 	%rd148, %r282, 8;
	add.s64 	%rd149, %rd1, %rd148;
	ld.global.nc.f64 	%fd273, [%rd149];
	ld.global.nc.f64 	%fd274, [%rd147];
	add.f64 	%fd3, %fd274, %fd273;
	setp.gt.s32 	%p100, %r184, 2;
	@%p100 bra 	$L__BB2_35;
	setp.eq.s32 	%p104, %r184, 0;
	@%p104 bra 	$L__BB2_40;
	setp.eq.s32 	%p105, %r184, 1;
	@%p105 bra 	$L__BB2_34;
	bra.uni 	$L__BB2_41;
$L__BB2_34:
	max.f64 	%fd344, %fd382, %fd3;
	bra.uni 	$L__BB2_42;
$L__BB2_35:
	setp.eq.s32 	%p101, %r184, 3;
	@%p101 bra 	$L__BB2_40;
	setp.eq.s32 	%p102, %r184, 5;
	@%p102 bra 	$L__BB2_39;
	setp.ne.s32 	%p103, %r184, 4;
	@%p103 bra 	$L__BB2_41;
	setp.neu.f64 	%p106, %fd3, 0d0000000000000000;
	selp.f64 	%fd344, 0d3FF0000000000000, %fd382, %p106;
	bra.uni 	$L__BB2_42;
$L__BB2_39:
	add.f64 	%fd344, %fd382, %fd3;
	bra.uni 	$L__BB2_42;
$L__BB2_40:
	min.f64 	%fd344, %fd382, %fd3;
	bra.uni 	$L__BB2_42;
$L__BB2_41:
	min.f64 	%fd344, %fd382, %fd3;
$L__BB2_42:
	mul.wide.u32 	%rd150, %r20, 8;
	add.s64 	%rd151, %rd2, %rd150;
	mul.wide.u32 	%rd152, %r285, 8;
	add.s64 	%rd153, %rd1, %rd152;
	ld.global.nc.f64 	%fd275, [%rd153];
	ld.global.nc.f64 	%fd276, [%rd151];
	add.f64 	%fd10, %fd276, %fd275;
	setp.gt.s32 	%p107, %r184, 2;
	@%p107 bra 	$L__BB2_46;
	setp.eq.s32 	%p111, %r184, 0;
	@%p111 bra 	$L__BB2_51;
	setp.eq.s32 	%p112, %r184, 1;
	@%p112 bra 	$L__BB2_45;
	bra.uni 	$L__BB2_52;
$L__BB2_45:
	max.f64 	%fd345, %fd344, %fd10;
	bra.uni 	$L__BB2_53;
$L__BB2_46:
	setp.eq.s32 	%p108, %r184, 3;
	@%p108 bra 	$L__BB2_51;
	setp.eq.s32 	%p109, %r184, 5;
	@%p109 bra 	$L__BB2_50;
	setp.ne.s32 	%p110, %r184, 4;
	@%p110 bra 	$L__BB2_52;
	setp.neu.f64 	%p113, %fd10, 0d0000000000000000;
	selp.f64 	%fd345, 0d3FF0000000000000, %fd344, %p113;
	bra.uni 	$L__BB2_53;
$L__BB2_50:
	add.f64 	%fd345, %fd344, %fd10;
	bra.uni 	$L__BB2_53;
$L__BB2_51:
	min.f64 	%fd345, %fd344, %fd10;
	bra.uni 	$L__BB2_53;
$L__BB2_52:
	min.f64 	%fd345, %fd344, %fd10;
$L__BB2_53:
	add.s32 	%r253, %r20, 1;
	mul.wide.u32 	%rd154, %r253, 8;
	add.s64 	%rd155, %rd2, %rd154;
	mul.wide.u32 	%rd156, %r284, 8;
	add.s64 	%rd157, %rd1, %rd156;
	ld.global.nc.f64 	%fd277, [%rd157];
	ld.global.nc.f64 	%fd278, [%rd155];
	add.f64 	%fd17, %fd278, %fd277;
	setp.gt.s32 	%p114, %r184, 2;
	@%p114 bra 	$L__BB2_57;
	setp.eq.s32 	%p118, %r184, 0;
	@%p118 bra 	$L__BB2_62;
	setp.eq.s32 	%p119, %r184, 1;
	@%p119 bra 	$L__BB2_56;
	bra.uni 	$L__BB2_63;
$L__BB2_56:
	max.f64 	%fd346, %fd345, %fd17;
	bra.uni 	$L__BB2_64;
$L__BB2_57:
	setp.eq.s32 	%p115, %r184, 3;
	@%p115 bra 	$L__BB2_62;
	setp.eq.s32 	%p116, %r184, 5;
	@%p116 bra 	$L__BB2_61;
	setp.ne.s32 	%p117, %r184, 4;
	@%p117 bra 	$L__BB2_63;
	setp.neu.f64 	%p120, %fd17, 0d0000000000000000;
	selp.f64 	%fd346, 0d3FF0000000000000, %fd345, %p120;
	bra.uni 	$L__BB2_64;
$L__BB2_61:
	add.f64 	%fd346, %fd345, %fd17;
	bra.uni 	$L__BB2_64;
$L__BB2_62:
	min.f64 	%fd346, %fd345, %fd17;
	bra.uni 	$L__BB2_64;
$L__BB2_63:
	min.f64 	%fd346, %fd345, %fd17;
$L__BB2_64:
	mul.wide.u32 	%rd158, %r281, 8;
	add.s64 	%rd159, %rd2, %rd158;
	mul.wide.u32 	%rd160, %r283, 8;
	add.s64 	%rd161, %rd1, %rd160;
	ld.global.nc.f64 	%fd279, [%rd161];
	ld.global.nc.f64 	%fd280, [%rd159];
	add.f64 	%fd24, %fd280, %fd279;
	setp.gt.s32 	%p121, %r184, 2;
	@%p121 bra 	$L__BB2_68;
	setp.eq.s32 	%p125, %r184, 0;
	@%p125 bra 	$L__BB2_73;
	setp.eq.s32 	%p126, %r184, 1;
	@%p126 bra 	$L__BB2_67;
	bra.uni 	$L__BB2_74;
$L__BB2_67:
	max.f64 	%fd382, %fd346, %fd24;
	bra.uni 	$L__BB2_75;
$L__BB2_68:
	setp.eq.s32 	%p122, %r184, 3;
	@%p122 bra 	$L__BB2_73;
	setp.eq.s32 	%p123, %r184, 5;
	@%p123 bra 	$L__BB2_72;
	setp.ne.s32 	%p124, %r184, 4;
	@%p124 bra 	$L__BB2_74;
	setp.neu.f64 	%p127, %fd24, 0d0000000000000000;
	selp.f64 	%fd382, 0d3FF0000000000000, %fd346, %p127;
	bra.uni 	$L__BB2_75;
$L__BB2_72:
	add.f64 	%fd382, %fd346, %fd24;
	bra.uni 	$L__BB2_75;
$L__BB2_73:
	min.f64 	%fd382, %fd346, %fd24;
	bra.uni 	$L__BB2_75;
$L__BB2_74:
	min.f64 	%fd382, %fd346, %fd24;
$L__BB2_75:
	add.s32 	%r286, %r286, 4;
	add.s32 	%r285, %r285, %r10;
	add.s32 	%r284, %r284, %r10;
	add.s32 	%r283, %r283, %r10;
	add.s32 	%r282, %r282, %r10;
	add.s32 	%r281, %r281, 4;
	setp.ne.s32 	%p128, %r286, 0;
	@%p128 bra 	$L__BB2_31;
$L__BB2_76:
	setp.eq.s32 	%p129, %r6, 0;
	@%p129 bra 	$L__BB2_168;
	mad.lo.s32 	%r290, %r287, %r182, %r4;
	add.s32 	%r289, %r287, %r5;
	neg.s32 	%r288, %r6;
$L__BB2_78:
	.pragma "nounroll";
	mul.wide.u32 	%rd162, %r289, 8;
	add.s64 	%rd163, %rd2, %rd162;
	mul.wide.u32 	%rd164, %r290, 8;
	add.s64 	%rd165, %rd1, %rd164;
	ld.global.nc.f64 	%fd281, [%rd165];
	ld.global.nc.f64 	%fd282, [%rd163];
	add.f64 	%fd34, %fd282, %fd281;
	setp.gt.s32 	%p130, %r184, 2;
	@%p130 bra 	$L__BB2_82;
	setp.eq.s32 	%p134, %r184, 0;
	@%p134 bra 	$L__BB2_87;
	setp.eq.s32 	%p135, %r184, 1;
	@%p135 bra 	$L__BB2_81;
	bra.uni 	$L__BB2_88;
$L__BB2_81:
	max.f64 	%fd382, %fd382, %fd34;
	bra.uni 	$L__BB2_89;
$L__BB2_82:
	setp.eq.s32 	%p131, %r184, 3;
	@%p131 bra 	$L__BB2_87;
	setp.eq.s32 	%p132, %r184, 5;
	@%p132 bra 	$L__BB2_86;
	setp.ne.s32 	%p133, %r184, 4;
	@%p133 bra 	$L__BB2_88;
	setp.neu.f64 	%p136, %fd34, 0d0000000000000000;
	selp.f64 	%fd382, 0d3FF0000000000000, %fd382, %p136;
	bra.uni 	$L__BB2_89;
$L__BB2_86:
	add.f64 	%fd382, %fd382, %fd34;
	bra.uni 	$L__BB2_89;
$L__BB2_87:
	min.f64 	%fd382, %fd382, %fd34;
	bra.uni 	$L__BB2_89;
$L__BB2_88:
	min.f64 	%fd382, %fd382, %fd34;
$L__BB2_89:
	add.s32 	%r290, %r290, %r182;
	add.s32 	%r289, %r289, 1;
	add.s32 	%r288, %r288, 1;
	setp.eq.s32 	%p137, %r288, 0;
	@%p137 bra 	$L__BB2_168;
	bra.uni 	$L__BB2_78;
$L__BB2_90:
	setp.eq.s32 	%p58, %r184, 1;
	@%p58 bra 	$L__BB2_91;
	bra.uni 	$L__BB2_97;
$L__BB2_91:
	max.f64 	%fd360, %fd382, %fd53;
	bra.uni 	$L__BB2_98;
$L__BB2_92:
	setp.eq.s32 	%p54, %r184, 3;
	@%p54 bra 	$L__BB2_28;
	setp.eq.s32 	%p55, %r184, 5;
	@%p55 bra 	$L__BB2_96;
	setp.ne.s32 	%p56, %r184, 4;
	@%p56 bra 	$L__BB2_97;
	setp.neu.f64 	%p59, %fd53, 0d0000000000000000;
	selp.f64 	%fd360, 0d3FF0000000000000, %fd382, %p59;
	bra.uni 	$L__BB2_98;
$L__BB2_96:
	add.f64 	%fd360, %fd382, %fd53;
	bra.uni 	$L__BB2_98;
$L__BB2_97:
	min.f64 	%fd360, %fd382, %fd53;
$L__BB2_98:
	mul.wide.u32 	%rd70, %r89, 8;
	add.s64 	%rd71, %rd2, %rd70;
	mul.wide.u32 	%rd72, %r308, 8;
	add.s64 	%rd73, %rd1, %rd72;
	ld.global.nc.f64 	%fd205, [%rd73];
	ld.global.nc.f64 	%fd206, [%rd71];
	max.f64 	%fd60, %fd206, %fd205;
	setp.gt.s32 	%p60, %r184, 2;
	@%p60 bra 	$L__BB2_102;
	setp.eq.s32 	%p64, %r184, 0;
	@%p64 bra 	$L__BB2_107;
	setp.eq.s32 	%p65, %r184, 1;
	@%p65 bra 	$L__BB2_101;
	bra.uni 	$L__BB2_108;
$L__BB2_101:
	max.f64 	%fd361, %fd360, %fd60;
	bra.uni 	$L__BB2_109;
$L__BB2_102:
	setp.eq.s32 	%p61, %r184, 3;
	@%p61 bra 	$L__BB2_107;
	setp.eq.s32 	%p62, %r184, 5;
	@%p62 bra 	$L__BB2_106;
	setp.ne.s32 	%p63, %r184, 4;
	@%p63 bra 	$L__BB2_108;
	setp.neu.f64 	%p66, %fd60, 0d0000000000000000;
	selp.f64 	%fd361, 0d3FF0000000000000, %fd360, %p66;
	bra.uni 	$L__BB2_109;
$L__BB2_106:
	add.f64 	%fd361, %fd360, %fd60;
	bra.uni 	$L__BB2_109;
$L__BB2_107:
	min.f64 	%fd361, %fd360, %fd60;
	bra.uni 	$L__BB2_109;
$L__BB2_108:
	min.f64 	%fd361, %fd360, %fd60;
$L__BB2_109:
	add.s32 	%r222, %r89, 1;
	mul.wide.u32 	%rd74, %r222, 8;
	add.s64 	%rd75, %rd2, %rd74;
	mul.wide.u32 	%rd76, %r307, 8;
	add.s64 	%rd77, %rd1, %rd76;
	ld.global.nc.f64 	%fd207, [%rd77];
	ld.global.nc.f64 	%fd208, [%rd75];
	max.f64 	%fd67, %fd208, %fd207;
	setp.gt.s32 	%p67, %r184, 2;
	@%p67 bra 	$L__BB2_113;
	setp.eq.s32 	%p71, %r184, 0;
	@%p71 bra 	$L__BB2_118;
	setp.eq.s32 	%p72, %r184, 1;
	@%p72 bra 	$L__BB2_112;
	bra.uni 	$L__BB2_119;
$L__BB2_112:
	max.f64 	%fd362, %fd361, %fd67;
	bra.uni 	$L__BB2_120;
$L__BB2_113:
	setp.eq.s32 	%p68, %r184, 3;
	@%p68 bra 	$L__BB2_118;
	setp.eq.s32 	%p69, %r184, 5;
	@%p69 bra 	$L__BB2_117;
	setp.ne.s32 	%p70, %r184, 4;
	@%p70 bra 	$L__BB2_119;
	setp.neu.f64 	%p73, %fd67, 0d0000000000000000;
	selp.f64 	%fd362, 0d3FF0000000000000, %fd361, %p73;
	bra.uni 	$L__BB2_120;
$L__BB2_117:
	add.f64 	%fd362, %fd361, %fd67;
	bra.uni 	$L__BB2_120;
$L__BB2_118:
	min.f64 	%fd362, %fd361, %fd67;
	bra.uni 	$L__BB2_120;
$L__BB2_119:
	min.f64 	%fd362, %fd361, %fd67;
$L__BB2_120:
	mul.wide.u32 	%rd78, %r304, 8;
	add.s64 	%rd79, %rd2, %rd78;
	mul.wide.u32 	%rd80, %r306, 8;
	add.s64 	%rd81, %rd1, %rd80;
	ld.global.nc.f64 	%fd209, [%rd81];
	ld.global.nc.f64 	%fd210, [%rd79];
	max.f64 	%fd74, %fd210, %fd209;
	setp.gt.s32 	%p74, %r184, 2;
	@%p74 bra 	$L__BB2_124;
	setp.eq.s32 	%p78, %r184, 0;
	@%p78 bra 	$L__BB2_129;
	setp.eq.s32 	%p79, %r184, 1;
	@%p79 bra 	$L__BB2_123;
	bra.uni 	$L__BB2_130;
$L__BB2_123:
	max.f64 	%fd382, %fd362, %fd74;
	bra.uni 	$L__BB2_131;
$L__BB2_124:
	setp.eq.s32 	%p75, %r184, 3;
	@%p75 bra 	$L__BB2_129;
	setp.eq.s32 	%p76, %r184, 5;
	@%p76 bra 	$L__BB2_128;
	setp.ne.s32 	%p77, %r184, 4;
	@%p77 bra 	$L__BB2_130;
	setp.neu.f64 	%p80, %fd74, 0d0000000000000000;
	selp.f64 	%fd382, 0d3FF0000000000000, %fd362, %p80;
	bra.uni 	$L__BB2_131;
$L__BB2_128:
	add.f64 	%fd382, %fd362, %fd74;
	bra.uni 	$L__BB2_131;
$L__BB2_129:
	min.f64 	%fd382, %fd362, %fd74;
	bra.uni 	$L__BB2_131;
$L__BB2_130:
	min.f64 	%fd382, %fd362, %fd74;
$L__BB2_131:
	add.s32 	%r309, %r309, 4;
	add.s32 	%r308, %r308, %r79;
	add.s32 	%r307, %r307, %r79;
	add.s32 	%r306, %r306, %r79;
	add.s32 	%r305, %r305, %r79;
	add.s32 	%r304, %r304, 4;
	setp.ne.s32 	%p81, %r309, 0;
	@%p81 bra 	$L__BB2_26;
$L__BB2_132:
	setp.eq.s32 	%p82, %r75, 0;
	@%p82 bra 	$L__BB2_168;
	mad.lo.s32 	%r313, %r310, %r182, %r4;
	add.s32 	%r312, %r310, %r5;
	neg.s32 	%r311, %r75;
$L__BB2_134:
	.pragma "nounroll";
	mul.wide.u32 	%rd82, %r312, 8;
	add.s64 	%rd83, %rd2, %rd82;
	mul.wide.u32 	%rd84, %r313, 8;
	add.s64 	%rd85, %rd1, %rd84;
	ld.global.nc.f64 	%fd211, [%rd85];
	ld.global.nc.f64 	%fd212, [%rd83];
	max.f64 	%fd84, %fd212, %fd211;
	setp.gt.s32 	%p83, %r184, 2;
	@%p83 bra 	$L__BB2_138;
	setp.eq.s32 	%p87, %r184, 0;
	@%p87 bra 	$L__BB2_143;
	setp.eq.s32 	%p88, %r184, 1;
	@%p88 bra 	$L__BB2_137;
	bra.uni 	$L__BB2_144;
$L__BB2_137:
	max.f64 	%fd382, %fd382, %fd84;
	bra.uni 	$L__BB2_145;
$L__BB2_138:
	setp.eq.s32 	%p84, %r184, 3;
	@%p84 bra 	$L__BB2_143;
	setp.eq.s32 	%p85, %r184, 5;
	@%p85 bra 	$L__BB2_142;
	setp.ne.s32 	%p86, %r184, 4;
	@%p86 bra 	$L__BB2_144;
	setp.neu.f64 	%p89, %fd84, 0d0000000000000000;
	selp.f64 	%fd382, 0d3FF0000000000000, %fd382, %p89;
	bra.uni 	$L__BB2_145;
$L__BB2_142:
	add.f64 	%fd382, %fd382, %fd84;
	bra.uni 	$L__BB2_145;
$L__BB2_143:
	min.f64 	%fd382, %fd382, %fd84;
	bra.uni 	$L__BB2_145;
$L__BB2_144:
	min.f64 	%fd382, %fd382, %fd84;
$L__BB2_145:
	add.s32 	%r313, %r313, %r182;
	add.s32 	%r312, %r312, 1;
	add.s32 	%r311, %r311, 1;
	setp.eq.s32 	%p90, %r311, 0;
	@%p90 bra 	$L__BB2_168;
	bra.uni 	$L__BB2_134;
$L__BB2_146:
	and.b32  	%r106, %r183, 7;
	setp.lt.u32 	%p14, %r183, 8;
	mov.b32 	%r325, 0;
	@%p14 bra 	$L__BB2_149;
	and.b32  	%r325, %r183, -8;
	neg.s32 	%r323, %r325;
	add.s32 	%r193, %r3, %r182;
	add.s32 	%r322, %r193, %r2;
	shl.b32 	%r110, %r182, 3;
	shl.b32 	%r194, %r182, 1;
	add.s32 	%r321, %r4, %r194;
	mad.lo.s32 	%r320, %r182, 3, %r4;
	shl.b32 	%r195, %r182, 2;
	add.s32 	%r319, %r4, %r195;
	mad.lo.s32 	%r318, %r182, 5, %r4;
	mad.lo.s32 	%r317, %r182, 6, %r4;
	mad.lo.s32 	%r316, %r182, 7, %r4;
	add.s32 	%r314, %r5, 3;
	mov.u32 	%r315, %r4;
$L__BB2_148:
	.pragma "nounroll";
	add.s32 	%r196, %r314, -3;
	mul.wide.u32 	%rd6, %r196, 8;
	add.s64 	%rd7, %rd2, %rd6;
	mul.wide.u32 	%rd8, %r315, 8;
	add.s64 	%rd9, %rd1, %rd8;
	ld.global.nc.f64 	%fd118, [%rd9];
	ld.global.nc.f64 	%fd120, [%rd7];
	setp.neu.f64 	%p15, %fd120, 0d0000000000000000;
	setp.neu.f64 	%p16, %fd118, 0d0000000000000000;
	add.s32 	%r197, %r314, -2;
	mul.wide.u32 	%rd10, %r197, 8;
	add.s64 	%rd11, %rd2, %rd10;
	mul.wide.u32 	%rd12, %r322, 8;
	add.s64 	%rd13, %rd1, %rd12;
	ld.global.nc.f64 	%fd122, [%rd13];
	ld.global.nc.f64 	%fd124, [%rd11];
	setp.neu.f64 	%p17, %fd124, 0d0000000000000000;
	setp.neu.f64 	%p18, %fd122, 0d0000000000000000;
	add.s32 	%r198, %r314, -1;
	mul.wide.u32 	%rd14, %r198, 8;
	add.s64 	%rd15, %rd2, %rd14;
	mul.wide.u32 	%rd16, %r321, 8;
	add.s64 	%rd17, %rd1, %rd16;
	ld.global.nc.f64 	%fd126, [%rd17];
	ld.global.nc.f64 	%fd128, [%rd15];
	setp.neu.f64 	%p19, %fd128, 0d0000000000000000;
	setp.neu.f64 	%p20, %fd126, 0d0000000000000000;
	add.s32 	%r199, %r314, 4;
	mul.wide.u32 	%rd18, %r314, 8;
	add.s64 	%rd19, %rd2, %rd18;
	mul.wide.u32 	%rd20, %r320, 8;
	add.s64 	%rd21, %rd1, %rd20;
	ld.global.nc.f64 	%fd130, [%rd21];
	ld.global.nc.f64 	%fd132, [%rd19];
	setp.neu.f64 	%p21, %fd132, 0d0000000000000000;
	setp.neu.f64 	%p22, %fd130, 0d0000000000000000;
	add.s32 	%r200, %r314, 1;
	mul.wide.u32 	%rd22, %r200, 8;
	add.s64 	%rd23, %rd2, %rd22;
	mul.wide.u32 	%rd24, %r319, 8;
	add.s64 	%rd25, %rd1, %rd24;
	ld.global.nc.f64 	%fd134, [%rd25];
	ld.global.nc.f64 	%fd136, [%rd23];
	setp.neu.f64 	%p23, %fd136, 0d0000000000000000;
	setp.neu.f64 	%p24, %fd134, 0d0000000000000000;
	add.s32 	%r201, %r314, 2;
	mul.wide.u32 	%rd26, %r201, 8;
	add.s64 	%rd27, %rd2, %rd26;
	mul.wide.u32 	%rd28, %r318, 8;
	add.s64 	%rd29, %rd1, %rd28;
	ld.global.nc.f64 	%fd138, [%rd29];
	ld.global.nc.f64 	%fd140, [%rd27];
	setp.neu.f64 	%p25, %fd140, 0d0000000000000000;
	setp.neu.f64 	%p26, %fd138, 0d0000000000000000;
	add.s32 	%r202, %r314, 3;
	mul.wide.u32 	%rd30, %r202, 8;
	add.s64 	%rd31, %rd2, %rd30;
	mul.wide.u32 	%rd32, %r317, 8;
	add.s64 	%rd33, %rd1, %rd32;
	ld.global.nc.f64 	%fd142, [%rd33];
	ld.global.nc.f64 	%fd144, [%rd31];
	setp.neu.f64 	%p27, %fd144, 0d0000000000000000;
	setp.neu.f64 	%p28, %fd142, 0d0000000000000000;
	mul.wide.u32 	%rd34, %r199, 8;
	add.s64 	%rd35, %rd2, %rd34;
	mul.wide.u32 	%rd36, %r316, 8;
	add.s64 	%rd37, %rd1, %rd36;
	ld.global.nc.f64 	%fd146, [%rd37];
	ld.global.nc.f64 	%fd148, [%rd35];
	setp.neu.f64 	%p29, %fd148, 0d0000000000000000;
	setp.neu.f64 	%p30, %fd146, 0d0000000000000000;
	selp.f64 	%fd149, 0d3FF0000000000000, %fd382, %p16;
	selp.f64 	%fd150, %fd149, %fd382, %p15;
	selp.f64 	%fd151, 0d3FF0000000000000, %fd150, %p18;
	selp.f64 	%fd152, %fd151, %fd150, %p17;
	selp.f64 	%fd153, 0d3FF0000000000000, %fd152, %p20;
	selp.f64 	%fd154, %fd153, %fd152, %p19;
	selp.f64 	%fd155, 0d3FF0000000000000, %fd154, %p22;
	selp.f64 	%fd156, %fd155, %fd154, %p21;
	selp.f64 	%fd157, 0d3FF0000000000000, %fd156, %p24;
	selp.f64 	%fd158, %fd157, %fd156, %p23;
	selp.f64 	%fd159, 0d3FF0000000000000, %fd158, %p26;
	selp.f64 	%fd160, %fd159, %fd158, %p25;
	selp.f64 	%fd161, 0d3FF0000000000000, %fd160, %p28;
	selp.f64 	%fd162, %fd161, %fd160, %p27;
	selp.f64 	%fd163, 0d3FF0000000000000, %fd162, %p30;
	selp.f64 	%fd382, %fd163, %fd162, %p29;
	add.s32 	%r323, %r323, 8;
	add.s32 	%r322, %r322, %r110;
	add.s32 	%r321, %r321, %r110;
	add.s32 	%r320, %r320, %r110;
	add.s32 	%r319, %r319, %r110;
	add.s32 	%r318, %r318, %r110;
	add.s32 	%r317, %r317, %r110;
	add.s32 	%r316, %r316, %r110;
	add.s32 	%r315, %r315, %r110;
	add.s32 	%r314, %r314, 8;
	setp.ne.s32 	%p31, %r323, 0;
	@%p31 bra 	$L__BB2_148;
$L__BB2_149:
	setp.eq.s32 	%p32, %r106, 0;
	@%p32 bra 	$L__BB2_168;
	and.b32  	%r139, %r183, 3;
	setp.lt.u32 	%p33, %r106, 4;
	@%p33 bra 	$L__BB2_152;
	add.s32 	%r203, %r325, %r5;
	mul.wide.u32 	%rd38, %r203, 8;
	add.s64 	%rd39, %rd2, %rd38;
	mad.lo.s32 	%r204, %r325, %r182, %r4;
	mul.wide.u32 	%rd40, %r204, 8;
	add.s64 	%rd41, %rd1, %rd40;
	ld.global.nc.f64 	%fd165, [%rd41];
	ld.global.nc.f64 	%fd167, [%rd39];
	setp.neu.f64 	%p34, %fd167, 0d0000000000000000;
	setp.neu.f64 	%p35, %fd165, 0d0000000000000000;
	add.s32 	%r205, %r203, 1;
	mul.wide.u32 	%rd42, %r205, 8;
	add.s64 	%rd43, %rd2, %rd42;
	add.s32 	%r206, %r204, %r182;
	mul.wide.u32 	%rd44, %r206, 8;
	add.s64 	%rd45, %rd1, %rd44;
	ld.global.nc.f64 	%fd169, [%rd45];
	ld.global.nc.f64 	%fd171, [%rd43];
	setp.neu.f64 	%p36, %fd171, 0d0000000000000000;
	setp.neu.f64 	%p37, %fd169, 0d0000000000000000;
	add.s32 	%r207, %r203, 2;
	mul.wide.u32 	%rd46, %r207, 8;
	add.s64 	%rd47, %rd2, %rd46;
	add.s32 	%r208, %r206, %r182;
	mul.wide.u32 	%rd48, %r208, 8;
	add.s64 	%rd49, %rd1, %rd48;
	ld.global.nc.f64 	%fd173, [%rd49];
	ld.global.nc.f64 	%fd175, [%rd47];
	setp.neu.f64 	%p38, %fd175, 0d0000000000000000;
	setp.neu.f64 	%p39, %fd173, 0d0000000000000000;
	add.s32 	%r209, %r203, 3;
	mul.wide.u32 	%rd50, %r209, 8;
	add.s64 	%rd51, %rd2, %rd50;
	add.s32 	%r210, %r208, %r182;
	mul.wide.u32 	%rd52, %r210, 8;
	add.s64 	%rd53, %rd1, %rd52;
	ld.global.nc.f64 	%fd177, [%rd53];
	ld.global.nc.f64 	%fd179, [%rd51];
	setp.neu.f64 	%p40, %fd179, 0d0000000000000000;
	setp.neu.f64 	%p41, %fd177, 0d0000000000000000;
	selp.f64 	%fd180, 0d3FF0000000000000, %fd382, %p35;
	selp.f64 	%fd181, %fd180, %fd382, %p34;
	selp.f64 	%fd182, 0d3FF0000000000000, %fd181, %p37;
	selp.f64 	%fd183, %fd182, %fd181, %p36;
	selp.f64 	%fd184, 0d3FF0000000000000, %fd183, %p39;
	selp.f64 	%fd185, %fd184, %fd183, %p38;
	selp.f64 	%fd186, 0d3FF0000000000000, %fd185, %p41;
	selp.f64 	%fd382, %fd186, %fd185, %p40;
	add.s32 	%r325, %r325, 4;
$L__BB2_152:
	setp.eq.s32 	%p42, %r139, 0;
	@%p42 bra 	$L__BB2_168;
	setp.eq.s32 	%p43, %r139, 1;
	@%p43 bra 	$L__BB2_155;
	add.s32 	%r211, %r325, %r5;
	mul.wide.u32 	%rd54, %r211, 8;
	add.s64 	%rd55, %rd2, %rd54;
	mad.lo.s32 	%r212, %r325, %r182, %r4;
	mul.wide.u32 	%rd56, %r212, 8;
	add.s64 	%rd57, %rd1, %rd56;
	ld.global.nc.f64 	%fd188, [%rd57];
	ld.global.nc.f64 	%fd190, [%rd55];
	setp.neu.f64 	%p44, %fd190, 0d0000000000000000;
	setp.neu.f64 	%p45, %fd188, 0d0000000000000000;
	add.s32 	%r213, %r211, 1;
	mul.wide.u32 	%rd58, %r213, 8;
	add.s64 	%rd59, %rd2, %rd58;
	add.s32 	%r214, %r212, %r182;
	mul.wide.u32 	%rd60, %r214, 8;
	add.s64 	%rd61, %rd1, %rd60;
	ld.global.nc.f64 	%fd192, [%rd61];
	ld.global.nc.f64 	%fd194, [%rd59];
	setp.neu.f64 	%p46, %fd194, 0d0000000000000000;
	setp.neu.f64 	%p47, %fd192, 0d0000000000000000;
	selp.f64 	%fd195, 0d3FF0000000000000, %fd382, %p45;
	selp.f64 	%fd196, %fd195, %fd382, %p44;
	selp.f64 	%fd197, 0d3FF0000000000000, %fd196, %p47;
	selp.f64 	%fd382, %fd197, %fd196, %p46;
	add.s32 	%r325, %r325, 2;
$L__BB2_155:
	and.b32  	%r215, %r183, 1;
	setp.eq.b32 	%p48, %r215, 1;
	not.pred 	%p49, %p48;
	@%p49 bra 	$L__BB2_168;
	add.s32 	%r216, %r325, %r5;
	mul.wide.u32 	%rd62, %r216, 8;
	add.s64 	%rd63, %rd2, %rd62;
	mad.lo.s32 	%r217, %r325, %r182, %r4;
	mul.wide.u32 	%rd64, %r217, 8;
	add.s64 	%rd65, %rd1, %rd64;
	ld.global.nc.f64 	%fd198, [%rd65];
	ld.global.nc.f64 	%fd200, [%rd63];
	setp.neu.f64 	%p50, %fd200, 0d0000000000000000;
	setp.neu.f64 	%p51, %fd198, 0d0000000000000000;
	selp.f64 	%fd201, 0d3FF0000000000000, %fd382, %p51;
	selp.f64 	%fd382, %fd201, %fd382, %p50;
	bra.uni 	$L__BB2_168;
$L__BB2_157:
	and.b32  	%r144, %r183, 7;
	setp.lt.u32 	%p138, %r183, 8;
	mov.b32 	%r338, 0;
	@%p138 bra 	$L__BB2_160;
	and.b32  	%r338, %r183, -8;
	neg.s32 	%r336, %r338;
	add.s32 	%r255, %r3, %r182;
	add.s32 	%r335, %r255, %r2;
	shl.b32 	%r148, %r182, 3;
	shl.b32 	%r256, %r182, 1;
	add.s32 	%r334, %r4, %r256;
	mad.lo.s32 	%r333, %r182, 3, %r4;
	shl.b32 	%r257, %r182, 2;
	add.s32 	%r332, %r4, %r257;
	mad.lo.s32 	%r331, %r182, 5, %r4;
	mad.lo.s32 	%r330, %r182, 6, %r4;
	mad.lo.s32 	%r329, %r182, 7, %r4;
	add.s32 	%r327, %r5, 3;
	mov.u32 	%r328, %r4;
$L__BB2_159:
	.pragma "nounroll";
	add.s32 	%r258, %r327, -3;
	mul.wide.u32 	%rd166, %r258, 8;
	add.s64 	%rd167, %rd2, %rd166;
	mul.wide.u32 	%rd168, %r328, 8;
	add.s64 	%rd169, %rd1, %rd168;
	ld.global.nc.f64 	%fd284, [%rd169];
	ld.global.nc.f64 	%fd285, [%rd167];
	add.f64 	%fd286, %fd285, %fd284;
	min.f64 	%fd287, %fd382, %fd286;
	add.s32 	%r259, %r327, -2;
	mul.wide.u32 	%rd170, %r259, 8;
	add.s64 	%rd171, %rd2, %rd170;
	mul.wide.u32 	%rd172, %r335, 8;
	add.s64 	%rd173, %rd1, %rd172;
	ld.global.nc.f64 	%fd288, [%rd173];
	ld.global.nc.f64 	%fd289, [%rd171];
	add.f64 	%fd290, %fd289, %fd288;
	min.f64 	%fd291, %fd287, %fd290;
	add.s32 	%r260, %r327, -1;
	mul.wide.u32 	%rd174, %r260, 8;
	add.s64 	%rd175, %rd2, %rd174;
	mul.wide.u32 	%rd176, %r334, 8;
	add.s64 	%rd177, %rd1, %rd176;
	ld.global.nc.f64 	%fd292, [%rd177];
	ld.global.nc.f64 	%fd293, [%rd175];
	add.f64 	%fd294, %fd293, %fd292;
	min.f64 	%fd295, %fd291, %fd294;
	add.s32 	%r261, %r327, 4;
	mul.wide.u32 	%rd178, %r327, 8;
	add.s64 	%rd179, %rd2, %rd178;
	mul.wide.u32 	%rd180, %r333, 8;
	add.s64 	%rd181, %rd1, %rd180;
	ld.global.nc.f64 	%fd296, [%rd181];
	ld.global.nc.f64 	%fd297, [%rd179];
	add.f64 	%fd298, %fd297, %fd296;
	min.f64 	%fd299, %fd295, %fd298;
	add.s32 	%r262, %r327, 1;
	mul.wide.u32 	%rd182, %r262, 8;
	add.s64 	%rd183, %rd2, %rd182;
	mul.wide.u32 	%rd184, %r332, 8;
	add.s64 	%rd185, %rd1, %rd184;
	ld.global.nc.f64 	%fd300, [%rd185];
	ld.global.nc.f64 	%fd301, [%rd183];
	add.f64 	%fd302, %fd301, %fd300;
	min.f64 	%fd303, %fd299, %fd302;
	add.s32 	%r263, %r327, 2;
	mul.wide.u32 	%rd186, %r263, 8;
	add.s64 	%rd187, %rd2, %rd186;
	mul.wide.u32 	%rd188, %r331, 8;
	add.s64 	%rd189, %rd1, %rd188;
	ld.global.nc.f64 	%fd304, [%rd189];
	ld.global.nc.f64 	%fd305, [%rd187];
	add.f64 	%fd306, %fd305, %fd304;
	min.f64 	%fd307, %fd303, %fd306;
	add.s32 	%r264, %r327, 3;
	mul.wide.u32 	%rd190, %r264, 8;
	add.s64 	%rd191, %rd2, %rd190;
	mul.wide.u32 	%rd192, %r330, 8;
	add.s64 	%rd193, %rd1, %rd192;
	ld.global.nc.f64 	%fd308, [%rd193];
	ld.global.nc.f64 	%fd309, [%rd191];
	add.f64 	%fd310, %fd309, %fd308;
	min.f64 	%fd311, %fd307, %fd310;
	mul.wide.u32 	%rd194, %r261, 8;
	add.s64 	%rd195, %rd2, %rd194;
	mul.wide.u32 	%rd196, %r329, 8;
	add.s64 	%rd197, %rd1, %rd196;
	ld.global.nc.f64 	%fd312, [%rd197];
	ld.global.nc.f64 	%fd313, [%rd195];
	add.f64 	%fd314, %fd313, %fd312;
	min.f64 	%fd382, %fd311, %fd314;
	add.s32 	%r336, %r336, 8;
	add.s32 	%r335, %r335, %r148;
	add.s32 	%r334, %r334, %r148;
	add.s32 	%r333, %r333, %r148;
	add.s32 	%r332, %r332, %r148;
	add.s32 	%r331, %r331, %r148;
	add.s32 	%r330, %r330, %r148;
	add.s32 	%r329, %r329, %r148;
	add.s32 	%r328, %r328, %r148;
	add.s32 	%r327, %r327, 8;
	setp.ne.s32 	%p139, %r336, 0;
	@%p139 bra 	$L__BB2_159;
$L__BB2_160:
	setp.eq.s32 	%p140, %r144, 0;
	@%p140 bra 	$L__BB2_168;
	and.b32  	%r177, %r183, 3;
	setp.lt.u32 	%p141, %r144, 4;
	@%p141 bra 	$L__BB2_163;
	add.s32 	%r265, %r338, %r5;
	mul.wide.u32 	%rd198, %r265, 8;
	add.s64 	%rd199, %rd2, %rd198;
	mad.lo.s32 	%r266, %r338, %r182, %r4;
	mul.wide.u32 	%rd200, %r266, 8;
	add.s64 	%rd201, %rd1, %rd200;
	ld.global.nc.f64 	%fd316, [%rd201];
	ld.global.nc.f64 	%fd317, [%rd199];
	add.f64 	%fd318, %fd317, %fd316;
	min.f64 	%fd319, %fd382, %fd318;
	add.s32 	%r267, %r265, 1;
	mul.wide.u32 	%rd202, %r267, 8;
	add.s64 	%rd203, %rd2, %rd202;
	add.s32 	%r268, %r266, %r182;
	mul.wide.u32 	%rd204, %r268, 8;
	add.s64 	%rd205, %rd1, %rd204;
	ld.global.nc.f64 	%fd320, [%rd205];
	ld.global.nc.f64 	%fd321, [%rd203];
	add.f64 	%fd322, %fd321, %fd320;
	min.f64 	%fd323, %fd319, %fd322;
	add.s32 	%r269, %r265, 2;
	mul.wide.u32 	%rd206, %r269, 8;
	add.s64 	%rd207, %rd2, %rd206;
	add.s32 	%r270, %r268, %r182;
	mul.wide.u32 	%rd208, %r270, 8;
	add.s64 	%rd209, %rd1, %rd208;
	ld.global.nc.f64 	%fd324, [%rd209];
	ld.global.nc.f64 	%fd325, [%rd207];
	add.f64 	%fd326, %fd325, %fd324;
	min.f64 	%fd327, %fd323, %fd326;
	add.s32 	%r271, %r265, 3;
	mul.wide.u32 	%rd210, %r271, 8;
	add.s64 	%rd211, %rd2, %rd210;
	add.s32 	%r272, %r270, %r182;
	mul.wide.u32 	%rd212, %r272, 8;
	add.s64 	%rd213, %rd1, %rd212;
	ld.global.nc.f64 	%fd328, [%rd213];
	ld.global.nc.f64 	%fd329, [%rd211];
	add.f64 	%fd330, %fd329, %fd328;
	min.f64 	%fd382, %fd327, %fd330;
	add.s32 	%r338, %r338, 4;
$L__BB2_163:
	setp.eq.s32 	%p142, %r177, 0;
	@%p142 bra 	$L__BB2_168;
	setp.eq.s32 	%p143, %r177, 1;
	@%p143 bra 	$L__BB2_166;
	add.s32 	%r273, %r338, %r5;
	mul.wide.u32 	%rd214, %r273, 8;
	add.s64 	%rd215, %rd2, %rd214;
	mad.lo.s32 	%r274, %r338, %r182, %r4;
	mul.wide.u32 	%rd216, %r274, 8;
	add.s64 	%rd217, %rd1, %rd216;
	ld.global.nc.f64 	%fd332, [%rd217];
	ld.global.nc.f64 	%fd333, [%rd215];
	add.f64 	%fd334, %fd333, %fd332;
	min.f64 	%fd335, %fd382, %fd334;
	add.s32 	%r275, %r273, 1;
	mul.wide.u32 	%rd218, %r275, 8;
	add.s64 	%rd219, %rd2, %rd218;
	add.s32 	%r276, %r274, %r182;
	mul.wide.u32 	%rd220, %r276, 8;
	add.s64 	%rd221, %rd1, %rd220;
	ld.global.nc.f64 	%fd336, [%rd221];
	ld.global.nc.f64 	%fd337, [%rd219];
	add.f64 	%fd338, %fd337, %fd336;
	min.f64 	%fd382, %fd335, %fd338;
	add.s32 	%r338, %r338, 2;
$L__BB2_166:
	and.b32  	%r277, %r183, 1;
	setp.eq.b32 	%p144, %r277, 1;
	not.pred 	%p145, %p144;
	@%p145 bra 	$L__BB2_168;
	add.s32 	%r278, %r338, %r5;
	mul.wide.u32 	%rd222, %r278, 8;
	add.s64 	%rd223, %rd2, %rd222;
	mad.lo.s32 	%r279, %r338, %r182, %r4;
	mul.wide.u32 	%rd224, %r279, 8;
	add.s64 	%rd225, %rd1, %rd224;
	ld.global.nc.f64 	%fd339, [%rd225];
	ld.global.nc.f64 	%fd340, [%rd223];
	add.f64 	%fd341, %fd340, %fd339;
	min.f64 	%fd382, %fd382, %fd341;
$L__BB2_168:
	ld.param.u64 	%rd229, [semiring_matmul_f64_param_2];
	mad.lo.s32 	%r280, %r182, %r1, %r4;
	cvta.to.global.u64 	%rd226, %rd229;
	mul.wide.u32 	%rd227, %r280, 8;
	add.s64 	%rd228, %rd226, %rd227;
	st.global.f64 	[%rd228], %fd382;
$L__BB2_169:
	ret;

}
	// .globl	semiring_matmul_batched_f64
.visible .entry semiring_matmul_batched_f64(
	.param .u64 .ptr .align 1 semiring_matmul_batched_f64_param_0,
	.param .u64 .ptr .align 1 semiring_matmul_batched_f64_param_1,
	.param .u64 .ptr .align 1 semiring_matmul_batched_f64_param_2,
	.param .u32 semiring_matmul_batched_f64_param_3,
	.param .u32 semiring_matmul_batched_f64_param_4,
	.param .u32 semiring_matmul_batched_f64_param_5,
	.param .u32 semiring_matmul_batched_f64_param_6,
	.param .u32 semiring_matmul_batched_f64_param_7
)
{
	.reg .pred 	%p<147>;
	.reg .b32 	%r<388>;
	.reg .b64 	%rd<230>;
	.reg .b64 	%fd<383>;

	ld.param.u64 	%rd4, [semiring_matmul_batched_f64_param_0];
	ld.param.u64 	%rd5, [semiring_matmul_batched_f64_param_1];
	ld.param.u32 	%r187, [semiring_matmul_batched_f64_param_3];
	ld.param.u32 	%r188, [semiring_matmul_batched_f64_param_4];
	ld.param.u32 	%r189, [semiring_matmul_batched_f64_param_5];
	ld.param.u32 	%r190, [semiring_matmul_batched_f64_param_6];
	ld.param.u32 	%r191, [semiring_matmul_batched_f64_param_7];
	cvta.to.global.u64 	%rd1, %rd5;
	cvta.to.global.u64 	%rd2, %rd4;
	mov.u32 	%r1, %ctaid.z;
	setp.ge.u32 	%p1, %r1, %r191;
	@%p1 bra 	$L__BB3_170;
	mov.u32 	%r192, %ctaid.y;
	mov.u32 	%r193, %ntid.y;
	mov.u32 	%r194, %tid.y;
	mad.lo.s32 	%r2, %r192, %r193, %r194;
	mov.u32 	%r195, %ctaid.x;
	mov.u32 	%r196, %ntid.x;
	mul.lo.s32 	%r3, %r195, %r196;
	mov.u32 	%r4, %tid.x;
	add.s32 	%r5, %r3, %r4;
	setp.ge.u32 	%p2, %r2, %r187;
	setp.ge.u32 	%p3, %r5, %r188;
	or.pred  	%p4, %p2, %p3;
	@%p4 bra 	$L__BB3_170;
	mul.lo.s32 	%r6, %r187, %r1;
	mul.lo.s32 	%r7, %r189, %r1;
	mov.f64 	%fd382, 0d0000000000000000;
	add.s32 	%r197, %r190, -1;
	setp.lt.u32 	%p5, %r197, 2;
	@%p5 bra 	$L__BB3_6;
	setp.eq.s32 	%p6, %r190, 3;
	@%p6 bra 	$L__BB3_5;
	setp.ne.s32 	%p7, %r190, 0;
	@%p7 bra 	$L__BB3_7;
$L__BB3_5:
	mov.f64 	%fd382, 0d7FF0000000000000;
	bra.uni 	$L__BB3_7;
$L__BB3_6:
	mov.f64 	%fd382, 0dFFF0000000000000;
$L__BB3_7:
	setp.eq.s32 	%p8, %r189, 0;
	@%p8 bra 	$L__BB3_169;
	add.s32 	%r198, %r6, %r2;
	mul.lo.s32 	%r8, %r198, %r189;
	setp.gt.s32 	%p9, %r190, 2;
	@%p9 bra 	$L__BB3_22;
	setp.lt.u32 	%p13, %r190, 2;
	@%p13 bra 	$L__BB3_30;
	setp.eq.s32 	%p14, %r190, 2;
	@%p14 bra 	$L__BB3_11;
	bra.uni 	$L__BB3_158;
$L__BB3_11:
	and.b32  	%r41, %r189, 7;
	setp.lt.u32 	%p92, %r189, 8;
	mov.b32 	%r350, 0;
	@%p92 bra 	$L__BB3_14;
	and.b32  	%r246, %r189, -8;
	neg.s32 	%r348, %r246;
	mul.lo.s32 	%r247, %r7, %r188;
	add.s32 	%r248, %r247, %r188;
	add.s32 	%r347, %r5, %r248;
	add.s32 	%r249, %r7, 2;
	mad.lo.s32 	%r346, %r188, %r249, %r5;
	add.s32 	%r250, %r7, 3;
	mad.lo.s32 	%r345, %r188, %r250, %r5;
	add.s32 	%r251, %r7, 4;
	mad.lo.s32 	%r344, %r188, %r251, %r5;
	add.s32 	%r252, %r7, 5;
	mad.lo.s32 	%r343, %r188, %r252, %r5;
	add.s32 	%r253, %r7, 6;
	mad.lo.s32 	%r342, %r188, %r253, %r5;
	add.s32 	%r254, %r7, 7;
	mad.lo.s32 	%r341, %r188, %r254, %r5;
	add.s32 	%r255, %r4, %r247;
	add.s32 	%r340, %r255, %r3;
	add.s32 	%r339, %r8, 3;
$L__BB3_13:
	.pragma "nounroll";
	and.b32  	%r350, %r189, -8;
	add.s32 	%r256, %r339, -3;
	mul.wide.u32 	%rd86, %r256, 8;
	add.s64 	%rd87, %rd2, %rd86;
	mul.wide.u32 	%rd88, %r340, 8;
	add.s64 	%rd89, %rd1, %rd88;
	ld.global.nc.f64 	%fd214, [%rd89];
	ld.global.nc.f64 	%fd215, [%rd87];
	min.f64 	%fd216, %fd215, %fd214;
	max.f64 	%fd217, %fd382, %fd216;
	add.s32 	%r257, %r339, -2;
	mul.wide.u32 	%rd90, %r257, 8;
	add.s64 	%rd91, %rd2, %rd90;
	mul.wide.u32 	%rd92, %r347, 8;
	add.s64 	%rd93, %rd1, %rd92;
	ld.global.nc.f64 	%fd218, [%rd93];
	ld.global.nc.f64 	%fd219, [%rd91];
	min.f64 	%fd220, %fd219, %fd218;
	max.f64 	%fd221, %fd217, %fd220;
	add.s32 	%r258, %r339, -1;
	mul.wide.u32 	%rd94, %r258, 8;
	add.s64 	%rd95, %rd2, %rd94;
	mul.wide.u32 	%rd96, %r346, 8;
	add.s64 	%rd97, %rd1, %rd96;
	ld.global.nc.f64 	%fd222, [%rd97];
	ld.global.nc.f64 	%fd223, [%rd95];
	min.f64 	%fd224, %fd223, %fd222;
	max.f64 	%fd225, %fd221, %fd224;
	add.s32 	%r259, %r339, 4;
	mul.wide.u32 	%rd98, %r339, 8;
	add.s64 	%rd99, %rd2, %rd98;
	mul.wide.u32 	%rd100, %r345, 8;
	add.s64 	%rd101, %rd1, %rd100;
	ld.global.nc.f64 	%fd226, [%rd101];
	ld.global.nc.f64 	%fd227, [%rd99];
	min.f64 	%fd228, %fd227, %fd226;
	max.f64 	%fd229, %fd225, %fd228;
	add.s32 	%r260, %r339, 1;
	mul.wide.u32 	%rd102, %r260, 8;
	add.s64 	%rd103, %rd2, %rd102;
	mul.wide.u32 	%rd104, %r344, 8;
	add.s64 	%rd105, %rd1, %rd104;
	ld.global.nc.f64 	%fd230, [%rd105];
	ld.global.nc.f64 	%fd231, [%rd103];
	min.f64 	%fd232, %fd231, %fd230;
	max.f64 	%fd233, %fd229, %fd232;
	add.s32 	%r261, %r339, 2;
	mul.wide.u32 	%rd106, %r261, 8;
	add.s64 	%rd107, %rd2, %rd106;
	mul.wide.u32 	%rd108, %r343, 8;
	add.s64 	%rd109, %rd1, %rd108;
	ld.global.nc.f64 	%fd234, [%rd109];
	ld.global.nc.f64 	%fd235, [%rd107];
	min.f64 	%fd236, %fd235, %fd234;
	max.f64 	%fd237, %fd233, %fd236;
	add.s32 	%r262, %r339, 3;
	mul.wide.u32 	%rd110, %r262, 8;
	add.s64 	%rd111, %rd2, %rd110;
	mul.wide.u32 	%rd112, %r342, 8;
	add.s64 	%rd113, %rd1, %rd112;
	ld.global.nc.f64 	%fd238, [%rd113];
	ld.global.nc.f64 	%fd239, [%rd111];
	min.f64 	%fd240, %fd239, %fd238;
	max.f64 	%fd241, %fd237, %fd240;
	mul.wide.u32 	%rd114, %r259, 8;
	add.s64 	%rd115, %rd2, %rd114;
	mul.wide.u32 	%rd116, %r341, 8;
	add.s64 	%rd117, %rd1, %rd116;
	ld.global.nc.f64 	%fd242, [%rd117];
	ld.global.nc.f64 	%fd243, [%rd115];
	min.f64 	%fd244, %fd243, %fd242;
	max.f64 	%fd382, %fd241, %fd244;
	add.s32 	%r348, %r348, 8;
	shl.b32 	%r263, %r188, 3;
	add.s32 	%r347, %r347, %r263;
	add.s32 	%r346, %r346, %r263;
	add.s32 	%r345, %r345, %r263;
	add.s32 	%r344, %r344, %r263;
	add.s32 	%r343, %r343, %r263;
	add.s32 	%r342, %r342, %r263;
	add.s32 	%r341, %r341, %r263;
	add.s32 	%r340, %r340, %r263;
	add.s32 	%r339, %r339, 8;
	setp.ne.s32 	%p93, %r348, 0;
	@%p93 bra 	$L__BB3_13;
$L__BB3_14:
	setp.eq.s32 	%p94, %r41, 0;
	@%p94 bra 	$L__BB3_169;
	and.b32  	%r74, %r189, 3;
	setp.lt.u32 	%p95, %r41, 4;
	@%p95 bra 	$L__BB3_17;
	add.s32 	%r264, %r350, %r8;
	mul.wide.u32 	%rd118, %r264, 8;
	add.s64 	%rd119, %rd2, %rd118;
	add.s32 	%r265, %r350, %r7;
	mad.lo.s32 	%r266, %r265, %r188, %r5;
	mul.wide.u32 	%rd120, %r266, 8;
	add.s64 	%rd121, %rd1, %rd120;
	ld.global.nc.f64 	%fd246, [%rd121];
	ld.global.nc.f64 	%fd247, [%rd119];
	min.f64 	%fd248, %fd247, %fd246;
	max.f64 	%fd249, %fd382, %fd248;
	add.s32 	%r267, %r264, 1;
	mul.wide.u32 	%rd122, %r267, 8;
	add.s64 	%rd123, %rd2, %rd122;
	add.s32 	%r268, %r266, %r188;
	mul.wide.u32 	%rd124, %r268, 8;
	add.s64 	%rd125, %rd1, %rd124;
	ld.global.nc.f64 	%fd250, [%rd125];
	ld.global.nc.f64 	%fd251, [%rd123];
	min.f64 	%fd252, %fd251, %fd250;
	max.f64 	%fd253, %fd249, %fd252;
	add.s32 	%r269, %r264, 2;
	mul.wide.u32 	%rd126, %r269, 8;
	add.s64 	%rd127, %rd2, %rd126;
	add.s32 	%r270, %r268, %r188;
	mul.wide.u32 	%rd128, %r270, 8;
	add.s64 	%rd129, %rd1, %rd128;
	ld.global.nc.f64 	%fd254, [%rd129];
	ld.global.nc.f64 	%fd255, [%rd127];
	min.f64 	%fd256, %fd255, %fd254;
	max.f64 	%fd257, %fd253, %fd256;
	add.s32 	%r271, %r264, 3;
	mul.wide.u32 	%rd130, %r271, 8;
	add.s64 	%rd131, %rd2, %rd130;
	add.s32 	%r272, %r270, %r188;
	mul.wide.u32 	%rd132, %r272, 8;
	add.s64 	%rd133, %rd1, %rd132;
	ld.global.nc.f64 	%fd258, [%rd133];
	ld.global.nc.f64 	%fd259, [%rd131];
	min.f64 	%fd260, %fd259, %fd258;
	max.f64 	%fd382, %fd257, %fd260;
	add.s32 	%r350, %r350, 4;
$L__BB3_17:
	setp.eq.s32 	%p96, %r74, 0;
	@%p96 bra 	$L__BB3_169;
	setp.eq.s32 	%p97, %r74, 1;
	@%p97 bra 	$L__BB3_20;
	add.s32 	%r273, %r350, %r8;
	mul.wide.u32 	%rd134, %r273, 8;
	add.s64 	%rd135, %rd2, %rd134;
	add.s32 	%r274, %r350, %r7;
	mad.lo.s32 	%r275, %r274, %r188, %r5;
	mul.wide.u32 	%rd136, %r275, 8;
	add.s64 	%rd137, %rd1, %rd136;
	ld.global.nc.f64 	%fd262, [%rd137];
	ld.global.nc.f64 	%fd263, [%rd135];
	min.f64 	%fd264, %fd263, %fd262;
	max.f64 	%fd265, %fd382, %fd264;
	add.s32 	%r276, %r273, 1;
	mul.wide.u32 	%rd138, %r276, 8;
	add.s64 	%rd139, %rd2, %rd138;
	add.s32 	%r277, %r275, %r188;
	mul.wide.u32 	%rd140, %r277, 8;
	add.s64 	%rd141, %rd1, %rd140;
	ld.global.nc.f64 	%fd266, [%rd141];
	ld.global.nc.f64 	%fd267, [%rd139];
	min.f64 	%fd268, %fd267, %fd266;
	max.f64 	%fd382, %fd265, %fd268;
	add.s32 	%r350, %r350, 2;
$L__BB3_20:
	and.b32  	%r278, %r189, 1;
	setp.eq.b32 	%p98, %r278, 1;
	not.pred 	%p99, %p98;
	@%p99 bra 	$L__BB3_169;
	add.s32 	%r279, %r350, %r8;
	mul.wide.u32 	%rd142, %r279, 8;
	add.s64 	%rd143, %rd2, %rd142;
	add.s32 	%r280, %r350, %r7;
	mad.lo.s32 	%r281, %r280, %r188, %r5;
	mul.wide.u32 	%rd144, %r281, 8;
	add.s64 	%rd145, %rd1, %rd144;
	ld.global.nc.f64 	%fd269, [%rd145];
	ld.global.nc.f64 	%fd270, [%rd143];
	min.f64 	%fd271, %fd270, %fd269;
	max.f64 	%fd382, %fd382, %fd271;
	bra.uni 	$L__BB3_169;
$L__BB3_22:
	setp.eq.s32 	%p10, %r190, 3;
	@%p10 bra 	$L__BB3_25;
	setp.eq.s32 	%p11, %r190, 4;
	@%p11 bra 	$L__BB3_147;
	setp.eq.s32 	%p12, %r190, 5;
	@%p12 bra 	$L__BB3_25;
	bra.uni 	$L__BB3_158;
$L__BB3_25:
	and.b32  	%r79, %r189, 3;
	setp.lt.u32 	%p53, %r189, 4;
	mov.b32 	%r358, 0;
	@%p53 bra 	$L__BB3_133;
	and.b32  	%r358, %r189, -4;
	neg.s32 	%r357, %r358;
	mul.lo.s32 	%r237, %r7, %r188;
	add.s32 	%r238, %r237, %r188;
	add.s32 	%r356, %r5, %r238;
	shl.b32 	%r83, %r188, 2;
	add.s32 	%r239, %r7, 2;
	mad.lo.s32 	%r355, %r188, %r239, %r5;
	add.s32 	%r240, %r7, 3;
	mad.lo.s32 	%r354, %r188, %r240, %r5;
	add.s32 	%r241, %r4, %r237;
	add.s32 	%r353, %r241, %r3;
	add.s32 	%r352, %r8, 3;
$L__BB3_27:
	add.s32 	%r94, %r352, -2;
	add.s32 	%r242, %r352, -3;
	mul.wide.u32 	%rd66, %r242, 8;
	add.s64 	%rd67, %rd2, %rd66;
	mul.wide.u32 	%rd68, %r353, 8;
	add.s64 	%rd69, %rd1, %rd68;
	ld.global.nc.f64 	%fd203, [%rd69];
	ld.global.nc.f64 	%fd204, [%rd67];
	max.f64 	%fd53, %fd204, %fd203;
	setp.gt.s32 	%p54, %r190, 2;
	@%p54 bra 	$L__BB3_93;
	setp.eq.s32 	%p58, %r190, 0;
	@%p58 bra 	$L__BB3_29;
	bra.uni 	$L__BB3_91;
$L__BB3_29:
	min.f64 	%fd360, %fd382, %fd53;
	bra.uni 	$L__BB3_99;
$L__BB3_30:
	and.b32  	%r9, %r189, 3;
	setp.lt.u32 	%p100, %r189, 4;
	mov.b32 	%r335, 0;
	@%p100 bra 	$L__BB3_77;
	and.b32  	%r335, %r189, -4;
	neg.s32 	%r334, %r335;
	mul.lo.s32 	%r283, %r7, %r188;
	add.s32 	%r284, %r283, %r188;
	add.s32 	%r333, %r5, %r284;
	shl.b32 	%r13, %r188, 2;
	add.s32 	%r285, %r7, 2;
	mad.lo.s32 	%r332, %r188, %r285, %r5;
	add.s32 	%r286, %r7, 3;
	mad.lo.s32 	%r331, %r188, %r286, %r5;
	add.s32 	%r287, %r4, %r283;
	add.s32 	%r330, %r287, %r3;
	add.s32 	%r329, %r8, 3;
$L__BB3_32:
	add.s32 	%r24, %r329, -2;
	add.s32 	%r288, %r329, -3;
	mul.wide.u32 	%rd146, %r288, 8;
	add.s64 	%rd147, %rd2, %rd146;
	mul.wide.u32 	%rd148, %r330, 8;
	add.s64 	%rd149, %rd1, %rd148;
	ld.global.nc.f64 	%fd273, [%rd149];
	ld.global.nc.f64 	%fd274, [%rd147];
	add.f64 	%fd3, %fd274, %fd273;
	setp.gt.s32 	%p101, %r190, 2;
	@%p101 bra 	$L__BB3_36;
	setp.eq.s32 	%p105, %r190, 0;
	@%p105 bra 	$L__BB3_41;
	setp.eq.s32 	%p106, %r190, 1;
	@%p106 bra 	$L__BB3_35;
	bra.uni 	$L__BB3_42;
$L__BB3_35:
	max.f64 	%fd344, %fd382, %fd3;
	bra.uni 	$L__BB3_43;
$L__BB3_36:
	setp.eq.s32 	%p102, %r190, 3;
	@%p102 bra 	$L__BB3_41;
	setp.eq.s32 	%p103, %r190, 5;
	@%p103 bra 	$L__BB3_40;
	setp.ne.s32 	%p104, %r190, 4;
	@%p104 bra 	$L__BB3_42;
	setp.neu.f64 	%p107, %fd3, 0d0000000000000000;
	selp.f64 	%fd344, 0d3FF0000000000000, %fd382, %p107;
	bra.uni 	$L__BB3_43;
$L__BB3_40:
	add.f64 	%fd344, %fd382, %fd3;
	bra.uni 	$L__BB3_43;
$L__BB3_41:
	min.f64 	%fd344, %fd382, %fd3;
	bra.uni 	$L__BB3_43;
$L__BB3_42:
	min.f64 	%fd344, %fd382, %fd3;
$L__BB3_43:
	mul.wide.u32 	%rd150, %r24, 8;
	add.s64 	%rd151, %rd2, %rd150;
	mul.wide.u32 	%rd152, %r333, 8;
	add.s64 	%rd153, %rd1, %rd152;
	ld.global.nc.f64 	%fd275, [%rd153];
	ld.global.nc.f64 	%fd276, [%rd151];
	add.f64 	%fd10, %fd276, %fd275;
	setp.gt.s32 	%p108, %r190, 2;
	@%p108 bra 	$L__BB3_47;
	setp.eq.s32 	%p112, %r190, 0;
	@%p112 bra 	$L__BB3_52;
	setp.eq.s32 	%p113, %r190, 1;
	@%p113 bra 	$L__BB3_46;
	bra.uni 	$L__BB3_53;
$L__BB3_46:
	max.f64 	%fd345, %fd344, %fd10;
	bra.uni 	$L__BB3_54;
$L__BB3_47:
	setp.eq.s32 	%p109, %r190, 3;
	@%p109 bra 	$L__BB3_52;
	setp.eq.s32 	%p110, %r190, 5;
	@%p110 bra 	$L__BB3_51;
	setp.ne.s32 	%p111, %r190, 4;
	@%p111 bra 	$L__BB3_53;
	setp.neu.f64 	%p114, %fd10, 0d0000000000000000;
	selp.f64 	%fd345, 0d3FF0000000000000, %fd344, %p114;
	bra.uni 	$L__BB3_54;
$L__BB3_51:
	add.f64 	%fd345, %fd344, %fd10;
	bra.uni 	$L__BB3_54;
$L__BB3_52:
	min.f64 	%fd345, %fd344, %fd10;
	bra.uni 	$L__BB3_54;
$L__BB3_53:
	min.f64 	%fd345, %fd344, %fd10;
$L__BB3_54:
	add.s32 	%r289, %r24, 1;
	mul.wide.u32 	%rd154, %r289, 8;
	add.s64 	%rd155, %rd2, %rd154;
	mul.wide.u32 	%rd156, %r332, 8;
	add.s64 	%rd157, %rd1, %rd156;
	ld.global.nc.f64 	%fd277, [%rd157];
	ld.global.nc.f64 	%fd278, [%rd155];
	add.f64 	%fd17, %fd278, %fd277;
	setp.gt.s32 	%p115, %r190, 2;
	@%p115 bra 	$L__BB3_58;
	setp.eq.s32 	%p119, %r190, 0;
	@%p119 bra 	$L__BB3_63;
	setp.eq.s32 	%p120, %r190, 1;
	@%p120 bra 	$L__BB3_57;
	bra.uni 	$L__BB3_64;
$L__BB3_57:
	max.f64 	%fd346, %fd345, %fd17;
	bra.uni 	$L__BB3_65;
$L__BB3_58:
	setp.eq.s32 	%p116, %r190, 3;
	@%p116 bra 	$L__BB3_63;
	setp.eq.s32 	%p117, %r190, 5;
	@%p117 bra 	$L__BB3_62;
	setp.ne.s32 	%p118, %r190, 4;
	@%p118 bra 	$L__BB3_64;
	setp.neu.f64 	%p121, %fd17, 0d0000000000000000;
	selp.f64 	%fd346, 0d3FF0000000000000, %fd345, %p121;
	bra.uni 	$L__BB3_65;
$L__BB3_62:
	add.f64 	%fd346, %fd345, %fd17;
	bra.uni 	$L__BB3_65;
$L__BB3_63:
	min.f64 	%fd346, %fd345, %fd17;
	bra.uni 	$L__BB3_65;
$L__BB3_64:
	min.f64 	%fd346, %fd345, %fd17;
$L__BB3_65:
	mul.wide.u32 	%rd158, %r329, 8;
	add.s64 	%rd159, %rd2, %rd158;
	mul.wide.u32 	%rd160, %r331, 8;
	add.s64 	%rd161, %rd1, %rd160;
	ld.global.nc.f64 	%fd279, [%rd161];
	ld.global.nc.f64 	%fd280, [%rd159];
	add.f64 	%fd24, %fd280, %fd279;
	setp.gt.s32 	%p122, %r190, 2;
	@%p122 bra 	$L__BB3_69;
	setp.eq.s32 	%p126, %r190, 0;
	@%p126 bra 	$L__BB3_74;
	setp.eq.s32 	%p127, %r190, 1;
	@%p127 bra 	$L__BB3_68;
	bra.uni 	$L__BB3_75;
$L__BB3_68:
	max.f64 	%fd382, %fd346, %fd24;
	bra.uni 	$L__BB3_76;
$L__BB3_69:
	setp.eq.s32 	%p123, %r190, 3;
	@%p123 bra 	$L__BB3_74;
	setp.eq.s32 	%p124, %r190, 5;
	@%p124 bra 	$L__BB3_73;
	setp.ne.s32 	%p125, %r190, 4;
	@%p125 bra 	$L__BB3_75;
	setp.neu.f64 	%p128, %fd24, 0d0000000000000000;
	selp.f64 	%fd382, 0d3FF0000000000000, %fd346, %p128;
	bra.uni 	$L__BB3_76;
$L__BB3_73:
	add.f64 	%fd382, %fd346, %fd24;
	bra.uni 	$L__BB3_76;
$L__BB3_74:
	min.f64 	%fd382, %fd346, %fd24;
	bra.uni 	$L__BB3_76;
$L__BB3_75:
	min.f64 	%fd382, %fd346, %fd24;
$L__BB3_76:
	add.s32 	%r334, %r334, 4;
	add.s32 	%r333, %r333, %r13;
	add.s32 	%r332, %r332, %r13;
	add.s32 	%r331, %r331, %r13;
	add.s32 	%r330, %r330, %r13;
	add.s32 	%r329, %r329, 4;
	setp.ne.s32 	%p129, %r334, 0;
	@%p129 bra 	$L__BB3_32;
$L__BB3_77:
	setp.eq.s32 	%p130, %r9, 0;
	@%p130 bra 	$L__BB3_169;
	add.s32 	%r290, %r335, %r7;
	mad.lo.s32 	%r338, %r188, %r290, %r5;
	add.s32 	%r337, %r335, %r8;
	neg.s32 	%r336, %r9;
$L__BB3_79:
	.pragma "nounroll";
	mul.wide.u32 	%rd162, %r337, 8;
	add.s64 	%rd163, %rd2, %rd162;
	mul.wide.u32 	%rd164, %r338, 8;
	add.s64 	%rd165, %rd1, %rd164;
	ld.global.nc.f64 	%fd281, [%rd165];
	ld.global.nc.f64 	%fd282, [%rd163];
	add.f64 	%fd34, %fd282, %fd281;
	setp.gt.s32 	%p131, %r190, 2;
	@%p131 bra 	$L__BB3_83;
	setp.eq.s32 	%p135, %r190, 0;
	@%p135 bra 	$L__BB3_88;
	setp.eq.s32 	%p136, %r190, 1;
	@%p136 bra 	$L__BB3_82;
	bra.uni 	$L__BB3_89;
$L__BB3_82:
	max.f64 	%fd382, %fd382, %fd34;
	bra.uni 	$L__BB3_90;
$L__BB3_83:
	setp.eq.s32 	%p132, %r190, 3;
	@%p132 bra 	$L__BB3_88;
	setp.eq.s32 	%p133, %r190, 5;
	@%p133 bra 	$L__BB3_87;
	setp.ne.s32 	%p134, %r190, 4;
	@%p134 bra 	$L__BB3_89;
	setp.neu.f64 	%p137, %fd34, 0d0000000000000000;
	selp.f64 	%fd382, 0d3FF0000000000000, %fd382, %p137;
	bra.uni 	$L__BB3_90;
$L__BB3_87:
	add.f64 	%fd382, %fd382, %fd34;
	bra.uni 	$L__BB3_90;
$L__BB3_88:
	min.f64 	%fd382, %fd382, %fd34;
	bra.uni 	$L__BB3_90;
$L__BB3_89:
	min.f64 	%fd382, %fd382, %fd34;
$L__BB3_90:
	add.s32 	%r338, %r338, %r188;
	add.s32 	%r337, %r337, 1;
	add.s32 	%r336, %r336, 1;
	setp.eq.s32 	%p138, %r336, 0;
	@%p138 bra 	$L__BB3_169;
	bra.uni 	$L__BB3_79;
$L__BB3_91:
	setp.eq.s32 	%p59, %r190, 1;
	@%p59 bra 	$L__BB3_92;
	bra.uni 	$L__BB3_98;
$L__BB3_92:
	max.f64 	%fd360, %fd382, %fd53;
	bra.uni 	$L__BB3_99;
$L__BB3_93:
	setp.eq.s32 	%p55, %r190, 3;
	@%p55 bra 	$L__BB3_29;
	setp.eq.s32 	%p56, %r190, 5;
	@%p56 bra 	$L__BB3_97;
	setp.ne.s32 	%p57, %r190, 4;
	@%p57 bra 	$L__BB3_98;
	setp.neu.f64 	%p60, %fd53, 0d0000000000000000;
	selp.f64 	%fd360, 0d3FF0000000000000, %fd382, %p60;
	bra.uni 	$L__BB3_99;
$L__BB3_97:
	add.f64 	%fd360, %fd382, %fd53;
	bra.uni 	$L__BB3_99;
$L__BB3_98:
	min.f64 	%fd360, %fd382, %fd53;
$L__BB3_99:
	mul.wide.u32 	%rd70, %r94, 8;
	add.s64 	%rd71, %rd2, %rd70;
	mul.wide.u32 	%rd72, %r356, 8;
	add.s64 	%rd73, %rd1, %rd72;
	ld.global.nc.f64 	%fd205, [%rd73];
	ld.global.nc.f64 	%fd206, [%rd71];
	max.f64 	%fd60, %fd206, %fd205;
	setp.gt.s32 	%p61, %r190, 2;
	@%p61 bra 	$L__BB3_103;
	setp.eq.s32 	%p65, %r190, 0;
	@%p65 bra 	$L__BB3_108;
	setp.eq.s32 	%p66, %r190, 1;
	@%p66 bra 	$L__BB3_102;
	bra.uni 	$L__BB3_109;
$L__BB3_102:
	max.f64 	%fd361, %fd360, %fd60;
	bra.uni 	$L__BB3_110;
$L__BB3_103:
	setp.eq.s32 	%p62, %r190, 3;
	@%p62 bra 	$L__BB3_108;
	setp.eq.s32 	%p63, %r190, 5;
	@%p63 bra 	$L__BB3_107;
	setp.ne.s32 	%p64, %r190, 4;
	@%p64 bra 	$L__BB3_109;
	setp.neu.f64 	%p67, %fd60, 0d0000000000000000;
	selp.f64 	%fd361, 0d3FF0000000000000, %fd360, %p67;
	bra.uni 	$L__BB3_110;
$L__BB3_107:
	add.f64 	%fd361, %fd360, %fd60;
	bra.uni 	$L__BB3_110;
$L__BB3_108:
	min.f64 	%fd361, %fd360, %fd60;
	bra.uni 	$L__BB3_110;
$L__BB3_109:
	min.f64 	%fd361, %fd360, %fd60;
$L__BB3_110:
	add.s32 	%r243, %r94, 1;
	mul.wide.u32 	%rd74, %r243, 8;
	add.s64 	%rd75, %rd2, %rd74;
	mul.wide.u32 	%rd76, %r355, 8;
	add.s64 	%rd77, %rd1, %rd76;
	ld.global.nc.f64 	%fd207, [%rd77];
	ld.global.nc.f64 	%fd208, [%rd75];
	max.f64 	%fd67, %fd208, %fd207;
	setp.gt.s32 	%p68, %r190, 2;
	@%p68 bra 	$L__BB3_114;
	setp.eq.s32 	%p72, %r190, 0;
	@%p72 bra 	$L__BB3_119;
	setp.eq.s32 	%p73, %r190, 1;
	@%p73 bra 	$L__BB3_113;
	bra.uni 	$L__BB3_120;
$L__BB3_113:
	max.f64 	%fd362, %fd361, %fd67;
	bra.uni 	$L__BB3_121;
$L__BB3_114:
	setp.eq.s32 	%p69, %r190, 3;
	@%p69 bra 	$L__BB3_119;
	setp.eq.s32 	%p70, %r190, 5;
	@%p70 bra 	$L__BB3_118;
	setp.ne.s32 	%p71, %r190, 4;
	@%p71 bra 	$L__BB3_120;
	setp.neu.f64 	%p74, %fd67, 0d0000000000000000;
	selp.f64 	%fd362, 0d3FF0000000000000, %fd361, %p74;
	bra.uni 	$L__BB3_121;
$L__BB3_118:
	add.f64 	%fd362, %fd361, %fd67;
	bra.uni 	$L__BB3_121;
$L__BB3_119:
	min.f64 	%fd362, %fd361, %fd67;
	bra.uni 	$L__BB3_121;
$L__BB3_120:
	min.f64 	%fd362, %fd361, %fd67;
$L__BB3_121:
	mul.wide.u32 	%rd78, %r352, 8;
	add.s64 	%rd79, %rd2, %rd78;
	mul.wide.u32 	%rd80, %r354, 8;
	add.s64 	%rd81, %rd1, %rd80;
	ld.global.nc.f64 	%fd209, [%rd81];
	ld.global.nc.f64 	%fd210, [%rd79];
	max.f64 	%fd74, %fd210, %fd209;
	setp.gt.s32 	%p75, %r190, 2;
	@%p75 bra 	$L__BB3_125;
	setp.eq.s32 	%p79, %r190, 0;
	@%p79 bra 	$L__BB3_130;
	setp.eq.s32 	%p80, %r190, 1;
	@%p80 bra 	$L__BB3_124;
	bra.uni 	$L__BB3_131;
$L__BB3_124:
	max.f64 	%fd382, %fd362, %fd74;
	bra.uni 	$L__BB3_132;
$L__BB3_125:
	setp.eq.s32 	%p76, %r190, 3;
	@%p76 bra 	$L__BB3_130;
	setp.eq.s32 	%p77, %r190, 5;
	@%p77 bra 	$L__BB3_129;
	setp.ne.s32 	%p78, %r190, 4;
	@%p78 bra 	$L__BB3_131;
	setp.neu.f64 	%p81, %fd74, 0d0000000000000000;
	selp.f64 	%fd382, 0d3FF0000000000000, %fd362, %p81;
	bra.uni 	$L__BB3_132;
$L__BB3_129:
	add.f64 	%fd382, %fd362, %fd74;
	bra.uni 	$L__BB3_132;
$L__BB3_130:
	min.f64 	%fd382, %fd362, %fd74;
	bra.uni 	$L__BB3_132;
$L__BB3_131:
	min.f64 	%fd382, %fd362, %fd74;
$L__BB3_132:
	add.s32 	%r357, %r357, 4;
	add.s32 	%r356, %r356, %r83;
	add.s32 	%r355, %r355, %r83;
	add.s32 	%r354, %r354, %r83;
	add.s32 	%r353, %r353, %r83;
	add.s32 	%r352, %r352, 4;
	setp.ne.s32 	%p82, %r357, 0;
	@%p82 bra 	$L__BB3_27;
$L__BB3_133:
	setp.eq.s32 	%p83, %r79, 0;
	@%p83 bra 	$L__BB3_169;
	add.s32 	%r244, %r358, %r7;
	mad.lo.s32 	%r361, %r188, %r244, %r5;
	add.s32 	%r360, %r358, %r8;
	neg.s32 	%r359, %r79;
$L__BB3_135:
	.pragma "nounroll";
	mul.wide.u32 	%rd82, %r360, 8;
	add.s64 	%rd83, %rd2, %rd82;
	mul.wide.u32 	%rd84, %r361, 8;
	add.s64 	%rd85, %rd1, %rd84;
	ld.global.nc.f64 	%fd211, [%rd85];
	ld.global.nc.f64 	%fd212, [%rd83];
	max.f64 	%fd84, %fd212, %fd211;
	setp.gt.s32 	%p84, %r190, 2;
	@%p84 bra 	$L__BB3_139;
	setp.eq.s32 	%p88, %r190, 0;
	@%p88 bra 	$L__BB3_144;
	setp.eq.s32 	%p89, %r190, 1;
	@%p89 bra 	$L__BB3_138;
	bra.uni 	$L__BB3_145;
$L__BB3_138:
	max.f64 	%fd382, %fd382, %fd84;
	bra.uni 	$L__BB3_146;
$L__BB3_139:
	setp.eq.s32 	%p85, %r190, 3;
	@%p85 bra 	$L__BB3_144;
	setp.eq.s32 	%p86, %r190, 5;
	@%p86 bra 	$L__BB3_143;
	setp.ne.s32 	%p87, %r190, 4;
	@%p87 bra 	$L__BB3_145;
	setp.neu.f64 	%p90, %fd84, 0d0000000000000000;
	selp.f64 	%fd382, 0d3FF0000000000000, %fd382, %p90;
	bra.uni 	$L__BB3_146;
$L__BB3_143:
	add.f64 	%fd382, %fd382, %fd84;
	bra.uni 	$L__BB3_146;
$L__BB3_144:
	min.f64 	%fd382, %fd382, %fd84;
	bra.uni 	$L__BB3_146;
$L__BB3_145:
	min.f64 	%fd382, %fd382, %fd84;
$L__BB3_146:
	add.s32 	%r361, %r361, %r188;
	add.s32 	%r360, %r360, 1;
	add.s32 	%r359, %r359, 1;
	setp.eq.s32 	%p91, %r359, 0;
	@%p91 bra 	$L__BB3_169;
	bra.uni 	$L__BB3_135;
$L__BB3_147:
	and.b32  	%r111, %r189, 7;
	setp.lt.u32 	%p15, %r189, 8;
	mov.b32 	%r373, 0;
	@%p15 bra 	$L__BB3_150;
	and.b32  	%r200, %r189, -8;
	neg.s32 	%r371, %r200;
	mul.lo.s32 	%r201, %r7, %r188;
	add.s32 	%r202, %r201, %r188;
	add.s32 	%r370, %r5, %r202;
	add.s32 	%r203, %r7, 2;
	mad.lo.s32 	%r369, %r188, %r203, %r5;
	add.s32 	%r204, %r7, 3;
	mad.lo.s32 	%r368, %r188, %r204, %r5;
	add.s32 	%r205, %r7, 4;
	mad.lo.s32 	%r367, %r188, %r205, %r5;
	add.s32 	%r206, %r7, 5;
	mad.lo.s32 	%r366, %r188, %r206, %r5;
	add.s32 	%r207, %r7, 6;
	mad.lo.s32 	%r365, %r188, %r207, %r5;
	add.s32 	%r208, %r7, 7;
	mad.lo.s32 	%r364, %r188, %r208, %r5;
	add.s32 	%r209, %r4, %r201;
	add.s32 	%r363, %r209, %r3;
	add.s32 	%r362, %r8, 3;
$L__BB3_149:
	.pragma "nounroll";
	and.b32  	%r373, %r189, -8;
	add.s32 	%r210, %r362, -3;
	mul.wide.u32 	%rd6, %r210, 8;
	add.s64 	%rd7, %rd2, %rd6;
	mul.wide.u32 	%rd8, %r363, 8;
	add.s64 	%rd9, %rd1, %rd8;
	ld.global.nc.f64 	%fd118, [%rd9];
	ld.global.nc.f64 	%fd120, [%rd7];
	setp.neu.f64 	%p16, %fd120, 0d0000000000000000;
	setp.neu.f64 	%p17, %fd118, 0d0000000000000000;
	add.s32 	%r211, %r362, -2;
	mul.wide.u32 	%rd10, %r211, 8;
	add.s64 	%rd11, %rd2, %rd10;
	mul.wide.u32 	%rd12, %r370, 8;
	add.s64 	%rd13, %rd1, %rd12;
	ld.global.nc.f64 	%fd122, [%rd13];
	ld.global.nc.f64 	%fd124, [%rd11];
	setp.neu.f64 	%p18, %fd124, 0d0000000000000000;
	setp.neu.f64 	%p19, %fd122, 0d0000000000000000;
	add.s32 	%r212, %r362, -1;
	mul.wide.u32 	%rd14, %r212, 8;
	add.s64 	%rd15, %rd2, %rd14;
	mul.wide.u32 	%rd16, %r369, 8;
	add.s64 	%rd17, %rd1, %rd16;
	ld.global.nc.f64 	%fd126, [%rd17];
	ld.global.nc.f64 	%fd128, [%rd15];
	setp.neu.f64 	%p20, %fd128, 0d0000000000000000;
	setp.neu.f64 	%p21, %fd126, 0d0000000000000000;
	add.s32 	%r213, %r362, 4;
	mul.wide.u32 	%rd18, %r362, 8;
	add.s64 	%rd19, %rd2, %rd18;
	mul.wide.u32 	%rd20, %r368, 8;
	add.s64 	%rd21, %rd1, %rd20;
	ld.global.nc.f64 	%fd130, [%rd21];
	ld.global.nc.f64 	%fd132, [%rd19];
	setp.neu.f64 	%p22, %fd132, 0d0000000000000000;
	setp.neu.f64 	%p23, %fd130, 0d0000000000000000;
	add.s32 	%r214, %r362, 1;
	mul.wide.u32 	%rd22, %r214, 8;
	add.s64 	%rd23, %rd2, %rd22;
	mul.wide.u32 	%rd24, %r367, 8;
	add.s64 	%rd25, %rd1, %rd24;
	ld.global.nc.f64 	%fd134, [%rd25];
	ld.global.nc.f64 	%fd136, [%rd23];
	setp.neu.f64 	%p24, %fd136, 0d0000000000000000;
	setp.neu.f64 	%p25, %fd134, 0d0000000000000000;
	add.s32 	%r215, %r362, 2;
	mul.wide.u32 	%rd26, %r215, 8;
	add.s64 	%rd27, %rd2, %rd26;
	mul.wide.u32 	%rd28, %r366, 8;
	add.s64 	%rd29, %rd1, %rd28;
	ld.global.nc.f64 	%fd138, [%rd29];
	ld.global.nc.f64 	%fd140, [%rd27];
	setp.neu.f64 	%p26, %fd140, 0d0000000000000000;
	setp.neu.f64 	%p27, %fd138, 0d0000000000000000;
	add.s32 	%r216, %r362, 3;
	mul.wide.u32 	%rd30, %r216, 8;
	add.s64 	%rd31, %rd2, %rd30;
	mul.wide.u32 	%rd32, %r365, 8;
	add.s64 	%rd33, %rd1, %rd32;
	ld.global.nc.f64 	%fd142, [%rd33];
	ld.global.nc.f64 	%fd144, [%rd31];
	setp.neu.f64 	%p28, %fd144, 0d0000000000000000;
	setp.neu.f64 	%p29, %fd142, 0d0000000000000000;
	mul.wide.u32 	%rd34, %r213, 8;
	add.s64 	%rd35, %rd2, %rd34;
	mul.wide.u32 	%rd36, %r364, 8;
	add.s64 	%rd37, %rd1, %rd36;
	ld.global.nc.f64 	%fd146, [%rd37];
	ld.global.nc.f64 	%fd148, [%rd35];
	setp.neu.f64 	%p30, %fd148, 0d0000000000000000;
	setp.neu.f64 	%p31, %fd146, 0d0000000000000000;
	selp.f64 	%fd149, 0d3FF0000000000000, %fd382, %p17;
	selp.f64 	%fd150, %fd149, %fd382, %p16;
	selp.f64 	%fd151, 0d3FF0000000000000, %fd150, %p19;
	selp.f64 	%fd152, %fd151, %fd150, %p18;
	selp.f64 	%fd153, 0d3FF0000000000000, %fd152, %p21;
	selp.f64 	%fd154, %fd153, %fd152, %p20;
	selp.f64 	%fd155, 0d3FF0000000000000, %fd154, %p23;
	selp.f64 	%fd156, %fd155, %fd154, %p22;
	selp.f64 	%fd157, 0d3FF0000000000000, %fd156, %p25;
	selp.f64 	%fd158, %fd157, %fd156, %p24;
	selp.f64 	%fd159, 0d3FF0000000000000, %fd158, %p27;
	selp.f64 	%fd160, %fd159, %fd158, %p26;
	selp.f64 	%fd161, 0d3FF0000000000000, %fd160, %p29;
	selp.f64 	%fd162, %fd161, %fd160, %p28;
	selp.f64 	%fd163, 0d3FF0000000000000, %fd162, %p31;
	selp.f64 	%fd382, %fd163, %fd162, %p30;
	add.s32 	%r371, %r371, 8;
	shl.b32 	%r217, %r188, 3;
	add.s32 	%r370, %r370, %r217;
	add.s32 	%r369, %r369, %r217;
	add.s32 	%r368, %r368, %r217;
	add.s32 	%r367, %r367, %r217;
	add.s32 	%r366, %r366, %r217;
	add.s32 	%r365, %r365, %r217;
	add.s32 	%r364, %r364, %r217;
	add.s32 	%r363, %r363, %r217;
	add.s32 	%r362, %r362, 8;
	setp.ne.s32 	%p32, %r371, 0;
	@%p32 bra 	$L__BB3_149;
$L__BB3_150:
	setp.eq.s32 	%p33, %r111, 0;
	@%p33 bra 	$L__BB3_169;
	and.b32  	%r144, %r189, 3;
	setp.lt.u32 	%p34, %r111, 4;
	@%p34 bra 	$L__BB3_153;
	add.s32 	%r218, %r373, %r8;
	mul.wide.u32 	%rd38, %r218, 8;
	add.s64 	%rd39, %rd2, %rd38;
	add.s32 	%r219, %r373, %r7;
	mad.lo.s32 	%r220, %r219, %r188, %r5;
	mul.wide.u32 	%rd40, %r220, 8;
	add.s64 	%rd41, %rd1, %rd40;
	ld.global.nc.f64 	%fd165, [%rd41];
	ld.global.nc.f64 	%fd167, [%rd39];
	setp.neu.f64 	%p35, %fd167, 0d0000000000000000;
	setp.neu.f64 	%p36, %fd165, 0d0000000000000000;
	add.s32 	%r221, %r218, 1;
	mul.wide.u32 	%rd42, %r221, 8;
	add.s64 	%rd43, %rd2, %rd42;
	add.s32 	%r222, %r220, %r188;
	mul.wide.u32 	%rd44, %r222, 8;
	add.s64 	%rd45, %rd1, %rd44;
	ld.global.nc.f64 	%fd169, [%rd45];
	ld.global.nc.f64 	%fd171, [%rd43];
	setp.neu.f64 	%p37, %fd171, 0d0000000000000000;
	setp.neu.f64 	%p38, %fd169, 0d0000000000000000;
	add.s32 	%r223, %r218, 2;
	mul.wide.u32 	%rd46, %r223, 8;
	add.s64 	%rd47, %rd2, %rd46;
	add.s32 	%r224, %r222, %r188;
	mul.wide.u32 	%rd48, %r224, 8;
	add.s64 	%rd49, %rd1, %rd48;
	ld.global.nc.f64 	%fd173, [%rd49];
	ld.global.nc.f64 	%fd175, [%rd47];
	setp.neu.f64 	%p39, %fd175, 0d0000000000000000;
	setp.neu.f64 	%p40, %fd173, 0d0000000000000000;
	add.s32 	%r225, %r218, 3;
	mul.wide.u32 	%rd50, %r225, 8;
	add.s64 	%rd51, %rd2, %rd50;
	add.s32 	%r226, %r224, %r188;
	mul.wide.u32 	%rd52, %r226, 8;
	add.s64 	%rd53, %rd1, %rd52;
	ld.global.nc.f64 	%fd177, [%rd53];
	ld.global.nc.f64 	%fd179, [%rd51];
	setp.neu.f64 	%p41, %fd179, 0d0000000000000000;
	setp.neu.f64 	%p42, %fd177, 0d0000000000000000;
	selp.f64 	%fd180, 0d3FF0000000000000, %fd382, %p36;
	selp.f64 	%fd181, %fd180, %fd382, %p35;
	selp.f64 	%fd182, 0d3FF0000000000000, %fd181, %p38;
	selp.f64 	%fd183, %fd182, %fd181, %p37;
	selp.f64 	%fd184, 0d3FF0000000000000, %fd183, %p40;
	selp.f64 	%fd185, %fd184, %fd183, %p39;
	selp.f64 	%fd186, 0d3FF0000000000000, %fd185, %p42;
	selp.f64 	%fd382, %fd186, %fd185, %p41;
	add.s32 	%r373, %r373, 4;
$L__BB3_153:
	setp.eq.s32 	%p43, %r144, 0;
	@%p43 bra 	$L__BB3_169;
	setp.eq.s32 	%p44, %r144, 1;
	@%p44 bra 	$L__BB3_156;
	add.s32 	%r227, %r373, %r8;
	mul.wide.u32 	%rd54, %r227, 8;
	add.s64 	%rd55, %rd2, %rd54;
	add.s32 	%r228, %r373, %r7;
	mad.lo.s32 	%r229, %r228, %r188, %r5;
	mul.wide.u32 	%rd56, %r229, 8;
	add.s64 	%rd57, %rd1, %rd56;
	ld.global.nc.f64 	%fd188, [%rd57];
	ld.global.nc.f64 	%fd190, [%rd55];
	setp.neu.f64 	%p45, %fd190, 0d0000000000000000;
	setp.neu.f64 	%p46, %fd188, 0d0000000000000000;
	add.s32 	%r230, %r227, 1;
	mul.wide.u32 	%rd58, %r230, 8;
	add.s64 	%rd59, %rd2, %rd58;
	add.s32 	%r231, %r229, %r188;
	mul.wide.u32 	%rd60, %r231, 8;
	add.s64 	%rd61, %rd1, %rd60;
	ld.global.nc.f64 	%fd192, [%rd61];
	ld.global.nc.f64 	%fd194, [%rd59];
	setp.neu.f64 	%p47, %fd194, 0d0000000000000000;
	setp.neu.f64 	%p48, %fd192, 0d0000000000000000;
	selp.f64 	%fd195, 0d3FF0000000000000, %fd382, %p46;
	selp.f64 	%fd196, %fd195, %fd382, %p45;
	selp.f64 	%fd197, 0d3FF0000000000000, %fd196, %p48;
	selp.f64 	%fd382, %fd197, %fd196, %p47;
	add.s32 	%r373, %r373, 2;
$L__BB3_156:
	and.b32  	%r232, %r189, 1;
	setp.eq.b32 	%p49, %r232, 1;
	not.pred 	%p50, %p49;
	@%p50 bra 	$L__BB3_169;
	add.s32 	%r233, %r373, %r8;
	mul.wide.u32 	%rd62, %r233, 8;
	add.s64 	%rd63, %rd2, %rd62;
	add.s32 	%r234, %r373, %r7;
	mad.lo.s32 	%r235, %r234, %r188, %r5;
	mul.wide.u32 	%rd64, %r235, 8;
	add.s64 	%rd65, %rd1, %rd64;
	ld.global.nc.f64 	%fd198, [%rd65];
	ld.global.nc.f64 	%fd200, [%rd63];
	setp.neu.f64 	%p51, %fd200, 0d0000000000000000;
	setp.neu.f64 	%p52, %fd198, 0d0000000000000000;
	selp.f64 	%fd201, 0d3FF0000000000000, %fd382, %p52;
	selp.f64 	%fd382, %fd201, %fd382, %p51;
	bra.uni 	$L__BB3_169;
$L__BB3_158:
	and.b32  	%r149, %r189, 7;
	setp.lt.u32 	%p139, %r189, 8;
	mov.b32 	%r386, 0;
	@%p139 bra 	$L__BB3_161;
	and.b32  	%r386, %r189, -8;
	neg.s32 	%r384, %r386;
	add.s32 	%r383, %r8, 3;
	mul.lo.s32 	%r292, %r7, %r188;
	add.s32 	%r293, %r292, %r188;
	add.s32 	%r382, %r5, %r293;
	add.s32 	%r294, %r7, 2;
	mad.lo.s32 	%r381, %r188, %r294, %r5;
	add.s32 	%r295, %r7, 3;
	mad.lo.s32 	%r380, %r188, %r295, %r5;
	add.s32 	%r296, %r7, 4;
	mad.lo.s32 	%r379, %r188, %r296, %r5;
	add.s32 	%r297, %r7, 5;
	mad.lo.s32 	%r378, %r188, %r297, %r5;
	add.s32 	%r298, %r7, 6;
	mad.lo.s32 	%r377, %r188, %r298, %r5;
	add.s32 	%r299, %r7, 7;
	mad.lo.s32 	%r376, %r188, %r299, %r5;
	add.s32 	%r300, %r4, %r292;
	add.s32 	%r375, %r300, %r3;
$L__BB3_160:
	.pragma "nounroll";
	add.s32 	%r301, %r383, -3;
	mul.wide.u32 	%rd166, %r301, 8;
	add.s64 	%rd167, %rd2, %rd166;
	mul.wide.u32 	%rd168, %r375, 8;
	add.s64 	%rd169, %rd1, %rd168;
	ld.global.nc.f64 	%fd284, [%rd169];
	ld.global.nc.f64 	%fd285, [%rd167];
	add.f64 	%fd286, %fd285, %fd284;
	min.f64 	%fd287, %fd382, %fd286;
	add.s32 	%r302, %r383, -2;
	mul.wide.u32 	%rd170, %r302, 8;
	add.s64 	%rd171, %rd2, %rd170;
	mul.wide.u32 	%rd172, %r382, 8;
	add.s64 	%rd173, %rd1, %rd172;
	ld.global.nc.f64 	%fd288, [%rd173];
	ld.global.nc.f64 	%fd289, [%rd171];
	add.f64 	%fd290, %fd289, %fd288;
	min.f64 	%fd291, %fd287, %fd290;
	add.s32 	%r303, %r383, -1;
	mul.wide.u32 	%rd174, %r303, 8;
	add.s64 	%rd175, %rd2, %rd174;
	mul.wide.u32 	%rd176, %r381, 8;
	add.s64 	%rd177, %rd1, %rd176;
	ld.global.nc.f64 	%fd292, [%rd177];
	ld.global.nc.f64 	%fd293, [%rd175];
	add.f64 	%fd294, %fd293, %fd292;
	min.f64 	%fd295, %fd291, %fd294;
	add.s32 	%r304, %r383, 4;
	mul.wide.u32 	%rd178, %r383, 8;
	add.s64 	%rd179, %rd2, %rd178;
	mul.wide.u32 	%rd180, %r380, 8;
	add.s64 	%rd181, %rd1, %rd180;
	ld.global.nc.f64 	%fd296, [%rd181];
	ld.global.nc.f64 	%fd297, [%rd179];
	add.f64 	%fd298, %fd297, %fd296;
	min.f64 	%fd299, %fd295, %fd298;
	add.s32 	%r305, %r383, 1;
	mul.wide.u32 	%rd182, %r305, 8;
	add.s64 	%rd183, %rd2, %rd182;
	mul.wide.u32 	%rd184, %r379, 8;
	add.s64 	%rd185, %rd1, %rd184;
	ld.global.nc.f64 	%fd300, [%rd185];
	ld.global.nc.f64 	%fd301, [%rd183];
	add.f64 	%fd302, %fd301, %fd300;
	min.f64 	%fd303, %fd299, %fd302;
	add.s32 	%r306, %r383, 2;
	mul.wide.u32 	%rd186, %r306, 8;
	add.s64 	%rd187, %rd2, %rd186;
	mul.wide.u32 	%rd188, %r378, 8;
	add.s64 	%rd189, %rd1, %rd188;
	ld.global.nc.f64 	%fd304, [%rd189];
	ld.global.nc.f64 	%fd305, [%rd187];
	add.f64 	%fd306, %fd305, %fd304;
	min.f64 	%fd307, %fd303, %fd306;
	add.s32 	%r307, %r383, 3;
	mul.wide.u32 	%rd190, %r307, 8;
	add.s64 	%rd191, %rd2, %rd190;
	mul.wide.u32 	%rd192, %r377, 8;
	add.s64 	%rd193, %rd1, %rd192;
	ld.global.nc.f64 	%fd308, [%rd193];
	ld.global.nc.f64 	%fd309, [%rd191];
	add.f64 	%fd310, %fd309, %fd308;
	min.f64 	%fd311, %fd307, %fd310;
	mul.wide.u32 	%rd194, %r304, 8;
	add.s64 	%rd195, %rd2, %rd194;
	mul.wide.u32 	%rd196, %r376, 8;
	add.s64 	%rd197, %rd1, %rd196;
	ld.global.nc.f64 	%fd312, [%rd197];
	ld.global.nc.f64 	%fd313, [%rd195];
	add.f64 	%fd314, %fd313, %fd312;
	min.f64 	%fd382, %fd311, %fd314;
	add.s32 	%r384, %r384, 8;
	add.s32 	%r383, %r383, 8;
	shl.b32 	%r308, %r188, 3;
	add.s32 	%r382, %r382, %r308;
	add.s32 	%r381, %r381, %r308;
	add.s32 	%r380, %r380, %r308;
	add.s32 	%r379, %r379, %r308;
	add.s32 	%r378, %r378, %r308;
	add.s32 	%r377, %r377, %r308;
	add.s32 	%r376, %r376, %r308;
	add.s32 	%r375, %r375, %r308;
	setp.ne.s32 	%p140, %r384, 0;
	@%p140 bra 	$L__BB3_160;
$L__BB3_161:
	setp.eq.s32 	%p141, %r149, 0;
	@%p141 bra 	$L__BB3_169;
	and.b32  	%r182, %r189, 3;
	setp.lt.u32 	%p142, %r149, 4;
	@%p142 bra 	$L__BB3_164;
	add.s32 	%r309, %r386, %r8;
	mul.wide.u32 	%rd198, %r309, 8;
	add.s64 	%rd199, %rd2, %rd198;
	add.s32 	%r310, %r386, %r7;
	mad.lo.s32 	%r311, %r310, %r188, %r5;
	mul.wide.u32 	%rd200, %r311, 8;
	add.s64 	%rd201, %rd1, %rd200;
	ld.global.nc.f64 	%fd316, [%rd201];
	ld.global.nc.f64 	%fd317, [%rd199];
	add.f64 	%fd318, %fd317, %fd316;
	min.f64 	%fd319, %fd382, %fd318;
	add.s32 	%r312, %r309, 1;
	mul.wide.u32 	%rd202, %r312, 8;
	add.s64 	%rd203, %rd2, %rd202;
	add.s32 	%r313, %r311, %r188;
	mul.wide.u32 	%rd204, %r313, 8;
	add.s64 	%rd205, %rd1, %rd204;
	ld.global.nc.f64 	%fd320, [%rd205];
	ld.global.nc.f64 	%fd321, [%rd203];
	add.f64 	%fd322, %fd321, %fd320;
	min.f64 	%fd323, %fd319, %fd322;
	add.s32 	%r314, %r309, 2;
	mul.wide.u32 	%rd206, %r314, 8;
	add.s64 	%rd207, %rd2, %rd206;
	add.s32 	%r315, %r313, %r188;
	mul.wide.u32 	%rd208, %r315, 8;
	add.s64 	%rd209, %rd1, %rd208;
	ld.global.nc.f64 	%fd324, [%rd209];
	ld.global.nc.f64 	%fd325, [%rd207];
	add.f64 	%fd326, %fd325, %fd324;
	min.f64 	%fd327, %fd323, %fd326;
	add.s32 	%r316, %r309, 3;
	mul.wide.u32 	%rd210, %r316, 8;
	add.s64 	%rd211, %rd2, %rd210;
	add.s32 	%r317, %r315, %r188;
	mul.wide.u32 	%rd212, %r317, 8;
	add.s64 	%rd213, %rd1, %rd212;
	ld.global.nc.f64 	%fd328, [%rd213];
	ld.global.nc.f64 	%fd329, [%rd211];
	add.f64 	%fd330, %fd329, %fd328;
	min.f64 	%fd382, %fd327, %fd330;
	add.s32 	%r386, %r386, 4;
$L__BB3_164:
	setp.eq.s32 	%p143, %r182, 0;
	@%p143 bra 	$L__BB3_169;
	setp.eq.s32 	%p144, %r182, 1;
	@%p144 bra 	$L__BB3_167;
	add.s32 	%r318, %r386, %r8;
	mul.wide.u32 	%rd214, %r318, 8;
	add.s64 	%rd215, %rd2, %rd214;
	add.s32 	%r319, %r386, %r7;
	mad.lo.s32 	%r320, %r319, %r188, %r5;
	mul.wide.u32 	%rd216, %r320, 8;
	add.s64 	%rd217, %rd1, %rd216;
	ld.global.nc.f64 	%fd332, [%rd217];
	ld.global.nc.f64 	%fd333, [%rd215];
	add.f64 	%fd334, %fd333, %fd332;
	min.f64 	%fd335, %fd382, %fd334;
	add.s32 	%r321, %r318, 1;
	mul.wide.u32 	%rd218, %r321, 8;
	add.s64 	%rd219, %rd2, %rd218;
	add.s32 	%r322, %r320, %r188;
	mul.wide.u32 	%rd220, %r322, 8;
	add.s64 	%rd221, %rd1, %rd220;
	ld.global.nc.f64 	%fd336, [%rd221];
	ld.global.nc.f64 	%fd337, [%rd219];
	add.f64 	%fd338, %fd337, %fd336;
	min.f64 	%fd382, %fd335, %fd338;
	add.s32 	%r386, %r386, 2;
$L__BB3_167:
	and.b32  	%r323, %r189, 1;
	setp.eq.b32 	%p145, %r323, 1;
	not.pred 	%p146, %p145;
	@%p146 bra 	$L__BB3_169;
	add.s32 	%r324, %r386, %r8;
	mul.wide.u32 	%rd222, %r324, 8;
	add.s64 	%rd223, %rd2, %rd222;
	add.s32 	%r325, %r386, %r7;
	mad.lo.s32 	%r326, %r325, %r188, %r5;
	mul.wide.u32 	%rd224, %r326, 8;
	add.s64 	%rd225, %rd1, %rd224;
	ld.global.nc.f64 	%fd339, [%rd225];
	ld.global.nc.f64 	%fd340, [%rd223];
	add.f64 	%fd341, %fd340, %fd339;
	min.f64 	%fd382, %fd382, %fd341;
$L__BB3_169:
	ld.param.u64 	%rd229, [semiring_matmul_batched_f64_param_2];
	add.s32 	%r327, %r6, %r2;
	mad.lo.s32 	%r328, %r327, %r188, %r5;
	cvta.to.global.u64 	%rd226, %rd229;
	mul.wide.u32 	%rd227, %r328, 8;
	add.s64 	%rd228, %rd226, %rd227;
	st.global.f64 	[%rd228], %fd382;
$L__BB3_170:
	ret;

}
	// .globl	semiring_matmul_i32
.visible .entry semiring_matmul_i32(
	.param .u64 .ptr .align 1 semiring_matmul_i32_param_0,
	.param .u64 .ptr .align 1 semiring_matmul_i32_param_1,
	.param .u64 .ptr .align 1 semiring_matmul_i32_param_2,
	.param .u32 semiring_matmul_i32_param_3,
	.param .u32 semiring_matmul_i32_param_4,
	.param .u32 semiring_matmul_i32_param_5,
	.param .u32 semiring_matmul_i32_param_6
)
{
	.reg .pred 	%p<146>;
	.reg .b32 	%r<722>;
	.reg .b64 	%rd<229>;

	ld.param.u64 	%rd4, [semiring_matmul_i32_param_0];
	ld.param.u64 	%rd5, [semiring_matmul_i32_param_1];
	ld.param.u64 	%rd3, [semiring_matmul_i32_param_2];
	ld.param.u32 	%r298, [semiring_matmul_i32_param_3];
	ld.param.u32 	%r295, [semiring_matmul_i32_param_4];
	ld.param.u32 	%r296, [semiring_matmul_i32_param_5];
	ld.param.u32 	%r297, [semiring_matmul_i32_param_6];
	cvta.to.global.u64 	%rd1, %rd5;
	cvta.to.global.u64 	%rd2, %rd4;
	mov.u32 	%r299, %ctaid.y;
	mov.u32 	%r300, %ntid.y;
	mov.u32 	%r301, %tid.y;
	mad.lo.s32 	%r1, %r299, %r300, %r301;
	mov.u32 	%r302, %ctaid.x;
	mov.u32 	%r303, %ntid.x;
	mul.lo.s32 	%r2, %r302, %r303;
	mov.u32 	%r3, %tid.x;
	add.s32 	%r4, %r2, %r3;
	setp.ge.u32 	%p1, %r1, %r298;
	setp.ge.u32 	%p2, %r4, %r295;
	or.pred  	%p3, %p1, %p2;
	@%p3 bra 	$L__BB4_168;
	mov.b32 	%r721, 2147483647;
	add.s32 	%r305, %r297, -1;
	setp.lt.u32 	%p4, %r305, 2;
	@%p4 bra 	$L__BB4_169;
	setp.eq.s32 	%p5, %r297, 0;
	@%p5 bra 	$L__BB4_5;
	setp.eq.s32 	%p6, %r297, 3;
	@%p6 bra 	$L__BB4_5;
	mov.b32 	%r721, 0;
$L__BB4_5:
	setp.eq.s32 	%p7, %r296, 0;
	@%p7 bra 	$L__BB4_167;
	mul.lo.s32 	%r6, %r296, %r1;
	setp.gt.s32 	%p8, %r297, 2;
	@%p8 bra 	$L__BB4_20;
	setp.lt.u32 	%p12, %r297, 2;
	@%p12 bra 	$L__BB4_28;
	setp.eq.s32 	%p13, %r297, 2;
	@%p13 bra 	$L__BB4_9;
	bra.uni 	$L__BB4_156;
$L__BB4_9:
	and.b32  	%r77, %r296, 7;
	setp.lt.u32 	%p91, %r296, 8;
	mov.b32 	%r657, 0;
	@%p91 bra 	$L__BB4_12;
	and.b32  	%r657, %r296, -8;
	neg.s32 	%r651, %r657;
	add.s32 	%r437, %r3, %r295;
	add.s32 	%r650, %r437, %r2;
	shl.b32 	%r81, %r295, 3;
	shl.b32 	%r438, %r295, 1;
	add.s32 	%r649, %r4, %r438;
	mad.lo.s32 	%r648, %r295, 3, %r4;
	shl.b32 	%r439, %r295, 2;
	add.s32 	%r647, %r4, %r439;
	mad.lo.s32 	%r646, %r295, 5, %r4;
	mad.lo.s32 	%r645, %r295, 6, %r4;
	mad.lo.s32 	%r644, %r295, 7, %r4;
	add.s32 	%r642, %r6, 3;
	mov.u32 	%r643, %r4;
$L__BB4_11:
	.pragma "nounroll";
	add.s32 	%r440, %r642, -3;
	mul.wide.u32 	%rd86, %r440, 4;
	add.s64 	%rd87, %rd2, %rd86;
	mul.wide.u32 	%rd88, %r643, 4;
	add.s64 	%rd89, %rd1, %rd88;
	ld.global.nc.u32 	%r441, [%rd89];
	ld.global.nc.u32 	%r442, [%rd87];
	min.s32 	%r443, %r442, %r441;
	max.s32 	%r444, %r721, %r443;
	add.s32 	%r445, %r642, -2;
	mul.wide.u32 	%rd90, %r445, 4;
	add.s64 	%rd91, %rd2, %rd90;
	mul.wide.u32 	%rd92, %r650, 4;
	add.s64 	%rd93, %rd1, %rd92;
	ld.global.nc.u32 	%r446, [%rd93];
	ld.global.nc.u32 	%r447, [%rd91];
	min.s32 	%r448, %r447, %r446;
	max.s32 	%r449, %r444, %r448;
	add.s32 	%r450, %r642, -1;
	mul.wide.u32 	%rd94, %r450, 4;
	add.s64 	%rd95, %rd2, %rd94;
	mul.wide.u32 	%rd96, %r649, 4;
	add.s64 	%rd97, %rd1, %rd96;
	ld.global.nc.u32 	%r451, [%rd97];
	ld.global.nc.u32 	%r452, [%rd95];
	min.s32 	%r453, %r452, %r451;
	max.s32 	%r454, %r449, %r453;
	add.s32 	%r455, %r642, 4;
	mul.wide.u32 	%rd98, %r642, 4;
	add.s64 	%rd99, %rd2, %rd98;
	mul.wide.u32 	%rd100, %r648, 4;
	add.s64 	%rd101, %rd1, %rd100;
	ld.global.nc.u32 	%r456, [%rd101];
	ld.global.nc.u32 	%r457, [%rd99];
	min.s32 	%r458, %r457, %r456;
	max.s32 	%r459, %r454, %r458;
	add.s32 	%r460, %r642, 1;
	mul.wide.u32 	%rd102, %r460, 4;
	add.s64 	%rd103, %rd2, %rd102;
	mul.wide.u32 	%rd104, %r647, 4;
	add.s64 	%rd105, %rd1, %rd104;
	ld.global.nc.u32 	%r461, [%rd105];
	ld.global.nc.u32 	%r462, [%rd103];
	min.s32 	%r463, %r462, %r461;
	max.s32 	%r464, %r459, %r463;
	add.s32 	%r465, %r642, 2;
	mul.wide.u32 	%rd106, %r465, 4;
	add.s64 	%rd107, %rd2, %rd106;
	mul.wide.u32 	%rd108, %r646, 4;
	add.s64 	%rd109, %rd1, %rd108;
	ld.global.nc.u32 	%r466, [%rd109];
	ld.global.nc.u32 	%r467, [%rd107];
	min.s32 	%r468, %r467, %r466;
	max.s32 	%r469, %r464, %r468;
	add.s32 	%r470, %r642, 3;
	mul.wide.u32 	%rd110, %r470, 4;
	add.s64 	%rd111, %rd2, %rd110;
	mul.wide.u32 	%rd112, %r645, 4;
	add.s64 	%rd113, %rd1, %rd112;
	ld.global.nc.u32 	%r471, [%rd113];
	ld.global.nc.u32 	%r472, [%rd111];
	min.s32 	%r473, %r472, %r471;
	max.s32 	%r474, %r469, %r473;
	mul.wide.u32 	%rd114, %r455, 4;
	add.s64 	%rd115, %rd2, %rd114;
	mul.wide.u32 	%rd116, %r644, 4;
	add.s64 	%rd117, %rd1, %rd116;
	ld.global.nc.u32 	%r475, [%rd117];
	ld.global.nc.u32 	%r476, [%rd115];
	min.s32 	%r477, %r476, %r475;
	max.s32 	%r721, %r474, %r477;
	add.s32 	%r651, %r651, 8;
	add.s32 	%r650, %r650, %r81;
	add.s32 	%r649, %r649, %r81;
	add.s32 	%r648, %r648, %r81;
	add.s32 	%r647, %r647, %r81;
	add.s32 	%r646, %r646, %r81;
	add.s32 	%r645, %r645, %r81;
	add.s32 	%r644, %r644, %r81;
	add.s32 	%r643, %r643, %r81;
	add.s32 	%r642, %r642, 8;
	setp.ne.s32 	%p92, %r651, 0;
	@%p92 bra 	$L__BB4_11;
$L__BB4_12:
	setp.eq.s32 	%p93, %r77, 0;
	@%p93 bra 	$L__BB4_167;
	and.b32  	%r114, %r296, 3;
	setp.lt.u32 	%p94, %r77, 4;
	@%p94 bra 	$L__BB4_15;
	add.s32 	%r479, %r657, %r6;
	mul.wide.u32 	%rd118, %r479, 4;
	add.s64 	%rd119, %rd2, %rd118;
	mad.lo.s32 	%r480, %r657, %r295, %r4;
	mul.wide.u32 	%rd120, %r480, 4;
	add.s64 	%rd121, %rd1, %rd120;
	ld.global.nc.u32 	%r481, [%rd121];
	ld.global.nc.u32 	%r482, [%rd119];
	min.s32 	%r483, %r482, %r481;
	max.s32 	%r484, %r721, %r483;
	add.s32 	%r485, %r479, 1;
	mul.wide.u32 	%rd122, %r485, 4;
	add.s64 	%rd123, %rd2, %rd122;
	add.s32 	%r486, %r480, %r295;
	mul.wide.u32 	%rd124, %r486, 4;
	add.s64 	%rd125, %rd1, %rd124;
	ld.global.nc.u32 	%r487, [%rd125];
	ld.global.nc.u32 	%r488, [%rd123];
	min.s32 	%r489, %r488, %r487;
	max.s32 	%r490, %r484, %r489;
	add.s32 	%r491, %r479, 2;
	mul.wide.u32 	%rd126, %r491, 4;
	add.s64 	%rd127, %rd2, %rd126;
	add.s32 	%r492, %r486, %r295;
	mul.wide.u32 	%rd128, %r492, 4;
	add.s64 	%rd129, %rd1, %rd128;
	ld.global.nc.u32 	%r493, [%rd129];
	ld.global.nc.u32 	%r494, [%rd127];
	min.s32 	%r495, %r494, %r493;
	max.s32 	%r496, %r490, %r495;
	add.s32 	%r497, %r479, 3;
	mul.wide.u32 	%rd130, %r497, 4;
	add.s64 	%rd131, %rd2, %rd130;
	add.s32 	%r498, %r492, %r295;
	mul.wide.u32 	%rd132, %r498, 4;
	add.s64 	%rd133, %rd1, %rd132;
	ld.global.nc.u32 	%r499, [%rd133];
	ld.global.nc.u32 	%r500, [%rd131];
	min.s32 	%r501, %r500, %r499;
	max.s32 	%r721, %r496, %r501;
	add.s32 	%r657, %r657, 4;
$L__BB4_15:
	setp.eq.s32 	%p95, %r114, 0;
	@%p95 bra 	$L__BB4_167;
	setp.eq.s32 	%p96, %r114, 1;
	@%p96 bra 	$L__BB4_18;
	add.s32 	%r503, %r657, %r6;
	mul.wide.u32 	%rd134, %r503, 4;
	add.s64 	%rd135, %rd2, %rd134;
	mad.lo.s32 	%r504, %r657, %r295, %r4;
	mul.wide.u32 	%rd136, %r504, 4;
	add.s64 	%rd137, %rd1, %rd136;
	ld.global.nc.u32 	%r505, [%rd137];
	ld.global.nc.u32 	%r506, [%rd135];
	min.s32 	%r507, %r506, %r505;
	max.s32 	%r508, %r721, %r507;
	add.s32 	%r509, %r503, 1;
	mul.wide.u32 	%rd138, %r509, 4;
	add.s64 	%rd139, %rd2, %rd138;
	add.s32 	%r510, %r504, %r295;
	mul.wide.u32 	%rd140, %r510, 4;
	add.s64 	%rd141, %rd1, %rd140;
	ld.global.nc.u32 	%r511, [%rd141];
	ld.global.nc.u32 	%r512, [%rd139];
	min.s32 	%r513, %r512, %r511;
	max.s32 	%r721, %r508, %r513;
	add.s32 	%r657, %r657, 2;
$L__BB4_18:
	and.b32  	%r514, %r296, 1;
	setp.eq.b32 	%p97, %r514, 1;
	not.pred 	%p98, %p97;
	@%p98 bra 	$L__BB4_167;
	add.s32 	%r515, %r657, %r6;
	mul.wide.u32 	%rd142, %r515, 4;
	add.s64 	%rd143, %rd2, %rd142;
	mad.lo.s32 	%r516, %r657, %r295, %r4;
	mul.wide.u32 	%rd144, %r516, 4;
	add.s64 	%rd145, %rd1, %rd144;
	ld.global.nc.u32 	%r517, [%rd145];
	ld.global.nc.u32 	%r518, [%rd143];
	min.s32 	%r519, %r518, %r517;
	max.s32 	%r721, %r721, %r519;
	bra.uni 	$L__BB4_167;
$L__BB4_20:
	setp.eq.s32 	%p9, %r297, 3;
	@%p9 bra 	$L__BB4_23;
	setp.eq.s32 	%p10, %r297, 4;
	@%p10 bra 	$L__BB4_145;
	setp.eq.s32 	%p11, %r297, 5;
	@%p11 bra 	$L__BB4_23;
	bra.uni 	$L__BB4_156;
$L__BB4_23:
	and.b32  	%r126, %r296, 3;
	setp.lt.u32 	%p52, %r296, 4;
	mov.b32 	%r674, 0;
	@%p52 bra 	$L__BB4_131;
	and.b32  	%r674, %r296, -4;
	neg.s32 	%r667, %r674;
	add.s32 	%r421, %r3, %r295;
	add.s32 	%r666, %r421, %r2;
	shl.b32 	%r130, %r295, 2;
	shl.b32 	%r422, %r295, 1;
	add.s32 	%r665, %r4, %r422;
	mad.lo.s32 	%r664, %r295, 3, %r4;
	add.s32 	%r662, %r6, 3;
	mov.u32 	%r663, %r4;
$L__BB4_25:
	add.s32 	%r141, %r662, -2;
	add.s32 	%r423, %r662, -3;
	mul.wide.u32 	%rd66, %r423, 4;
	add.s64 	%rd67, %rd2, %rd66;
	mul.wide.u32 	%rd68, %r663, 4;
	add.s64 	%rd69, %rd1, %rd68;
	ld.global.nc.u32 	%r424, [%rd69];
	ld.global.nc.u32 	%r425, [%rd67];
	max.s32 	%r142, %r425, %r424;
	setp.gt.s32 	%p53, %r297, 2;
	@%p53 bra 	$L__BB4_91;
	setp.eq.s32 	%p57, %r297, 0;
	@%p57 bra 	$L__BB4_27;
	bra.uni 	$L__BB4_89;
$L__BB4_27:
	min.s32 	%r669, %r721, %r142;
	bra.uni 	$L__BB4_97;
$L__BB4_28:
	and.b32  	%r7, %r296, 3;
	setp.lt.u32 	%p99, %r296, 4;
	mov.b32 	%r635, 0;
	@%p99 bra 	$L__BB4_75;
	and.b32  	%r635, %r296, -4;
	neg.s32 	%r628, %r635;
	add.s32 	%r522, %r3, %r295;
	add.s32 	%r627, %r522, %r2;
	shl.b32 	%r11, %r295, 2;
	shl.b32 	%r523, %r295, 1;
	add.s32 	%r626, %r4, %r523;
	mad.lo.s32 	%r625, %r295, 3, %r4;
	add.s32 	%r623, %r6, 3;
	mov.u32 	%r624, %r4;
$L__BB4_30:
	add.s32 	%r22, %r623, -2;
	add.s32 	%r524, %r623, -3;
	mul.wide.u32 	%rd146, %r524, 4;
	add.s64 	%rd147, %rd2, %rd146;
	mul.wide.u32 	%rd148, %r624, 4;
	add.s64 	%rd149, %rd1, %rd148;
	ld.global.nc.u32 	%r525, [%rd149];
	ld.global.nc.u32 	%r526, [%rd147];
	add.s32 	%r23, %r525, %r526;
	setp.gt.s32 	%p100, %r297, 2;
	@%p100 bra 	$L__BB4_34;
	setp.eq.s32 	%p104, %r297, 0;
	@%p104 bra 	$L__BB4_39;
	setp.eq.s32 	%p105, %r297, 1;
	@%p105 bra 	$L__BB4_33;
	bra.uni 	$L__BB4_40;
$L__BB4_33:
	max.s32 	%r630, %r721, %r23;
	bra.uni 	$L__BB4_41;
$L__BB4_34:
	setp.eq.s32 	%p101, %r297, 3;
	@%p101 bra 	$L__BB4_39;
	setp.eq.s32 	%p102, %r297, 5;
	@%p102 bra 	$L__BB4_38;
	setp.ne.s32 	%p103, %r297, 4;
	@%p103 bra 	$L__BB4_40;
	setp.eq.s32 	%p106, %r23, 0;
	selp.b32 	%r630, %r721, 1, %p106;
	bra.uni 	$L__BB4_41;
$L__BB4_38:
	add.s32 	%r630, %r23, %r721;
	bra.uni 	$L__BB4_41;
$L__BB4_39:
	min.s32 	%r630, %r721, %r23;
	bra.uni 	$L__BB4_41;
$L__BB4_40:
	min.s32 	%r630, %r721, %r23;
$L__BB4_41:
	mul.wide.u32 	%rd150, %r22, 4;
	add.s64 	%rd151, %rd2, %rd150;
	mul.wide.u32 	%rd152, %r627, 4;
	add.s64 	%rd153, %rd1, %rd152;
	ld.global.nc.u32 	%r527, [%rd153];
	ld.global.nc.u32 	%r528, [%rd151];
	add.s32 	%r30, %r527, %r528;
	setp.gt.s32 	%p107, %r297, 2;
	@%p107 bra 	$L__BB4_45;
	setp.eq.s32 	%p111, %r297, 0;
	@%p111 bra 	$L__BB4_50;
	setp.eq.s32 	%p112, %r297, 1;
	@%p112 bra 	$L__BB4_44;
	bra.uni 	$L__BB4_51;
$L__BB4_44:
	max.s32 	%r631, %r630, %r30;
	bra.uni 	$L__BB4_52;
$L__BB4_45:
	setp.eq.s32 	%p108, %r297, 3;
	@%p108 bra 	$L__BB4_50;
	setp.eq.s32 	%p109, %r297, 5;
	@%p109 bra 	$L__BB4_49;
	setp.ne.s32 	%p110, %r297, 4;
	@%p110 bra 	$L__BB4_51;
	setp.eq.s32 	%p113, %r30, 0;
	selp.b32 	%r631, %r630, 1, %p113;
	bra.uni 	$L__BB4_52;
$L__BB4_49:
	add.s32 	%r631, %r30, %r630;
	bra.uni 	$L__BB4_52;
$L__BB4_50:
	min.s32 	%r631, %r630, %r30;
	bra.uni 	$L__BB4_52;
$L__BB4_51:
	min.s32 	%r631, %r630, %r30;
$L__BB4_52:
	add.s32 	%r529, %r22, 1;
	mul.wide.u32 	%rd154, %r529, 4;
	add.s64 	%rd155, %rd2, %rd154;
	mul.wide.u32 	%rd156, %r626, 4;
	add.s64 	%rd157, %rd1, %rd156;
	ld.global.nc.u32 	%r530, [%rd157];
	ld.global.nc.u32 	%r531, [%rd155];
	add.s32 	%r37, %r530, %r531;
	setp.gt.s32 	%p114, %r297, 2;
	@%p114 bra 	$L__BB4_56;
	setp.eq.s32 	%p118, %r297, 0;
	@%p118 bra 	$L__BB4_61;
	setp.eq.s32 	%p119, %r297, 1;
	@%p119 bra 	$L__BB4_55;
	bra.uni 	$L__BB4_62;
$L__BB4_55:
	max.s32 	%r632, %r631, %r37;
	bra.uni 	$L__BB4_63;
$L__BB4_56:
	setp.eq.s32 	%p115, %r297, 3;
	@%p115 bra 	$L__BB4_61;
	setp.eq.s32 	%p116, %r297, 5;
	@%p116 bra 	$L__BB4_60;
	setp.ne.s32 	%p117, %r297, 4;
	@%p117 bra 	$L__BB4_62;
	setp.eq.s32 	%p120, %r37, 0;
	selp.b32 	%r632, %r631, 1, %p120;
	bra.uni 	$L__BB4_63;
$L__BB4_60:
	add.s32 	%r632, %r37, %r631;
	bra.uni 	$L__BB4_63;
$L__BB4_61:
	min.s32 	%r632, %r631, %r37;
	bra.uni 	$L__BB4_63;
$L__BB4_62:
	min.s32 	%r632, %r631, %r37;
$L__BB4_63:
	mul.wide.u32 	%rd158, %r623, 4;
	add.s64 	%rd159, %rd2, %rd158;
	mul.wide.u32 	%rd160, %r625, 4;
	add.s64 	%rd161, %rd1, %rd160;
	ld.global.nc.u32 	%r532, [%rd161];
	ld.global.nc.u32 	%r533, [%rd159];
	add.s32 	%r44, %r532, %r533;
	setp.gt.s32 	%p121, %r297, 2;
	@%p121 bra 	$L__BB4_67;
	setp.eq.s32 	%p125, %r297, 0;
	@%p125 bra 	$L__BB4_72;
	setp.eq.s32 	%p126, %r297, 1;
	@%p126 bra 	$L__BB4_66;
	bra.uni 	$L__BB4_73;
$L__BB4_66:
	max.s32 	%r721, %r632, %r44;
	bra.uni 	$L__BB4_74;
$L__BB4_67:
	setp.eq.s32 	%p122, %r297, 3;
	@%p122 bra 	$L__BB4_72;
	setp.eq.s32 	%p123, %r297, 5;
	@%p123 bra 	$L__BB4_71;
	setp.ne.s32 	%p124, %r297, 4;
	@%p124 bra 	$L__BB4_73;
	setp.eq.s32 	%p127, %r44, 0;
	selp.b32 	%r721, %r632, 1, %p127;
	bra.uni 	$L__BB4_74;
$L__BB4_71:
	add.s32 	%r721, %r44, %r632;
	bra.uni 	$L__BB4_74;
$L__BB4_72:
	min.s32 	%r721, %r632, %r44;
	bra.uni 	$L__BB4_74;
$L__BB4_73:
	min.s32 	%r721, %r632, %r44;
$L__BB4_74:
	add.s32 	%r628, %r628, 4;
	add.s32 	%r627, %r627, %r11;
	add.s32 	%r626, %r626, %r11;
	add.s32 	%r625, %r625, %r11;
	add.s32 	%r624, %r624, %r11;
	add.s32 	%r623, %r623, 4;
	setp.ne.s32 	%p128, %r628, 0;
	@%p128 bra 	$L__BB4_30;
$L__BB4_75:
	setp.eq.s32 	%p129, %r7, 0;
	@%p129 bra 	$L__BB4_167;
	mad.lo.s32 	%r639, %r635, %r295, %r4;
	add.s32 	%r638, %r635, %r6;
	neg.s32 	%r637, %r7;
$L__BB4_77:
	.pragma "nounroll";
	mul.wide.u32 	%rd162, %r638, 4;
	add.s64 	%rd163, %rd2, %rd162;
	mul.wide.u32 	%rd164, %r639, 4;
	add.s64 	%rd165, %rd1, %rd164;
	ld.global.nc.u32 	%r534, [%rd165];
	ld.global.nc.u32 	%r535, [%rd163];
	add.s32 	%r67, %r534, %r535;
	setp.gt.s32 	%p130, %r297, 2;
	@%p130 bra 	$L__BB4_81;
	setp.eq.s32 	%p134, %r297, 0;
	@%p134 bra 	$L__BB4_86;
	setp.eq.s32 	%p135, %r297, 1;
	@%p135 bra 	$L__BB4_80;
	bra.uni 	$L__BB4_87;
$L__BB4_80:
	max.s32 	%r721, %r721, %r67;
	bra.uni 	$L__BB4_88;
$L__BB4_81:
	setp.eq.s32 	%p131, %r297, 3;
	@%p131 bra 	$L__BB4_86;
	setp.eq.s32 	%p132, %r297, 5;
	@%p132 bra 	$L__BB4_85;
	setp.ne.s32 	%p133, %r297, 4;
	@%p133 bra 	$L__BB4_87;
	setp.eq.s32 	%p136, %r67, 0;
	selp.b32 	%r721, %r721, 1, %p136;
	bra.uni 	$L__BB4_88;
$L__BB4_85:
	add.s32 	%r721, %r67, %r721;
	bra.uni 	$L__BB4_88;
$L__BB4_86:
	min.s32 	%r721, %r721, %r67;
	bra.uni 	$L__BB4_88;
$L__BB4_87:
	min.s32 	%r721, %r721, %r67;
$L__BB4_88:
	add.s32 	%r639, %r639, %r295;
	add.s32 	%r638, %r638, 1;
	add.s32 	%r637, %r637, 1;
	setp.eq.s32 	%p137, %r637, 0;
	@%p137 bra 	$L__BB4_167;
	bra.uni 	$L__BB4_77;
$L__BB4_89:
	setp.eq.s32 	%p58, %r297, 1;
	@%p58 bra 	$L__BB4_90;
	bra.uni 	$L__BB4_96;
$L__BB4_90:
	max.s32 	%r669, %r721, %r142;
	bra.uni 	$L__BB4_97;
$L__BB4_91:
	setp.eq.s32 	%p54, %r297, 3;
	@%p54 bra 	$L__BB4_27;
	setp.eq.s32 	%p55, %r297, 5;
	@%p55 bra 	$L__BB4_95;
	setp.ne.s32 	%p56, %r297, 4;
	@%p56 bra 	$L__BB4_96;
	setp.eq.s32 	%p59, %r142, 0;
	selp.b32 	%r669, %r721, 1, %p59;
	bra.uni 	$L__BB4_97;
$L__BB4_95:
	add.s32 	%r669, %r142, %r721;
	bra.uni 	$L__BB4_97;
$L__BB4_96:
	min.s32 	%r669, %r721, %r142;
$L__BB4_97:
	mul.wide.u32 	%rd70, %r141, 4;
	add.s64 	%rd71, %rd2, %rd70;
	mul.wide.u32 	%rd72, %r666, 4;
	add.s64 	%rd73, %rd1, %rd72;
	ld.global.nc.u32 	%r426, [%rd73];
	ld.global.nc.u32 	%r427, [%rd71];
	max.s32 	%r149, %r427, %r426;
	setp.gt.s32 	%p60, %r297, 2;
	@%p60 bra 	$L__BB4_101;
	setp.eq.s32 	%p64, %r297, 0;
	@%p64 bra 	$L__BB4_106;
	setp.eq.s32 	%p65, %r297, 1;
	@%p65 bra 	$L__BB4_100;
	bra.uni 	$L__BB4_107;
$L__BB4_100:
	max.s32 	%r670, %r669, %r149;
	bra.uni 	$L__BB4_108;
$L__BB4_101:
	setp.eq.s32 	%p61, %r297, 3;
	@%p61 bra 	$L__BB4_106;
	setp.eq.s32 	%p62, %r297, 5;
	@%p62 bra 	$L__BB4_105;
	setp.ne.s32 	%p63, %r297, 4;
	@%p63 bra 	$L__BB4_107;
	setp.eq.s32 	%p66, %r149, 0;
	selp.b32 	%r670, %r669, 1, %p66;
	bra.uni 	$L__BB4_108;
$L__BB4_105:
	add.s32 	%r670, %r149, %r669;
	bra.uni 	$L__BB4_108;
$L__BB4_106:
	min.s32 	%r670, %r669, %r149;
	bra.uni 	$L__BB4_108;
$L__BB4_107:
	min.s32 	%r670, %r669, %r149;
$L__BB4_108:
	add.s32 	%r428, %r141, 1;
	mul.wide.u32 	%rd74, %r428, 4;
	add.s64 	%rd75, %rd2, %rd74;
	mul.wide.u32 	%rd76, %r665, 4;
	add.s64 	%rd77, %rd1, %rd76;
	ld.global.nc.u32 	%r429, [%rd77];
	ld.global.nc.u32 	%r430, [%rd75];
	max.s32 	%r156, %r430, %r429;
	setp.gt.s32 	%p67, %r297, 2;
	@%p67 bra 	$L__BB4_112;
	setp.eq.s32 	%p71, %r297, 0;
	@%p71 bra 	$L__BB4_117;
	setp.eq.s32 	%p72, %r297, 1;
	@%p72 bra 	$L__BB4_111;
	bra.uni 	$L__BB4_118;
$L__BB4_111:
	max.s32 	%r671, %r670, %r156;
	bra.uni 	$L__BB4_119;
$L__BB4_112:
	setp.eq.s32 	%p68, %r297, 3;
	@%p68 bra 	$L__BB4_117;
	setp.eq.s32 	%p69, %r297, 5;
	@%p69 bra 	$L__BB4_116;
	setp.ne.s32 	%p70, %r297, 4;
	@%p70 bra 	$L__BB4_118;
	setp.eq.s32 	%p73, %r156, 0;
	selp.b32 	%r671, %r670, 1, %p73;
	bra.uni 	$L__BB4_119;
$L__BB4_116:
	add.s32 	%r671, %r156, %r670;
	bra.uni 	$L__BB4_119;
$L__BB4_117:
	min.s32 	%r671, %r670, %r156;
	bra.uni 	$L__BB4_119;
$L__BB4_118:
	min.s32 	%r671, %r670, %r156;
$L__BB4_119:
	mul.wide.u32 	%rd78, %r662, 4;
	add.s64 	%rd79, %rd2, %rd78;
	mul.wide.u32 	%rd80, %r664, 4;
	add.s64 	%rd81, %rd1, %rd80;
	ld.global.nc.u32 	%r431, [%rd81];
	ld.global.nc.u32 	%r432, [%rd79];
	max.s32 	%r163, %r432, %r431;
	setp.gt.s32 	%p74, %r297, 2;
	@%p74 bra 	$L__BB4_123;
	setp.eq.s32 	%p78, %r297, 0;
	@%p78 bra 	$L__BB4_128;
	setp.eq.s32 	%p79, %r297, 1;
	@%p79 bra 	$L__BB4_122;
	bra.uni 	$L__BB4_129;
$L__BB4_122:
	max.s32 	%r721, %r671, %r163;
	bra.uni 	$L__BB4_130;
$L__BB4_123:
	setp.eq.s32 	%p75, %r297, 3;
	@%p75 bra 	$L__BB4_128;
	setp.eq.s32 	%p76, %r297, 5;
	@%p76 bra 	$L__BB4_127;
	setp.ne.s32 	%p77, %r297, 4;
	@%p77 bra 	$L__BB4_129;
	setp.eq.s32 	%p80, %r163, 0;
	selp.b32 	%r721, %r671, 1, %p80;
	bra.uni 	$L__BB4_130;
$L__BB4_127:
	add.s32 	%r721, %r163, %r671;
	bra.uni 	$L__BB4_130;
$L__BB4_128:
	min.s32 	%r721, %r671, %r163;
	bra.uni 	$L__BB4_130;
$L__BB4_129:
	min.s32 	%r721, %r671, %r163;
$L__BB4_130:
	add.s32 	%r667, %r667, 4;
	add.s32 	%r666, %r666, %r130;
	add.s32 	%r665, %r665, %r130;
	add.s32 	%r664, %r664, %r130;
	add.s32 	%r663, %r663, %r130;
	add.s32 	%r662, %r662, 4;
	setp.ne.s32 	%p81, %r667, 0;
	@%p81 bra 	$L__BB4_25;
$L__BB4_131:
	setp.eq.s32 	%p82, %r126, 0;
	@%p82 bra 	$L__BB4_167;
	mad.lo.s32 	%r678, %r674, %r295, %r4;
	add.s32 	%r677, %r674, %r6;
	neg.s32 	%r676, %r126;
$L__BB4_133:
	.pragma "nounroll";
	mul.wide.u32 	%rd82, %r677, 4;
	add.s64 	%rd83, %rd2, %rd82;
	mul.wide.u32 	%rd84, %r678, 4;
	add.s64 	%rd85, %rd1, %rd84;
	ld.global.nc.u32 	%r433, [%rd85];
	ld.global.nc.u32 	%r434, [%rd83];
	max.s32 	%r186, %r434, %r433;
	setp.gt.s32 	%p83, %r297, 2;
	@%p83 bra 	$L__BB4_137;
	setp.eq.s32 	%p87, %r297, 0;
	@%p87 bra 	$L__BB4_142;
	setp.eq.s32 	%p88, %r297, 1;
	@%p88 bra 	$L__BB4_136;
	bra.uni 	$L__BB4_143;
$L__BB4_136:
	max.s32 	%r721, %r721, %r186;
	bra.uni 	$L__BB4_144;
$L__BB4_137:
	setp.eq.s32 	%p84, %r297, 3;
	@%p84 bra 	$L__BB4_142;
	setp.eq.s32 	%p85, %r297, 5;
	@%p85 bra 	$L__BB4_141;
	setp.ne.s32 	%p86, %r297, 4;
	@%p86 bra 	$L__BB4_143;
	setp.eq.s32 	%p89, %r186, 0;
	selp.b32 	%r721, %r721, 1, %p89;
	bra.uni 	$L__BB4_144;
$L__BB4_141:
	add.s32 	%r721, %r186, %r721;
	bra.uni 	$L__BB4_144;
$L__BB4_142:
	min.s32 	%r721, %r721, %r186;
	bra.uni 	$L__BB4_144;
$L__BB4_143:
	min.s32 	%r721, %r721, %r186;
$L__BB4_144:
	add.s32 	%r678, %r678, %r295;
	add.s32 	%r677, %r677, 1;
	add.s32 	%r676, %r676, 1;
	setp.eq.s32 	%p90, %r676, 0;
	@%p90 bra 	$L__BB4_167;
	bra.uni 	$L__BB4_133;
$L__BB4_145:
	and.b32  	%r196, %r296, 7;
	setp.lt.u32 	%p14, %r296, 8;
	mov.b32 	%r696, 0;
	@%p14 bra 	$L__BB4_148;
	and.b32  	%r696, %r296, -8;
	neg.s32 	%r690, %r696;
	add.s32 	%r310, %r3, %r295;
	add.s32 	%r689, %r310, %r2;
	shl.b32 	%r200, %r295, 3;
	shl.b32 	%r311, %r295, 1;
	add.s32 	%r688, %r4, %r311;
	mad.lo.s32 	%r687, %r295, 3, %r4;
	shl.b32 	%r312, %r295, 2;
	add.s32 	%r686, %r4, %r312;
	mad.lo.s32 	%r685, %r295, 5, %r4;
	mad.lo.s32 	%r684, %r295, 6, %r4;
	mad.lo.s32 	%r683, %r295, 7, %r4;
	add.s32 	%r681, %r6, 3;
	mov.u32 	%r682, %r4;
$L__BB4_147:
	.pragma "nounroll";
	add.s32 	%r313, %r681, -3;
	mul.wide.u32 	%rd6, %r313, 4;
	add.s64 	%rd7, %rd2, %rd6;
	mul.wide.u32 	%rd8, %r682, 4;
	add.s64 	%rd9, %rd1, %rd8;
	ld.global.nc.u32 	%r314, [%rd9];
	ld.global.nc.u32 	%r316, [%rd7];
	setp.eq.s32 	%p15, %r316, 0;
	setp.eq.s32 	%p16, %r314, 0;
	add.s32 	%r318, %r681, -2;
	mul.wide.u32 	%rd10, %r318, 4;
	add.s64 	%rd11, %rd2, %rd10;
	mul.wide.u32 	%rd12, %r689, 4;
	add.s64 	%rd13, %rd1, %rd12;
	ld.global.nc.u32 	%r319, [%rd13];
	ld.global.nc.u32 	%r321, [%rd11];
	setp.eq.s32 	%p17, %r321, 0;
	setp.eq.s32 	%p18, %r319, 0;
	add.s32 	%r323, %r681, -1;
	mul.wide.u32 	%rd14, %r323, 4;
	add.s64 	%rd15, %rd2, %rd14;
	mul.wide.u32 	%rd16, %r688, 4;
	add.s64 	%rd17, %rd1, %rd16;
	ld.global.nc.u32 	%r324, [%rd17];
	ld.global.nc.u32 	%r326, [%rd15];
	setp.eq.s32 	%p19, %r326, 0;
	setp.eq.s32 	%p20, %r324, 0;
	add.s32 	%r328, %r681, 4;
	mul.wide.u32 	%rd18, %r681, 4;
	add.s64 	%rd19, %rd2, %rd18;
	mul.wide.u32 	%rd20, %r687, 4;
	add.s64 	%rd21, %rd1, %rd20;
	ld.global.nc.u32 	%r329, [%rd21];
	ld.global.nc.u32 	%r331, [%rd19];
	setp.eq.s32 	%p21, %r331, 0;
	setp.eq.s32 	%p22, %r329, 0;
	add.s32 	%r333, %r681, 1;
	mul.wide.u32 	%rd22, %r333, 4;
	add.s64 	%rd23, %rd2, %rd22;
	mul.wide.u32 	%rd24, %r686, 4;
	add.s64 	%rd25, %rd1, %rd24;
	ld.global.nc.u32 	%r334, [%rd25];
	ld.global.nc.u32 	%r336, [%rd23];
	setp.eq.s32 	%p23, %r336, 0;
	setp.eq.s32 	%p24, %r334, 0;
	add.s32 	%r338, %r681, 2;
	mul.wide.u32 	%rd26, %r338, 4;
	add.s64 	%rd27, %rd2, %rd26;
	mul.wide.u32 	%rd28, %r685, 4;
	add.s64 	%rd29, %rd1, %rd28;
	ld.global.nc.u32 	%r339, [%rd29];
	ld.global.nc.u32 	%r341, [%rd27];
	setp.eq.s32 	%p25, %r341, 0;
	setp.eq.s32 	%p26, %r339, 0;
	add.s32 	%r343, %r681, 3;
	mul.wide.u32 	%rd30, %r343, 4;
	add.s64 	%rd31, %rd2, %rd30;
	mul.wide.u32 	%rd32, %r684, 4;
	add.s64 	%rd33, %rd1, %rd32;
	ld.global.nc.u32 	%r344, [%rd33];
	ld.global.nc.u32 	%r346, [%rd31];
	setp.eq.s32 	%p27, %r346, 0;
	setp.eq.s32 	%p28, %r344, 0;
	mul.wide.u32 	%rd34, %r328, 4;
	add.s64 	%rd35, %rd2, %rd34;
	mul.wide.u32 	%rd36, %r683, 4;
	add.s64 	%rd37, %rd1, %rd36;
	ld.global.nc.u32 	%r348, [%rd37];
	ld.global.nc.u32 	%r350, [%rd35];
	setp.eq.s32 	%p29, %r350, 0;
	setp.eq.s32 	%p30, %r348, 0;
	selp.b32 	%r351, %r721, 1, %p16;
	selp.b32 	%r352, %r721, %r351, %p15;
	selp.b32 	%r353, %r352, 1, %p18;
	selp.b32 	%r354, %r352, %r353, %p17;
	selp.b32 	%r355, %r354, 1, %p20;
	selp.b32 	%r356, %r354, %r355, %p19;
	selp.b32 	%r357, %r356, 1, %p22;
	selp.b32 	%r358, %r356, %r357, %p21;
	selp.b32 	%r359, %r358, 1, %p24;
	selp.b32 	%r360, %r358, %r359, %p23;
	selp.b32 	%r361, %r360, 1, %p26;
	selp.b32 	%r362, %r360, %r361, %p25;
	selp.b32 	%r363, %r362, 1, %p28;
	selp.b32 	%r364, %r362, %r363, %p27;
	selp.b32 	%r365, %r364, 1, %p30;
	selp.b32 	%r721, %r364, %r365, %p29;
	add.s32 	%r690, %r690, 8;
	add.s32 	%r689, %r689, %r200;
	add.s32 	%r688, %r688, %r200;
	add.s32 	%r687, %r687, %r200;
	add.s32 	%r686, %r686, %r200;
	add.s32 	%r685, %r685, %r200;
	add.s32 	%r684, %r684, %r200;
	add.s32 	%r683, %r683, %r200;
	add.s32 	%r682, %r682, %r200;
	add.s32 	%r681, %r681, 8;
	setp.ne.s32 	%p31, %r690, 0;
	@%p31 bra 	$L__BB4_147;
$L__BB4_148:
	setp.eq.s32 	%p32, %r196, 0;
	@%p32 bra 	$L__BB4_167;
	and.b32  	%r233, %r296, 3;
	setp.lt.u32 	%p33, %r196, 4;
	@%p33 bra 	$L__BB4_151;
	add.s32 	%r367, %r696, %r6;
	mul.wide.u32 	%rd38, %r367, 4;
	add.s64 	%rd39, %rd2, %rd38;
	mad.lo.s32 	%r368, %r696, %r295, %r4;
	mul.wide.u32 	%rd40, %r368, 4;
	add.s64 	%rd41, %rd1, %rd40;
	ld.global.nc.u32 	%r369, [%rd41];
	ld.global.nc.u32 	%r371, [%rd39];
	setp.eq.s32 	%p34, %r371, 0;
	setp.eq.s32 	%p35, %r369, 0;
	add.s32 	%r373, %r367, 1;
	mul.wide.u32 	%rd42, %r373, 4;
	add.s64 	%rd43, %rd2, %rd42;
	add.s32 	%r374, %r368, %r295;
	mul.wide.u32 	%rd44, %r374, 4;
	add.s64 	%rd45, %rd1, %rd44;
	ld.global.nc.u32 	%r375, [%rd45];
	ld.global.nc.u32 	%r377, [%rd43];
	setp.eq.s32 	%p36, %r377, 0;
	setp.eq.s32 	%p37, %r375, 0;
	add.s32 	%r379, %r367, 2;
	mul.wide.u32 	%rd46, %r379, 4;
	add.s64 	%rd47, %rd2, %rd46;
	add.s32 	%r380, %r374, %r295;
	mul.wide.u32 	%rd48, %r380, 4;
	add.s64 	%rd49, %rd1, %rd48;
	ld.global.nc.u32 	%r381, [%rd49];
	ld.global.nc.u32 	%r383, [%rd47];
	setp.eq.s32 	%p38, %r383, 0;
	setp.eq.s32 	%p39, %r381, 0;
	add.s32 	%r385, %r367, 3;
	mul.wide.u32 	%rd50, %r385, 4;
	add.s64 	%rd51, %rd2, %rd50;
	add.s32 	%r386, %r380, %r295;
	mul.wide.u32 	%rd52, %r386, 4;
	add.s64 	%rd53, %rd1, %rd52;
	ld.global.nc.u32 	%r387, [%rd53];
	ld.global.nc.u32 	%r389, [%rd51];
	setp.eq.s32 	%p40, %r389, 0;
	setp.eq.s32 	%p41, %r387, 0;
	selp.b32 	%r390, %r721, 1, %p35;
	selp.b32 	%r391, %r721, %r390, %p34;
	selp.b32 	%r392, %r391, 1, %p37;
	selp.b32 	%r393, %r391, %r392, %p36;
	selp.b32 	%r394, %r393, 1, %p39;
	selp.b32 	%r395, %r393, %r394, %p38;
	selp.b32 	%r396, %r395, 1, %p41;
	selp.b32 	%r721, %r395, %r396, %p40;
	add.s32 	%r696, %r696, 4;
$L__BB4_151:
	setp.eq.s32 	%p42, %r233, 0;
	@%p42 bra 	$L__BB4_167;
	setp.eq.s32 	%p43, %r233, 1;
	@%p43 bra 	$L__BB4_154;
	add.s32 	%r398, %r696, %r6;
	mul.wide.u32 	%rd54, %r398, 4;
	add.s64 	%rd55, %rd2, %rd54;
	mad.lo.s32 	%r399, %r696, %r295, %r4;
	mul.wide.u32 	%rd56, %r399, 4;
	add.s64 	%rd57, %rd1, %rd56;
	ld.global.nc.u32 	%r400, [%rd57];
	ld.global.nc.u32 	%r402, [%rd55];
	setp.eq.s32 	%p44, %r402, 0;
	setp.eq.s32 	%p45, %r400, 0;
	add.s32 	%r404, %r398, 1;
	mul.wide.u32 	%rd58, %r404, 4;
	add.s64 	%rd59, %rd2, %rd58;
	add.s32 	%r405, %r399, %r295;
	mul.wide.u32 	%rd60, %r405, 4;
	add.s64 	%rd61, %rd1, %rd60;
	ld.global.nc.u32 	%r406, [%rd61];
	ld.global.nc.u32 	%r408, [%rd59];
	setp.eq.s32 	%p46, %r408, 0;
	setp.eq.s32 	%p47, %r406, 0;
	selp.b32 	%r409, %r721, 1, %p45;
	selp.b32 	%r410, %r721, %r409, %p44;
	selp.b32 	%r411, %r410, 1, %p47;
	selp.b32 	%r721, %r410, %r411, %p46;
	add.s32 	%r696, %r696, 2;
$L__BB4_154:
	and.b32  	%r412, %r296, 1;
	setp.eq.b32 	%p48, %r412, 1;
	not.pred 	%p49, %p48;
	@%p49 bra 	$L__BB4_167;
	add.s32 	%r413, %r696, %r6;
	mul.wide.u32 	%rd62, %r413, 4;
	add.s64 	%rd63, %rd2, %rd62;
	mad.lo.s32 	%r414, %r696, %r295, %r4;
	mul.wide.u32 	%rd64, %r414, 4;
	add.s64 	%rd65, %rd1, %rd64;
	ld.global.nc.u32 	%r415, [%rd65];
	ld.global.nc.u32 	%r417, [%rd63];
	setp.eq.s32 	%p50, %r417, 0;
	setp.eq.s32 	%p51, %r415, 0;
	selp.b32 	%r418, %r721, 1, %p51;
	selp.b32 	%r721, %r721, %r418, %p50;
	bra.uni 	$L__BB4_167;
$L__BB4_156:
	and.b32  	%r245, %r296, 7;
	setp.lt.u32 	%p138, %r296, 8;
	mov.b32 	%r716, 0;
	@%p138 bra 	$L__BB4_159;
	and.b32  	%r716, %r296, -8;
	neg.s32 	%r710, %r716;
	add.s32 	%r538, %r3, %r295;
	add.s32 	%r709, %r538, %r2;
	shl.b32 	%r249, %r295, 3;
	shl.b32 	%r539, %r295, 1;
	add.s32 	%r708, %r4, %r539;
	mad.lo.s32 	%r707, %r295, 3, %r4;
	shl.b32 	%r540, %r295, 2;
	add.s32 	%r706, %r4, %r540;
	mad.lo.s32 	%r705, %r295, 5, %r4;
	mad.lo.s32 	%r704, %r295, 6, %r4;
	mad.lo.s32 	%r703, %r295, 7, %r4;
	add.s32 	%r701, %r6, 3;
	mov.u32 	%r702, %r4;
$L__BB4_158:
	.pragma "nounroll";
	add.s32 	%r541, %r701, -3;
	mul.wide.u32 	%rd166, %r541, 4;
	add.s64 	%rd167, %rd2, %rd166;
	mul.wide.u32 	%rd168, %r702, 4;
	add.s64 	%rd169, %rd1, %rd168;
	ld.global.nc.u32 	%r542, [%rd169];
	ld.global.nc.u32 	%r543, [%rd167];
	add.s32 	%r544, %r542, %r543;
	min.s32 	%r545, %r721, %r544;
	add.s32 	%r546, %r701, -2;
	mul.wide.u32 	%rd170, %r546, 4;
	add.s64 	%rd171, %rd2, %rd170;
	mul.wide.u32 	%rd172, %r709, 4;
	add.s64 	%rd173, %rd1, %rd172;
	ld.global.nc.u32 	%r547, [%rd173];
	ld.global.nc.u32 	%r548, [%rd171];
	add.s32 	%r549, %r547, %r548;
	min.s32 	%r550, %r545, %r549;
	add.s32 	%r551, %r701, -1;
	mul.wide.u32 	%rd174, %r551, 4;
	add.s64 	%rd175, %rd2, %rd174;
	mul.wide.u32 	%rd176, %r708, 4;
	add.s64 	%rd177, %rd1, %rd176;
	ld.global.nc.u32 	%r552, [%rd177];
	ld.global.nc.u32 	%r553, [%rd175];
	add.s32 	%r554, %r552, %r553;
	min.s32 	%r555, %r550, %r554;
	add.s32 	%r556, %r701, 4;
	mul.wide.u32 	%rd178, %r701, 4;
	add.s64 	%rd179, %rd2, %rd178;
	mul.wide.u32 	%rd180, %r707, 4;
	add.s64 	%rd181, %rd1, %rd180;
	ld.global.nc.u32 	%r557, [%rd181];
	ld.global.nc.u32 	%r558, [%rd179];
	add.s32 	%r559, %r557, %r558;
	min.s32 	%r560, %r555, %r559;
	add.s32 	%r561, %r701, 1;
	mul.wide.u32 	%rd182, %r561, 4;
	add.s64 	%rd183, %rd2, %rd182;
	mul.wide.u32 	%rd184, %r706, 4;
	add.s64 	%rd185, %rd1, %rd184;
	ld.global.nc.u32 	%r562, [%rd185];
	ld.global.nc.u32 	%r563, [%rd183];
	add.s32 	%r564, %r562, %r563;
	min.s32 	%r565, %r560, %r564;
	add.s32 	%r566, %r701, 2;
	mul.wide.u32 	%rd186, %r566, 4;
	add.s64 	%rd187, %rd2, %rd186;
	mul.wide.u32 	%rd188, %r705, 4;
	add.s64 	%rd189, %rd1, %rd188;
	ld.global.nc.u32 	%r567, [%rd189];
	ld.global.nc.u32 	%r568, [%rd187];
	add.s32 	%r569, %r567, %r568;
	min.s32 	%r570, %r565, %r569;
	add.s32 	%r571, %r701, 3;
	mul.wide.u32 	%rd190, %r571, 4;
	add.s64 	%rd191, %rd2, %rd190;
	mul.wide.u32 	%rd192, %r704, 4;
	add.s64 	%rd193, %rd1, %rd192;
	ld.global.nc.u32 	%r572, [%rd193];
	ld.global.nc.u32 	%r573, [%rd191];
	add.s32 	%r574, %r572, %r573;
	min.s32 	%r575, %r570, %r574;
	mul.wide.u32 	%rd194, %r556, 4;
	add.s64 	%rd195, %rd2, %rd194;
	mul.wide.u32 	%rd196, %r703, 4;
	add.s64 	%rd197, %rd1, %rd196;
	ld.global.nc.u32 	%r576, [%rd197];
	ld.global.nc.u32 	%r577, [%rd195];
	add.s32 	%r578, %r576, %r577;
	min.s32 	%r721, %r575, %r578;
	add.s32 	%r710, %r710, 8;
	add.s32 	%r709, %r709, %r249;
	add.s32 	%r708, %r708, %r249;
	add.s32 	%r707, %r707, %r249;
	add.s32 	%r706, %r706, %r249;
	add.s32 	%r705, %r705, %r249;
	add.s32 	%r704, %r704, %r249;
	add.s32 	%r703, %r703, %r249;
	add.s32 	%r702, %r702, %r249;
	add.s32 	%r701, %r701, 8;
	setp.ne.s32 	%p139, %r710, 0;
	@%p139 bra 	$L__BB4_158;
$L__BB4_159:
	setp.eq.s32 	%p140, %r245, 0;
	@%p140 bra 	$L__BB4_167;
	and.b32  	%r282, %r296, 3;
	setp.lt.u32 	%p141, %r245, 4;
	@%p141 bra 	$L__BB4_162;
	add.s32 	%r580, %r716, %r6;
	mul.wide.u32 	%rd198, %r580, 4;
	add.s64 	%rd199, %rd2, %rd198;
	mad.lo.s32 	%r581, %r716, %r295, %r4;
	mul.wide.u32 	%rd200, %r581, 4;
	add.s64 	%rd201, %rd1, %rd200;
	ld.global.nc.u32 	%r582, [%rd201];
	ld.global.nc.u32 	%r583, [%rd199];
	add.s32 	%r584, %r582, %r583;
	min.s32 	%r585, %r721, %r584;
	add.s32 	%r586, %r580, 1;
	mul.wide.u32 	%rd202, %r586, 4;
	add.s64 	%rd203, %rd2, %rd202;
	add.s32 	%r587, %r581, %r295;
	mul.wide.u32 	%rd204, %r587, 4;
	add.s64 	%rd205, %rd1, %rd204;
	ld.global.nc.u32 	%r588, [%rd205];
	ld.global.nc.u32 	%r589, [%rd203];
	add.s32 	%r590, %r588, %r589;
	min.s32 	%r591, %r585, %r590;
	add.s32 	%r592, %r580, 2;
	mul.wide.u32 	%rd206, %r592, 4;
	add.s64 	%rd207, %rd2, %rd206;
	add.s32 	%r593, %r587, %r295;
	mul.wide.u32 	%rd208, %r593, 4;
	add.s64 	%rd209, %rd1, %rd208;
	ld.global.nc.u32 	%r594, [%rd209];
	ld.global.nc.u32 	%r595, [%rd207];
	add.s32 	%r596, %r594, %r595;
	min.s32 	%r597, %r591, %r596;
	add.s32 	%r598, %r580, 3;
	mul.wide.u32 	%rd210, %r598, 4;
	add.s64 	%rd211, %rd2, %rd210;
	add.s32 	%r599, %r593, %r295;
	mul.wide.u32 	%rd212, %r599, 4;
	add.s64 	%rd213, %rd1, %rd212;
	ld.global.nc.u32 	%r600, [%rd213];
	ld.global.nc.u32 	%r601, [%rd211];
	add.s32 	%r602, %r600, %r601;
	min.s32 	%r721, %r597, %r602;
	add.s32 	%r716, %r716, 4;
$L__BB4_162:
	setp.eq.s32 	%p142, %r282, 0;
	@%p142 bra 	$L__BB4_167;
	setp.eq.s32 	%p143, %r282, 1;
	@%p143 bra 	$L__BB4_165;
	add.s32 	%r604, %r716, %r6;
	mul.wide.u32 	%rd214, %r604, 4;
	add.s64 	%rd215, %rd2, %rd214;
	mad.lo.s32 	%r605, %r716, %r295, %r4;
	mul.wide.u32 	%rd216, %r605, 4;
	add.s64 	%rd217, %rd1, %rd216;
	ld.global.nc.u32 	%r606, [%rd217];
	ld.global.nc.u32 	%r607, [%rd215];
	add.s32 	%r608, %r606, %r607;
	min.s32 	%r609, %r721, %r608;
	add.s32 	%r610, %r604, 1;
	mul.wide.u32 	%rd218, %r610, 4;
	add.s64 	%rd219, %rd2, %rd218;
	add.s32 	%r611, %r605, %r295;
	mul.wide.u32 	%rd220, %r611, 4;
	add.s64 	%rd221, %rd1, %rd220;
	ld.global.nc.u32 	%r612, [%rd221];
	ld.global.nc.u32 	%r613, [%rd219];
	add.s32 	%r614, %r612, %r613;
	min.s32 	%r721, %r609, %r614;
	add.s32 	%r716, %r716, 2;
$L__BB4_165:
	and.b32  	%r615, %r296, 1;
	setp.eq.b32 	%p144, %r615, 1;
	not.pred 	%p145, %p144;
	@%p145 bra 	$L__BB4_167;
	add.s32 	%r616, %r716, %r6;
	mul.wide.u32 	%rd222, %r616, 4;
	add.s64 	%rd223, %rd2, %rd222;
	mad.lo.s32 	%r617, %r716, %r295, %r4;
	mul.wide.u32 	%rd224, %r617, 4;
	add.s64 	%rd225, %rd1, %rd224;
	ld.global.nc.u32 	%r618, [%rd225];
	ld.global.nc.u32 	%r619, [%rd223];
	add.s32 	%r620, %r618, %r619;
	min.s32 	%r721, %r721, %r620;
$L__BB4_167:
	mad.lo.s32 	%r621, %r295, %r1, %r4;
	cvta.to.global.u64 	%rd226, %rd3;
	mul.wide.u32 	%rd227, %r621, 4;
	add.s64 	%rd228, %rd226, %rd227;
	st.global.u32 	[%rd228], %r721;
$L__BB4_168:
	ret;
$L__BB4_169:
	mov.b32 	%r721, -2147483648;
	bra.uni 	$L__BB4_5;

}
	// .globl	semiring_matmul_batched_i32
.visible .entry semiring_matmul_batched_i32(
	.param .u64 .ptr .align 1 semiring_matmul_batched_i32_param_0,
	.param .u64 .ptr .align 1 semiring_matmul_batched_i32_param_1,
	.param .u64 .ptr .align 1 semiring_matmul_batched_i32_param_2,
	.param .u32 semiring_matmul_batched_i32_param_3,
	.param .u32 semiring_matmul_batched_i32_param_4,
	.param .u32 semiring_matmul_batched_i32_param_5,
	.param .u32 semiring_matmul_batched_i32_param_6,
	.param .u32 semiring_matmul_batched_i32_param_7
)
{
	.reg .pred 	%p<147>;
	.reg .b32 	%r<768>;
	.reg .b64 	%rd<230>;

	ld.param.u64 	%rd4, [semiring_matmul_batched_i32_param_0];
	ld.param.u64 	%rd5, [semiring_matmul_batched_i32_param_1];
	ld.param.u32 	%r303, [semiring_matmul_batched_i32_param_3];
	ld.param.u32 	%r304, [semiring_matmul_batched_i32_param_4];
	ld.param.u32 	%r305, [semiring_matmul_batched_i32_param_5];
	ld.param.u32 	%r306, [semiring_matmul_batched_i32_param_6];
	ld.param.u32 	%r307, [semiring_matmul_batched_i32_param_7];
	cvta.to.global.u64 	%rd1, %rd5;
	cvta.to.global.u64 	%rd2, %rd4;
	mov.u32 	%r1, %ctaid.z;
	setp.ge.u32 	%p1, %r1, %r307;
	@%p1 bra 	$L__BB5_169;
	mov.u32 	%r308, %ctaid.y;
	mov.u32 	%r309, %ntid.y;
	mov.u32 	%r310, %tid.y;
	mad.lo.s32 	%r2, %r308, %r309, %r310;
	mov.u32 	%r311, %ctaid.x;
	mov.u32 	%r312, %ntid.x;
	mul.lo.s32 	%r3, %r311, %r312;
	mov.u32 	%r4, %tid.x;
	add.s32 	%r5, %r3, %r4;
	setp.ge.u32 	%p2, %r2, %r303;
	setp.ge.u32 	%p3, %r5, %r304;
	or.pred  	%p4, %p2, %p3;
	@%p4 bra 	$L__BB5_169;
	mul.lo.s32 	%r6, %r303, %r1;
	mul.lo.s32 	%r7, %r305, %r1;
	mov.b32 	%r767, 2147483647;
	add.s32 	%r314, %r306, -1;
	setp.lt.u32 	%p5, %r314, 2;
	@%p5 bra 	$L__BB5_170;
	setp.eq.s32 	%p6, %r306, 0;
	@%p6 bra 	$L__BB5_6;
	setp.eq.s32 	%p7, %r306, 3;
	@%p7 bra 	$L__BB5_6;
	mov.b32 	%r767, 0;
$L__BB5_6:
	setp.eq.s32 	%p8, %r305, 0;
	@%p8 bra 	$L__BB5_168;
	add.s32 	%r317, %r6, %r2;
	mul.lo.s32 	%r9, %r317, %r305;
	setp.gt.s32 	%p9, %r306, 2;
	@%p9 bra 	$L__BB5_21;
	setp.lt.u32 	%p13, %r306, 2;
	@%p13 bra 	$L__BB5_29;
	setp.eq.s32 	%p14, %r306, 2;
	@%p14 bra 	$L__BB5_10;
	bra.uni 	$L__BB5_157;
$L__BB5_10:
	and.b32  	%r81, %r305, 7;
	setp.lt.u32 	%p92, %r305, 8;
	mov.b32 	%r703, 0;
	@%p92 bra 	$L__BB5_13;
	and.b32  	%r703, %r305, -8;
	neg.s32 	%r697, %r703;
	mul.lo.s32 	%r460, %r7, %r304;
	add.s32 	%r461, %r460, %r304;
	add.s32 	%r696, %r5, %r461;
	shl.b32 	%r85, %r304, 3;
	add.s32 	%r462, %r7, 2;
	mad.lo.s32 	%r695, %r304, %r462, %r5;
	add.s32 	%r463, %r7, 3;
	mad.lo.s32 	%r694, %r304, %r463, %r5;
	add.s32 	%r464, %r7, 4;
	mad.lo.s32 	%r693, %r304, %r464, %r5;
	add.s32 	%r465, %r7, 5;
	mad.lo.s32 	%r692, %r304, %r465, %r5;
	add.s32 	%r466, %r7, 6;
	mad.lo.s32 	%r691, %r304, %r466, %r5;
	add.s32 	%r467, %r7, 7;
	mad.lo.s32 	%r690, %r304, %r467, %r5;
	add.s32 	%r468, %r4, %r460;
	add.s32 	%r689, %r468, %r3;
	add.s32 	%r688, %r9, 3;
$L__BB5_12:
	.pragma "nounroll";
	add.s32 	%r469, %r688, -3;
	mul.wide.u32 	%rd86, %r469, 4;
	add.s64 	%rd87, %rd2, %rd86;
	mul.wide.u32 	%rd88, %r689, 4;
	add.s64 	%rd89, %rd1, %rd88;
	ld.global.nc.u32 	%r470, [%rd89];
	ld.global.nc.u32 	%r471, [%rd87];
	min.s32 	%r472, %r471, %r470;
	max.s32 	%r473, %r767, %r472;
	add.s32 	%r474, %r688, -2;
	mul.wide.u32 	%rd90, %r474, 4;
	add.s64 	%rd91, %rd2, %rd90;
	mul.wide.u32 	%rd92, %r696, 4;
	add.s64 	%rd93, %rd1, %rd92;
	ld.global.nc.u32 	%r475, [%rd93];
	ld.global.nc.u32 	%r476, [%rd91];
	min.s32 	%r477, %r476, %r475;
	max.s32 	%r478, %r473, %r477;
	add.s32 	%r479, %r688, -1;
	mul.wide.u32 	%rd94, %r479, 4;
	add.s64 	%rd95, %rd2, %rd94;
	mul.wide.u32 	%rd96, %r695, 4;
	add.s64 	%rd97, %rd1, %rd96;
	ld.global.nc.u32 	%r480, [%rd97];
	ld.global.nc.u32 	%r481, [%rd95];
	min.s32 	%r482, %r481, %r480;
	max.s32 	%r483, %r478, %r482;
	add.s32 	%r484, %r688, 4;
	mul.wide.u32 	%rd98, %r688, 4;
	add.s64 	%rd99, %rd2, %rd98;
	mul.wide.u32 	%rd100, %r694, 4;
	add.s64 	%rd101, %rd1, %rd100;
	ld.global.nc.u32 	%r485, [%rd101];
	ld.global.nc.u32 	%r486, [%rd99];
	min.s32 	%r487, %r486, %r485;
	max.s32 	%r488, %r483, %r487;
	add.s32 	%r489, %r688, 1;
	mul.wide.u32 	%rd102, %r489, 4;
	add.s64 	%rd103, %rd2, %rd102;
	mul.wide.u32 	%rd104, %r693, 4;
	add.s64 	%rd105, %rd1, %rd104;
	ld.global.nc.u32 	%r490, [%rd105];
	ld.global.nc.u32 	%r491, [%rd103];
	min.s32 	%r492, %r491, %r490;
	max.s32 	%r493, %r488, %r492;
	add.s32 	%r494, %r688, 2;
	mul.wide.u32 	%rd106, %r494, 4;
	add.s64 	%rd107, %rd2, %rd106;
	mul.wide.u32 	%rd108, %r692, 4;
	add.s64 	%rd109, %rd1, %rd108;
	ld.global.nc.u32 	%r495, [%rd109];
	ld.global.nc.u32 	%r496, [%rd107];
	min.s32 	%r497, %r496, %r495;
	max.s32 	%r498, %r493, %r497;
	add.s32 	%r499, %r688, 3;
	mul.wide.u32 	%rd110, %r499, 4;
	add.s64 	%rd111, %rd2, %rd110;
	mul.wide.u32 	%rd112, %r691, 4;
	add.s64 	%rd113, %rd1, %rd112;
	ld.global.nc.u32 	%r500, [%rd113];
	ld.global.nc.u32 	%r501, [%rd111];
	min.s32 	%r502, %r501, %r500;
	max.s32 	%r503, %r498, %r502;
	mul.wide.u32 	%rd114, %r484, 4;
	add.s64 	%rd115, %rd2, %rd114;
	mul.wide.u32 	%rd116, %r690, 4;
	add.s64 	%rd117, %rd1, %rd116;
	ld.global.nc.u32 	%r504, [%rd117];
	ld.global.nc.u32 	%r505, [%rd115];
	min.s32 	%r506, %r505, %r504;
	max.s32 	%r767, %r503, %r506;
	add.s32 	%r697, %r697, 8;
	add.s32 	%r696, %r696, %r85;
	add.s32 	%r695, %r695, %r85;
	add.s32 	%r694, %r694, %r85;
	add.s32 	%r693, %r693, %r85;
	add.s32 	%r692, %r692, %r85;
	add.s32 	%r691, %r691, %r85;
	add.s32 	%r690, %r690, %r85;
	add.s32 	%r689, %r689, %r85;
	add.s32 	%r688, %r688, 8;
	setp.ne.s32 	%p93, %r697, 0;
	@%p93 bra 	$L__BB5_12;
$L__BB5_13:
	setp.eq.s32 	%p94, %r81, 0;
	@%p94 bra 	$L__BB5_168;
	and.b32  	%r119, %r305, 3;
	setp.lt.u32 	%p95, %r81, 4;
	@%p95 bra 	$L__BB5_16;
	add.s32 	%r508, %r703, %r9;
	mul.wide.u32 	%rd118, %r508, 4;
	add.s64 	%rd119, %rd2, %rd118;
	add.s32 	%r509, %r703, %r7;
	mad.lo.s32 	%r510, %r509, %r304, %r5;
	mul.wide.u32 	%rd120, %r510, 4;
	add.s64 	%rd121, %rd1, %rd120;
	ld.global.nc.u32 	%r511, [%rd121];
	ld.global.nc.u32 	%r512, [%rd119];
	min.s32 	%r513, %r512, %r511;
	max.s32 	%r514, %r767, %r513;
	add.s32 	%r515, %r508, 1;
	mul.wide.u32 	%rd122, %r515, 4;
	add.s64 	%rd123, %rd2, %rd122;
	add.s32 	%r516, %r510, %r304;
	mul.wide.u32 	%rd124, %r516, 4;
	add.s64 	%rd125, %rd1, %rd124;
	ld.global.nc.u32 	%r517, [%rd125];
	ld.global.nc.u32 	%r518, [%rd123];
	min.s32 	%r519, %r518, %r517;
	max.s32 	%r520, %r514, %r519;
	add.s32 	%r521, %r508, 2;
	mul.wide.u32 	%rd126, %r521, 4;
	add.s64 	%rd127, %rd2, %rd126;
	add.s32 	%r522, %r516, %r304;
	mul.wide.u32 	%rd128, %r522, 4;
	add.s64 	%rd129, %rd1, %rd128;
	ld.global.nc.u32 	%r523, [%rd129];
	ld.global.nc.u32 	%r524, [%rd127];
	min.s32 	%r525, %r524, %r523;
	max.s32 	%r526, %r520, %r525;
	add.s32 	%r527, %r508, 3;
	mul.wide.u32 	%rd130, %r527, 4;
	add.s64 	%rd131, %rd2, %rd130;
	add.s32 	%r528, %r522, %r304;
	mul.wide.u32 	%rd132, %r528, 4;
	add.s64 	%rd133, %rd1, %rd132;
	ld.global.nc.u32 	%r529, [%rd133];
	ld.global.nc.u32 	%r530, [%rd131];
	min.s32 	%r531, %r530, %r529;
	max.s32 	%r767, %r526, %r531;
	add.s32 	%r703, %r703, 4;
$L__BB5_16:
	setp.eq.s32 	%p96, %r119, 0;
	@%p96 bra 	$L__BB5_168;
	setp.eq.s32 	%p97, %r119, 1;
	@%p97 bra 	$L__BB5_19;
	add.s32 	%r533, %r703, %r9;
	mul.wide.u32 	%rd134, %r533, 4;
	add.s64 	%rd135, %rd2, %rd134;
	add.s32 	%r534, %r703, %r7;
	mad.lo.s32 	%r535, %r534, %r304, %r5;
	mul.wide.u32 	%rd136, %r535, 4;
	add.s64 	%rd137, %rd1, %rd136;
	ld.global.nc.u32 	%r536, [%rd137];
	ld.global.nc.u32 	%r537, [%rd135];
	min.s32 	%r538, %r537, %r536;
	max.s32 	%r539, %r767, %r538;
	add.s32 	%r540, %r533, 1;
	mul.wide.u32 	%rd138, %r540, 4;
	add.s64 	%rd139, %rd2, %rd138;
	add.s32 	%r541, %r535, %r304;
	mul.wide.u32 	%rd140, %r541, 4;
	add.s64 	%rd141, %rd1, %rd140;
	ld.global.nc.u32 	%r542, [%rd141];
	ld.global.nc.u32 	%r543, [%rd139];
	min.s32 	%r544, %r543, %r542;
	max.s32 	%r767, %r539, %r544;
	add.s32 	%r703, %r703, 2;
$L__BB5_19:
	and.b32  	%r545, %r305, 1;
	setp.eq.b32 	%p98, %r545, 1;
	not.pred 	%p99, %p98;
	@%p99 bra 	$L__BB5_168;
	add.s32 	%r546, %r703, %r9;
	mul.wide.u32 	%rd142, %r546, 4;
	add.s64 	%rd143, %rd2, %rd142;
	add.s32 	%r547, %r703, %r7;
	mad.lo.s32 	%r548, %r547, %r304, %r5;
	mul.wide.u32 	%rd144, %r548, 4;
	add.s64 	%rd145, %rd1, %rd144;
	ld.global.nc.u32 	%r549, [%rd145];
	ld.global.nc.u32 	%r550, [%rd143];
	min.s32 	%r551, %r550, %r549;
	max.s32 	%r767, %r767, %r551;
	bra.uni 	$L__BB5_168;
$L__BB5_21:
	setp.eq.s32 	%p10, %r306, 3;
	@%p10 bra 	$L__BB5_24;
	setp.eq.s32 	%p11, %r306, 4;
	@%p11 bra 	$L__BB5_146;
	setp.eq.s32 	%p12, %r306, 5;
	@%p12 bra 	$L__BB5_24;
	bra.uni 	$L__BB5_157;
$L__BB5_24:
	and.b32  	%r131, %r305, 3;
	setp.lt.u32 	%p53, %r305, 4;
	mov.b32 	%r720, 0;
	@%p53 bra 	$L__BB5_132;
	and.b32  	%r720, %r305, -4;
	neg.s32 	%r713, %r720;
	mul.lo.s32 	%r440, %r7, %r304;
	add.s32 	%r441, %r440, %r304;
	add.s32 	%r712, %r5, %r441;
	shl.b32 	%r135, %r304, 2;
	add.s32 	%r442, %r7, 2;
	mad.lo.s32 	%r711, %r304, %r442, %r5;
	add.s32 	%r443, %r7, 3;
	mad.lo.s32 	%r710, %r304, %r443, %r5;
	add.s32 	%r444, %r4, %r440;
	add.s32 	%r709, %r444, %r3;
	add.s32 	%r708, %r9, 3;
$L__BB5_26:
	add.s32 	%r147, %r708, -2;
	add.s32 	%r445, %r708, -3;
	mul.wide.u32 	%rd66, %r445, 4;
	add.s64 	%rd67, %rd2, %rd66;
	mul.wide.u32 	%rd68, %r709, 4;
	add.s64 	%rd69, %rd1, %rd68;
	ld.global.nc.u32 	%r446, [%rd69];
	ld.global.nc.u32 	%r447, [%rd67];
	max.s32 	%r148, %r447, %r446;
	setp.gt.s32 	%p54, %r306, 2;
	@%p54 bra 	$L__BB5_92;
	setp.eq.s32 	%p58, %r306, 0;
	@%p58 bra 	$L__BB5_28;
	bra.uni 	$L__BB5_90;
$L__BB5_28:
	min.s32 	%r715, %r767, %r148;
	bra.uni 	$L__BB5_98;
$L__BB5_29:
	and.b32  	%r10, %r305, 3;
	setp.lt.u32 	%p100, %r305, 4;
	mov.b32 	%r681, 0;
	@%p100 bra 	$L__BB5_76;
	and.b32  	%r681, %r305, -4;
	neg.s32 	%r674, %r681;
	mul.lo.s32 	%r554, %r7, %r304;
	add.s32 	%r555, %r554, %r304;
	add.s32 	%r673, %r5, %r555;
	shl.b32 	%r14, %r304, 2;
	add.s32 	%r556, %r7, 2;
	mad.lo.s32 	%r672, %r304, %r556, %r5;
	add.s32 	%r557, %r7, 3;
	mad.lo.s32 	%r671, %r304, %r557, %r5;
	add.s32 	%r558, %r4, %r554;
	add.s32 	%r670, %r558, %r3;
	add.s32 	%r669, %r9, 3;
$L__BB5_31:
	add.s32 	%r26, %r669, -2;
	add.s32 	%r559, %r669, -3;
	mul.wide.u32 	%rd146, %r559, 4;
	add.s64 	%rd147, %rd2, %rd146;
	mul.wide.u32 	%rd148, %r670, 4;
	add.s64 	%rd149, %rd1, %rd148;
	ld.global.nc.u32 	%r560, [%rd149];
	ld.global.nc.u32 	%r561, [%rd147];
	add.s32 	%r27, %r560, %r561;
	setp.gt.s32 	%p101, %r306, 2;
	@%p101 bra 	$L__BB5_35;
	setp.eq.s32 	%p105, %r306, 0;
	@%p105 bra 	$L__BB5_40;
	setp.eq.s32 	%p106, %r306, 1;
	@%p106 bra 	$L__BB5_34;
	bra.uni 	$L__BB5_41;
$L__BB5_34:
	max.s32 	%r676, %r767, %r27;
	bra.uni 	$L__BB5_42;
$L__BB5_35:
	setp.eq.s32 	%p102, %r306, 3;
	@%p102 bra 	$L__BB5_40;
	setp.eq.s32 	%p103, %r306, 5;
	@%p103 bra 	$L__BB5_39;
	setp.ne.s32 	%p104, %r306, 4;
	@%p104 bra 	$L__BB5_41;
	setp.eq.s32 	%p107, %r27, 0;
	selp.b32 	%r676, %r767, 1, %p107;
	bra.uni 	$L__BB5_42;
$L__BB5_39:
	add.s32 	%r676, %r27, %r767;
	bra.uni 	$L__BB5_42;
$L__BB5_40:
	min.s32 	%r676, %r767, %r27;
	bra.uni 	$L__BB5_42;
$L__BB5_41:
	min.s32 	%r676, %r767, %r27;
$L__BB5_42:
	mul.wide.u32 	%rd150, %r26, 4;
	add.s64 	%rd151, %rd2, %rd150;
	mul.wide.u32 	%rd152, %r673, 4;
	add.s64 	%rd153, %rd1, %rd152;
	ld.global.nc.u32 	%r562, [%rd153];
	ld.global.nc.u32 	%r563, [%rd151];
	add.s32 	%r34, %r562, %r563;
	setp.gt.s32 	%p108, %r306, 2;
	@%p108 bra 	$L__BB5_46;
	setp.eq.s32 	%p112, %r306, 0;
	@%p112 bra 	$L__BB5_51;
	setp.eq.s32 	%p113, %r306, 1;
	@%p113 bra 	$L__BB5_45;
	bra.uni 	$L__BB5_52;
$L__BB5_45:
	max.s32 	%r677, %r676, %r34;
	bra.uni 	$L__BB5_53;
$L__BB5_46:
	setp.eq.s32 	%p109, %r306, 3;
	@%p109 bra 	$L__BB5_51;
	setp.eq.s32 	%p110, %r306, 5;
	@%p110 bra 	$L__BB5_50;
	setp.ne.s32 	%p111, %r306, 4;
	@%p111 bra 	$L__BB5_52;
	setp.eq.s32 	%p114, %r34, 0;
	selp.b32 	%r677, %r676, 1, %p114;
	bra.uni 	$L__BB5_53;
$L__BB5_50:
	add.s32 	%r677, %r34, %r676;
	bra.uni 	$L__BB5_53;
$L__BB5_51:
	min.s32 	%r677, %r676, %r34;
	bra.uni 	$L__BB5_53;
$L__BB5_52:
	min.s32 	%r677, %r676, %r34;
$L__BB5_53:
	add.s32 	%r564, %r26, 1;
	mul.wide.u32 	%rd154, %r564, 4;
	add.s64 	%rd155, %rd2, %rd154;
	mul.wide.u32 	%rd156, %r672, 4;
	add.s64 	%rd157, %rd1, %rd156;
	ld.global.nc.u32 	%r565, [%rd157];
	ld.global.nc.u32 	%r566, [%rd155];
	add.s32 	%r41, %r565, %r566;
	setp.gt.s32 	%p115, %r306, 2;
	@%p115 bra 	$L__BB5_57;
	setp.eq.s32 	%p119, %r306, 0;
	@%p119 bra 	$L__BB5_62;
	setp.eq.s32 	%p120, %r306, 1;
	@%p120 bra 	$L__BB5_56;
	bra.uni 	$L__BB5_63;
$L__BB5_56:
	max.s32 	%r678, %r677, %r41;
	bra.uni 	$L__BB5_64;
$L__BB5_57:
	setp.eq.s32 	%p116, %r306, 3;
	@%p116 bra 	$L__BB5_62;
	setp.eq.s32 	%p117, %r306, 5;
	@%p117 bra 	$L__BB5_61;
	setp.ne.s32 	%p118, %r306, 4;
	@%p118 bra 	$L__BB5_63;
	setp.eq.s32 	%p121, %r41, 0;
	selp.b32 	%r678, %r677, 1, %p121;
	bra.uni 	$L__BB5_64;
$L__BB5_61:
	add.s32 	%r678, %r41, %r677;
	bra.uni 	$L__BB5_64;
$L__BB5_62:
	min.s32 	%r678, %r677, %r41;
	bra.uni 	$L__BB5_64;
$L__BB5_63:
	min.s32 	%r678, %r677, %r41;
$L__BB5_64:
	mul.wide.u32 	%rd158, %r669, 4;
	add.s64 	%rd159, %rd2, %rd158;
	mul.wide.u32 	%rd160, %r671, 4;
	add.s64 	%rd161, %rd1, %rd160;
	ld.global.nc.u32 	%r567, [%rd161];
	ld.global.nc.u32 	%r568, [%rd159];
	add.s32 	%r48, %r567, %r568;
	setp.gt.s32 	%p122, %r306, 2;
	@%p122 bra 	$L__BB5_68;
	setp.eq.s32 	%p126, %r306, 0;
	@%p126 bra 	$L__BB5_73;
	setp.eq.s32 	%p127, %r306, 1;
	@%p127 bra 	$L__BB5_67;
	bra.uni 	$L__BB5_74;
$L__BB5_67:
	max.s32 	%r767, %r678, %r48;
	bra.uni 	$L__BB5_75;
$L__BB5_68:
	setp.eq.s32 	%p123, %r306, 3;
	@%p123 bra 	$L__BB5_73;
	setp.eq.s32 	%p124, %r306, 5;
	@%p124 bra 	$L__BB5_72;
	setp.ne.s32 	%p125, %r306, 4;
	@%p125 bra 	$L__BB5_74;
	setp.eq.s32 	%p128, %r48, 0;
	selp.b32 	%r767, %r678, 1, %p128;
	bra.uni 	$L__BB5_75;
$L__BB5_72:
	add.s32 	%r767, %r48, %r678;
	bra.uni 	$L__BB5_75;
$L__BB5_73:
	min.s32 	%r767, %r678, %r48;
	bra.uni 	$L__BB5_75;
$L__BB5_74:
	min.s32 	%r767, %r678, %r48;
$L__BB5_75:
	add.s32 	%r674, %r674, 4;
	add.s32 	%r673, %r673, %r14;
	add.s32 	%r672, %r672, %r14;
	add.s32 	%r671, %r671, %r14;
	add.s32 	%r670, %r670, %r14;
	add.s32 	%r669, %r669, 4;
	setp.ne.s32 	%p129, %r674, 0;
	@%p129 bra 	$L__BB5_31;
$L__BB5_76:
	setp.eq.s32 	%p130, %r10, 0;
	@%p130 bra 	$L__BB5_168;
	add.s32 	%r569, %r681, %r7;
	mad.lo.s32 	%r685, %r304, %r569, %r5;
	add.s32 	%r684, %r681, %r9;
	neg.s32 	%r683, %r10;
$L__BB5_78:
	.pragma "nounroll";
	mul.wide.u32 	%rd162, %r684, 4;
	add.s64 	%rd163, %rd2, %rd162;
	mul.wide.u32 	%rd164, %r685, 4;
	add.s64 	%rd165, %rd1, %rd164;
	ld.global.nc.u32 	%r570, [%rd165];
	ld.global.nc.u32 	%r571, [%rd163];
	add.s32 	%r71, %r570, %r571;
	setp.gt.s32 	%p131, %r306, 2;
	@%p131 bra 	$L__BB5_82;
	setp.eq.s32 	%p135, %r306, 0;
	@%p135 bra 	$L__BB5_87;
	setp.eq.s32 	%p136, %r306, 1;
	@%p136 bra 	$L__BB5_81;
	bra.uni 	$L__BB5_88;
$L__BB5_81:
	max.s32 	%r767, %r767, %r71;
	bra.uni 	$L__BB5_89;
$L__BB5_82:
	setp.eq.s32 	%p132, %r306, 3;
	@%p132 bra 	$L__BB5_87;
	setp.eq.s32 	%p133, %r306, 5;
	@%p133 bra 	$L__BB5_86;
	setp.ne.s32 	%p134, %r306, 4;
	@%p134 bra 	$L__BB5_88;
	setp.eq.s32 	%p137, %r71, 0;
	selp.b32 	%r767, %r767, 1, %p137;
	bra.uni 	$L__BB5_89;
$L__BB5_86:
	add.s32 	%r767, %r71, %r767;
	bra.uni 	$L__BB5_89;
$L__BB5_87:
	min.s32 	%r767, %r767, %r71;
	bra.uni 	$L__BB5_89;
$L__BB5_88:
	min.s32 	%r767, %r767, %r71;
$L__BB5_89:
	add.s32 	%r685, %r685, %r304;
	add.s32 	%r684, %r684, 1;
	add.s32 	%r683, %r683, 1;
	setp.eq.s32 	%p138, %r683, 0;
	@%p138 bra 	$L__BB5_168;
	bra.uni 	$L__BB5_78;
$L__BB5_90:
	setp.eq.s32 	%p59, %r306, 1;
	@%p59 bra 	$L__BB5_91;
	bra.uni 	$L__BB5_97;
$L__BB5_91:
	max.s32 	%r715, %r767, %r148;
	bra.uni 	$L__BB5_98;
$L__BB5_92:
	setp.eq.s32 	%p55, %r306, 3;
	@%p55 bra 	$L__BB5_28;
	setp.eq.s32 	%p56, %r306, 5;
	@%p56 bra 	$L__BB5_96;
	setp.ne.s32 	%p57, %r306, 4;
	@%p57 bra 	$L__BB5_97;
	setp.eq.s32 	%p60, %r148, 0;
	selp.b32 	%r715, %r767, 1, %p60;
	bra.uni 	$L__BB5_98;
$L__BB5_96:
	add.s32 	%r715, %r148, %r767;
	bra.uni 	$L__BB5_98;
$L__BB5_97:
	min.s32 	%r715, %r767, %r148;
$L__BB5_98:
	mul.wide.u32 	%rd70, %r147, 4;
	add.s64 	%rd71, %rd2, %rd70;
	mul.wide.u32 	%rd72, %r712, 4;
	add.s64 	%rd73, %rd1, %rd72;
	ld.global.nc.u32 	%r448, [%rd73];
	ld.global.nc.u32 	%r449, [%rd71];
	max.s32 	%r155, %r449, %r448;
	setp.gt.s32 	%p61, %r306, 2;
	@%p61 bra 	$L__BB5_102;
	setp.eq.s32 	%p65, %r306, 0;
	@%p65 bra 	$L__BB5_107;
	setp.eq.s32 	%p66, %r306, 1;
	@%p66 bra 	$L__BB5_101;
	bra.uni 	$L__BB5_108;
$L__BB5_101:
	max.s32 	%r716, %r715, %r155;
	bra.uni 	$L__BB5_109;
$L__BB5_102:
	setp.eq.s32 	%p62, %r306, 3;
	@%p62 bra 	$L__BB5_107;
	setp.eq.s32 	%p63, %r306, 5;
	@%p63 bra 	$L__BB5_106;
	setp.ne.s32 	%p64, %r306, 4;
	@%p64 bra 	$L__BB5_108;
	setp.eq.s32 	%p67, %r155, 0;
	selp.b32 	%r716, %r715, 1, %p67;
	bra.uni 	$L__BB5_109;
$L__BB5_106:
	add.s32 	%r716, %r155, %r715;
	bra.uni 	$L__BB5_109;
$L__BB5_107:
	min.s32 	%r716, %r715, %r155;
	bra.uni 	$L__BB5_109;
$L__BB5_108:
	min.s32 	%r716, %r715, %r155;
$L__BB5_109:
	add.s32 	%r450, %r147, 1;
	mul.wide.u32 	%rd74, %r450, 4;
	add.s64 	%rd75, %rd2, %rd74;
	mul.wide.u32 	%rd76, %r711, 4;
	add.s64 	%rd77, %rd1, %rd76;
	ld.global.nc.u32 	%r451, [%rd77];
	ld.global.nc.u32 	%r452, [%rd75];
	max.s32 	%r162, %r452, %r451;
	setp.gt.s32 	%p68, %r306, 2;
	@%p68 bra 	$L__BB5_113;
	setp.eq.s32 	%p72, %r306, 0;
	@%p72 bra 	$L__BB5_118;
	setp.eq.s32 	%p73, %r306, 1;
	@%p73 bra 	$L__BB5_112;
	bra.uni 	$L__BB5_119;
$L__BB5_112:
	max.s32 	%r717, %r716, %r162;
	bra.uni 	$L__BB5_120;
$L__BB5_113:
	setp.eq.s32 	%p69, %r306, 3;
	@%p69 bra 	$L__BB5_118;
	setp.eq.s32 	%p70, %r306, 5;
	@%p70 bra 	$L__BB5_117;
	setp.ne.s32 	%p71, %r306, 4;
	@%p71 bra 	$L__BB5_119;
	setp.eq.s32 	%p74, %r162, 0;
	selp.b32 	%r717, %r716, 1, %p74;
	bra.uni 	$L__BB5_120;
$L__BB5_117:
	add.s32 	%r717, %r162, %r716;
	bra.uni 	$L__BB5_120;
$L__BB5_118:
	min.s32 	%r717, %r716, %r162;
	bra.uni 	$L__BB5_120;
$L__BB5_119:
	min.s32 	%r717, %r716, %r162;
$L__BB5_120:
	mul.wide.u32 	%rd78, %r708, 4;
	add.s64 	%rd79, %rd2, %rd78;
	mul.wide.u32 	%rd80, %r710, 4;
	add.s64 	%rd81, %rd1, %rd80;
	ld.global.nc.u32 	%r453, [%rd81];
	ld.global.nc.u32 	%r454, [%rd79];
	max.s32 	%r169, %r454, %r453;
	setp.gt.s32 	%p75, %r306, 2;
	@%p75 bra 	$L__BB5_124;
	setp.eq.s32 	%p79, %r306, 0;
	@%p79 bra 	$L__BB5_129;
	setp.eq.s32 	%p80, %r306, 1;
	@%p80 bra 	$L__BB5_123;
	bra.uni 	$L__BB5_130;
$L__BB5_123:
	max.s32 	%r767, %r717, %r169;
	bra.uni 	$L__BB5_131;
$L__BB5_124:
	setp.eq.s32 	%p76, %r306, 3;
	@%p76 bra 	$L__BB5_129;
	setp.eq.s32 	%p77, %r306, 5;
	@%p77 bra 	$L__BB5_128;
	setp.ne.s32 	%p78, %r306, 4;
	@%p78 bra 	$L__BB5_130;
	setp.eq.s32 	%p81, %r169, 0;
	selp.b32 	%r767, %r717, 1, %p81;
	bra.uni 	$L__BB5_131;
$L__BB5_128:
	add.s32 	%r767, %r169, %r717;
	bra.uni 	$L__BB5_131;
$L__BB5_129:
	min.s32 	%r767, %r717, %r169;
	bra.uni 	$L__BB5_131;
$L__BB5_130:
	min.s32 	%r767, %r717, %r169;
$L__BB5_131:
	add.s32 	%r713, %r713, 4;
	add.s32 	%r712, %r712, %r135;
	add.s32 	%r711, %r711, %r135;
	add.s32 	%r710, %r710, %r135;
	add.s32 	%r709, %r709, %r135;
	add.s32 	%r708, %r708, 4;
	setp.ne.s32 	%p82, %r713, 0;
	@%p82 bra 	$L__BB5_26;
$L__BB5_132:
	setp.eq.s32 	%p83, %r131, 0;
	@%p83 bra 	$L__BB5_168;
	add.s32 	%r455, %r720, %r7;
	mad.lo.s32 	%r724, %r304, %r455, %r5;
	add.s32 	%r723, %r720, %r9;
	neg.s32 	%r722, %r131;
$L__BB5_134:
	.pragma "nounroll";
	mul.wide.u32 	%rd82, %r723, 4;
	add.s64 	%rd83, %rd2, %rd82;
	mul.wide.u32 	%rd84, %r724, 4;
	add.s64 	%rd85, %rd1, %rd84;
	ld.global.nc.u32 	%r456, [%rd85];
	ld.global.nc.u32 	%r457, [%rd83];
	max.s32 	%r192, %r457, %r456;
	setp.gt.s32 	%p84, %r306, 2;
	@%p84 bra 	$L__BB5_138;
	setp.eq.s32 	%p88, %r306, 0;
	@%p88 bra 	$L__BB5_143;
	setp.eq.s32 	%p89, %r306, 1;
	@%p89 bra 	$L__BB5_137;
	bra.uni 	$L__BB5_144;
$L__BB5_137:
	max.s32 	%r767, %r767, %r192;
	bra.uni 	$L__BB5_145;
$L__BB5_138:
	setp.eq.s32 	%p85, %r306, 3;
	@%p85 bra 	$L__BB5_143;
	setp.eq.s32 	%p86, %r306, 5;
	@%p86 bra 	$L__BB5_142;
	setp.ne.s32 	%p87, %r306, 4;
	@%p87 bra 	$L__BB5_144;
	setp.eq.s32 	%p90, %r192, 0;
	selp.b32 	%r767, %r767, 1, %p90;
	bra.uni 	$L__BB5_145;
$L__BB5_142:
	add.s32 	%r767, %r192, %r767;
	bra.uni 	$L__BB5_145;
$L__BB5_143:
	min.s32 	%r767, %r767, %r192;
	bra.uni 	$L__BB5_145;
$L__BB5_144:
	min.s32 	%r767, %r767, %r192;
$L__BB5_145:
	add.s32 	%r724, %r724, %r304;
	add.s32 	%r723, %r723, 1;
	add.s32 	%r722, %r722, 1;
	setp.eq.s32 	%p91, %r722, 0;
	@%p91 bra 	$L__BB5_168;
	bra.uni 	$L__BB5_134;
$L__BB5_146:
	and.b32  	%r202, %r305, 7;
	setp.lt.u32 	%p15, %r305, 8;
	mov.b32 	%r742, 0;
	@%p15 bra 	$L__BB5_149;
	and.b32  	%r742, %r305, -8;
	neg.s32 	%r736, %r742;
	mul.lo.s32 	%r320, %r7, %r304;
	add.s32 	%r321, %r320, %r304;
	add.s32 	%r735, %r5, %r321;
	shl.b32 	%r206, %r304, 3;
	add.s32 	%r322, %r7, 2;
	mad.lo.s32 	%r734, %r304, %r322, %r5;
	add.s32 	%r323, %r7, 3;
	mad.lo.s32 	%r733, %r304, %r323, %r5;
	add.s32 	%r324, %r7, 4;
	mad.lo.s32 	%r732, %r304, %r324, %r5;
	add.s32 	%r325, %r7, 5;
	mad.lo.s32 	%r731, %r304, %r325, %r5;
	add.s32 	%r326, %r7, 6;
	mad.lo.s32 	%r730, %r304, %r326, %r5;
	add.s32 	%r327, %r7, 7;
	mad.lo.s32 	%r729, %r304, %r327, %r5;
	add.s32 	%r328, %r4, %r320;
	add.s32 	%r728, %r328, %r3;
	add.s32 	%r727, %r9, 3;
$L__BB5_148:
	.pragma "nounroll";
	add.s32 	%r329, %r727, -3;
	mul.wide.u32 	%rd6, %r329, 4;
	add.s64 	%rd7, %rd2, %rd6;
	mul.wide.u32 	%rd8, %r728, 4;
	add.s64 	%rd9, %rd1, %rd8;
	ld.global.nc.u32 	%r330, [%rd9];
	ld.global.nc.u32 	%r332, [%rd7];
	setp.eq.s32 	%p16, %r332, 0;
	setp.eq.s32 	%p17, %r330, 0;
	add.s32 	%r334, %r727, -2;
	mul.wide.u32 	%rd10, %r334, 4;
	add.s64 	%rd11, %rd2, %rd10;
	mul.wide.u32 	%rd12, %r735, 4;
	add.s64 	%rd13, %rd1, %rd12;
	ld.global.nc.u32 	%r335, [%rd13];
	ld.global.nc.u32 	%r337, [%rd11];
	setp.eq.s32 	%p18, %r337, 0;
	setp.eq.s32 	%p19, %r335, 0;
	add.s32 	%r339, %r727, -1;
	mul.wide.u32 	%rd14, %r339, 4;
	add.s64 	%rd15, %rd2, %rd14;
	mul.wide.u32 	%rd16, %r734, 4;
	add.s64 	%rd17, %rd1, %rd16;
	ld.global.nc.u32 	%r340, [%rd17];
	ld.global.nc.u32 	%r342, [%rd15];
	setp.eq.s32 	%p20, %r342, 0;
	setp.eq.s32 	%p21, %r340, 0;
	add.s32 	%r344, %r727, 4;
	mul.wide.u32 	%rd18, %r727, 4;
	add.s64 	%rd19, %rd2, %rd18;
	mul.wide.u32 	%rd20, %r733, 4;
	add.s64 	%rd21, %rd1, %rd20;
	ld.global.nc.u32 	%r345, [%rd21];
	ld.global.nc.u32 	%r347, [%rd19];
	setp.eq.s32 	%p22, %r347, 0;
	setp.eq.s32 	%p23, %r345, 0;
	add.s32 	%r349, %r727, 1;
	mul.wide.u32 	%rd22, %r349, 4;
	add.s64 	%rd23, %rd2, %rd22;
	mul.wide.u32 	%rd24, %r732, 4;
	add.s64 	%rd25, %rd1, %rd24;
	ld.global.nc.u32 	%r350, [%rd25];
	ld.global.nc.u32 	%r352, [%rd23];
	setp.eq.s32 	%p24, %r352, 0;
	setp.eq.s32 	%p25, %r350, 0;
	add.s32 	%r354, %r727, 2;
	mul.wide.u32 	%rd26, %r354, 4;
	add.s64 	%rd27, %rd2, %rd26;
	mul.wide.u32 	%rd28, %r731, 4;
	add.s64 	%rd29, %rd1, %rd28;
	ld.global.nc.u32 	%r355, [%rd29];
	ld.global.nc.u32 	%r357, [%rd27];
	setp.eq.s32 	%p26, %r357, 0;
	setp.eq.s32 	%p27, %r355, 0;
	add.s32 	%r359, %r727, 3;
	mul.wide.u32 	%rd30, %r359, 4;
	add.s64 	%rd31, %rd2, %rd30;
	mul.wide.u32 	%rd32, %r730, 4;
	add.s64 	%rd33, %rd1, %rd32;
	ld.global.nc.u32 	%r360, [%rd33];
	ld.global.nc.u32 	%r362, [%rd31];
	setp.eq.s32 	%p28, %r362, 0;
	setp.eq.s32 	%p29, %r360, 0;
	mul.wide.u32 	%rd34, %r344, 4;
	add.s64 	%rd35, %rd2, %rd34;
	mul.wide.u32 	%rd36, %r729, 4;
	add.s64 	%rd37, %rd1, %rd36;
	ld.global.nc.u32 	%r364, [%rd37];
	ld.global.nc.u32 	%r366, [%rd35];
	setp.eq.s32 	%p30, %r366, 0;
	setp.eq.s32 	%p31, %r364, 0;
	selp.b32 	%r367, %r767, 1, %p17;
	selp.b32 	%r368, %r767, %r367, %p16;
	selp.b32 	%r369, %r368, 1, %p19;
	selp.b32 	%r370, %r368, %r369, %p18;
	selp.b32 	%r371, %r370, 1, %p21;
	selp.b32 	%r372, %r370, %r371, %p20;
	selp.b32 	%r373, %r372, 1, %p23;
	selp.b32 	%r374, %r372, %r373, %p22;
	selp.b32 	%r375, %r374, 1, %p25;
	selp.b32 	%r376, %r374, %r375, %p24;
	selp.b32 	%r377, %r376, 1, %p27;
	selp.b32 	%r378, %r376, %r377, %p26;
	selp.b32 	%r379, %r378, 1, %p29;
	selp.b32 	%r380, %r378, %r379, %p28;
	selp.b32 	%r381, %r380, 1, %p31;
	selp.b32 	%r767, %r380, %r381, %p30;
	add.s32 	%r736, %r736, 8;
	add.s32 	%r735, %r735, %r206;
	add.s32 	%r734, %r734, %r206;
	add.s32 	%r733, %r733, %r206;
	add.s32 	%r732, %r732, %r206;
	add.s32 	%r731, %r731, %r206;
	add.s32 	%r730, %r730, %r206;
	add.s32 	%r729, %r729, %r206;
	add.s32 	%r728, %r728, %r206;
	add.s32 	%r727, %r727, 8;
	setp.ne.s32 	%p32, %r736, 0;
	@%p32 bra 	$L__BB5_148;
$L__BB5_149:
	setp.eq.s32 	%p33, %r202, 0;
	@%p33 bra 	$L__BB5_168;
	and.b32  	%r240, %r305, 3;
	setp.lt.u32 	%p34, %r202, 4;
	@%p34 bra 	$L__BB5_152;
	add.s32 	%r383, %r742, %r9;
	mul.wide.u32 	%rd38, %r383, 4;
	add.s64 	%rd39, %rd2, %rd38;
	add.s32 	%r384, %r742, %r7;
	mad.lo.s32 	%r385, %r384, %r304, %r5;
	mul.wide.u32 	%rd40, %r385, 4;
	add.s64 	%rd41, %rd1, %rd40;
	ld.global.nc.u32 	%r386, [%rd41];
	ld.global.nc.u32 	%r388, [%rd39];
	setp.eq.s32 	%p35, %r388, 0;
	setp.eq.s32 	%p36, %r386, 0;
	add.s32 	%r390, %r383, 1;
	mul.wide.u32 	%rd42, %r390, 4;
	add.s64 	%rd43, %rd2, %rd42;
	add.s32 	%r391, %r385, %r304;
	mul.wide.u32 	%rd44, %r391, 4;
	add.s64 	%rd45, %rd1, %rd44;
	ld.global.nc.u32 	%r392, [%rd45];
	ld.global.nc.u32 	%r394, [%rd43];
	setp.eq.s32 	%p37, %r394, 0;
	setp.eq.s32 	%p38, %r392, 0;
	add.s32 	%r396, %r383, 2;
	mul.wide.u32 	%rd46, %r396, 4;
	add.s64 	%rd47, %rd2, %rd46;
	add.s32 	%r397, %r391, %r304;
	mul.wide.u32 	%rd48, %r397, 4;
	add.s64 	%rd49, %rd1, %rd48;
	ld.global.nc.u32 	%r398, [%rd49];
	ld.global.nc.u32 	%r400, [%rd47];
	setp.eq.s32 	%p39, %r400, 0;
	setp.eq.s32 	%p40, %r398, 0;
	add.s32 	%r402, %r383, 3;
	mul.wide.u32 	%rd50, %r402, 4;
	add.s64 	%rd51, %rd2, %rd50;
	add.s32 	%r403, %r397, %r304;
	mul.wide.u32 	%rd52, %r403, 4;
	add.s64 	%rd53, %rd1, %rd52;
	ld.global.nc.u32 	%r404, [%rd53];
	ld.global.nc.u32 	%r406, [%rd51];
	setp.eq.s32 	%p41, %r406, 0;
	setp.eq.s32 	%p42, %r404, 0;
	selp.b32 	%r407, %r767, 1, %p36;
	selp.b32 	%r408, %r767, %r407, %p35;
	selp.b32 	%r409, %r408, 1, %p38;
	selp.b32 	%r410, %r408, %r409, %p37;
	selp.b32 	%r411, %r410, 1, %p40;
	selp.b32 	%r412, %r410, %r411, %p39;
	selp.b32 	%r413, %r412, 1, %p42;
	selp.b32 	%r767, %r412, %r413, %p41;
	add.s32 	%r742, %r742, 4;
$L__BB5_152:
	setp.eq.s32 	%p43, %r240, 0;
	@%p43 bra 	$L__BB5_168;
	setp.eq.s32 	%p44, %r240, 1;
	@%p44 bra 	$L__BB5_155;
	add.s32 	%r415, %r742, %r9;
	mul.wide.u32 	%rd54, %r415, 4;
	add.s64 	%rd55, %rd2, %rd54;
	add.s32 	%r416, %r742, %r7;
	mad.lo.s32 	%r417, %r416, %r304, %r5;
	mul.wide.u32 	%rd56, %r417, 4;
	add.s64 	%rd57, %rd1, %rd56;
	ld.global.nc.u32 	%r418, [%rd57];
	ld.global.nc.u32 	%r420, [%rd55];
	setp.eq.s32 	%p45, %r420, 0;
	setp.eq.s32 	%p46, %r418, 0;
	add.s32 	%r422, %r415, 1;
	mul.wide.u32 	%rd58, %r422, 4;
	add.s64 	%rd59, %rd2, %rd58;
	add.s32 	%r423, %r417, %r304;
	mul.wide.u32 	%rd60, %r423, 4;
	add.s64 	%rd61, %rd1, %rd60;
	ld.global.nc.u32 	%r424, [%rd61];
	ld.global.nc.u32 	%r426, [%rd59];
	setp.eq.s32 	%p47, %r426, 0;
	setp.eq.s32 	%p48, %r424, 0;
	selp.b32 	%r427, %r767, 1, %p46;
	selp.b32 	%r428, %r767, %r427, %p45;
	selp.b32 	%r429, %r428, 1, %p48;
	selp.b32 	%r767, %r428, %r429, %p47;
	add.s32 	%r742, %r742, 2;
$L__BB5_155:
	and.b32  	%r430, %r305, 1;
	setp.eq.b32 	%p49, %r430, 1;
	not.pred 	%p50, %p49;
	@%p50 bra 	$L__BB5_168;
	add.s32 	%r431, %r742, %r9;
	mul.wide.u32 	%rd62, %r431, 4;
	add.s64 	%rd63, %rd2, %rd62;
	add.s32 	%r432, %r742, %r7;
	mad.lo.s32 	%r433, %r432, %r304, %r5;
	mul.wide.u32 	%rd64, %r433, 4;
	add.s64 	%rd65, %rd1, %rd64;
	ld.global.nc.u32 	%r434, [%rd65];
	ld.global.nc.u32 	%r436, [%rd63];
	setp.eq.s32 	%p51, %r436, 0;
	setp.eq.s32 	%p52, %r434, 0;
	selp.b32 	%r437, %r767, 1, %p52;
	selp.b32 	%r767, %r767, %r437, %p51;
	bra.uni 	$L__BB5_168;
$L__BB5_157:
	and.b32  	%r252, %r305, 7;
	setp.lt.u32 	%p139, %r305, 8;
	mov.b32 	%r762, 0;
	@%p139 bra 	$L__BB5_160;
	and.b32  	%r762, %r305, -8;
	neg.s32 	%r756, %r762;
	add.s32 	%r755, %r9, 3;
	mul.lo.s32 	%r574, %r7, %r304;
	add.s32 	%r575, %r574, %r304;
	add.s32 	%r754, %r5, %r575;
	shl.b32 	%r257, %r304, 3;
	add.s32 	%r576, %r7, 2;
	mad.lo.s32 	%r753, %r304, %r576, %r5;
	add.s32 	%r577, %r7, 3;
	mad.lo.s32 	%r752, %r304, %r577, %r5;
	add.s32 	%r578, %r7, 4;
	mad.lo.s32 	%r751, %r304, %r578, %r5;
	add.s32 	%r579, %r7, 5;
	mad.lo.s32 	%r750, %r304, %r579, %r5;
	add.s32 	%r580, %r7, 6;
	mad.lo.s32 	%r749, %r304, %r580, %r5;
	add.s32 	%r581, %r7, 7;
	mad.lo.s32 	%r748, %r304, %r581, %r5;
	add.s32 	%r582, %r4, %r574;
	add.s32 	%r747, %r582, %r3;
$L__BB5_159:
	.pragma "nounroll";
	add.s32 	%r583, %r755, -3;
	mul.wide.u32 	%rd166, %r583, 4;
	add.s64 	%rd167, %rd2, %rd166;
	mul.wide.u32 	%rd168, %r747, 4;
	add.s64 	%rd169, %rd1, %rd168;
	ld.global.nc.u32 	%r584, [%rd169];
	ld.global.nc.u32 	%r585, [%rd167];
	add.s32 	%r586, %r584, %r585;
	min.s32 	%r587, %r767, %r586;
	add.s32 	%r588, %r755, -2;
	mul.wide.u32 	%rd170, %r588, 4;
	add.s64 	%rd171, %rd2, %rd170;
	mul.wide.u32 	%rd172, %r754, 4;
	add.s64 	%rd173, %rd1, %rd172;
	ld.global.nc.u32 	%r589, [%rd173];
	ld.global.nc.u32 	%r590, [%rd171];
	add.s32 	%r591, %r589, %r590;
	min.s32 	%r592, %r587, %r591;
	add.s32 	%r593, %r755, -1;
	mul.wide.u32 	%rd174, %r593, 4;
	add.s64 	%rd175, %rd2, %rd174;
	mul.wide.u32 	%rd176, %r753, 4;
	add.s64 	%rd177, %rd1, %rd176;
	ld.global.nc.u32 	%r594, [%rd177];
	ld.global.nc.u32 	%r595, [%rd175];
	add.s32 	%r596, %r594, %r595;
	min.s32 	%r597, %r592, %r596;
	add.s32 	%r598, %r755, 4;
	mul.wide.u32 	%rd178, %r755, 4;
	add.s64 	%rd179, %rd2, %rd178;
	mul.wide.u32 	%rd180, %r752, 4;
	add.s64 	%rd181, %rd1, %rd180;
	ld.global.nc.u32 	%r599, [%rd181];
	ld.global.nc.u32 	%r600, [%rd179];
	add.s32 	%r601, %r599, %r600;
	min.s32 	%r602, %r597, %r601;
	add.s32 	%r603, %r755, 1;
	mul.wide.u32 	%rd182, %r603, 4;
	add.s64 	%rd183, %rd2, %rd182;
	mul.wide.u32 	%rd184, %r751, 4;
	add.s64 	%rd185, %rd1, %rd184;
	ld.global.nc.u32 	%r604, [%rd185];
	ld.global.nc.u32 	%r605, [%rd183];
	add.s32 	%r606, %r604, %r605;
	min.s32 	%r607, %r602, %r606;
	add.s32 	%r608, %r755, 2;
	mul.wide.u32 	%rd186, %r608, 4;
	add.s64 	%rd187, %rd2, %rd186;
	mul.wide.u32 	%rd188, %r750, 4;
	add.s64 	%rd189, %rd1, %rd188;
	ld.global.nc.u32 	%r609, [%rd189];
	ld.global.nc.u32 	%r610, [%rd187];
	add.s32 	%r611, %r609, %r610;
	min.s32 	%r612, %r607, %r611;
	add.s32 	%r613, %r755, 3;
	mul.wide.u32 	%rd190, %r613, 4;
	add.s64 	%rd191, %rd2, %rd190;
	mul.wide.u32 	%rd192, %r749, 4;
	add.s64 	%rd193, %rd1, %rd192;
	ld.global.nc.u32 	%r614, [%rd193];
	ld.global.nc.u32 	%r615, [%rd191];
	add.s32 	%r616, %r614, %r615;
	min.s32 	%r617, %r612, %r616;
	mul.wide.u32 	%rd194, %r598, 4;
	add.s64 	%rd195, %rd2, %rd194;
	mul.wide.u32 	%rd196, %r748, 4;
	add.s64 	%rd197, %rd1, %rd196;
	ld.global.nc.u32 	%r618, [%rd197];
	ld.global.nc.u32 	%r619, [%rd195];
	add.s32 	%r620, %r618, %r619;
	min.s32 	%r767, %r617, %r620;
	add.s32 	%r756, %r756, 8;
	add.s32 	%r755, %r755, 8;
	add.s32 	%r754, %r754, %r257;
	add.s32 	%r753, %r753, %r257;
	add.s32 	%r752, %r752, %r257;
	add.s32 	%r751, %r751, %r257;
	add.s32 	%r750, %r750, %r257;
	add.s32 	%r749, %r749, %r257;
	add.s32 	%r748, %r748, %r257;
	add.s32 	%r747, %r747, %r257;
	setp.ne.s32 	%p140, %r756, 0;
	@%p140 bra 	$L__BB5_159;
$L__BB5_160:
	setp.eq.s32 	%p141, %r252, 0;
	@%p141 bra 	$L__BB5_168;
	and.b32  	%r290, %r305, 3;
	setp.lt.u32 	%p142, %r252, 4;
	@%p142 bra 	$L__BB5_163;
	add.s32 	%r622, %r762, %r9;
	mul.wide.u32 	%rd198, %r622, 4;
	add.s64 	%rd199, %rd2, %rd198;
	add.s32 	%r623, %r762, %r7;
	mad.lo.s32 	%r624, %r623, %r304, %r5;
	mul.wide.u32 	%rd200, %r624, 4;
	add.s64 	%rd201, %rd1, %rd200;
	ld.global.nc.u32 	%r625, [%rd201];
	ld.global.nc.u32 	%r626, [%rd199];
	add.s32 	%r627, %r625, %r626;
	min.s32 	%r628, %r767, %r627;
	add.s32 	%r629, %r622, 1;
	mul.wide.u32 	%rd202, %r629, 4;
	add.s64 	%rd203, %rd2, %rd202;
	add.s32 	%r630, %r624, %r304;
	mul.wide.u32 	%rd204, %r630, 4;
	add.s64 	%rd205, %rd1, %rd204;
	ld.global.nc.u32 	%r631, [%rd205];
	ld.global.nc.u32 	%r632, [%rd203];
	add.s32 	%r633, %r631, %r632;
	min.s32 	%r634, %r628, %r633;
	add.s32 	%r635, %r622, 2;
	mul.wide.u32 	%rd206, %r635, 4;
	add.s64 	%rd207, %rd2, %rd206;
	add.s32 	%r636, %r630, %r304;
	mul.wide.u32 	%rd208, %r636, 4;
	add.s64 	%rd209, %rd1, %rd208;
	ld.global.nc.u32 	%r637, [%rd209];
	ld.global.nc.u32 	%r638, [%rd207];
	add.s32 	%r639, %r637, %r638;
	min.s32 	%r640, %r634, %r639;
	add.s32 	%r641, %r622, 3;
	mul.wide.u32 	%rd210, %r641, 4;
	add.s64 	%rd211, %rd2, %rd210;
	add.s32 	%r642, %r636, %r304;
	mul.wide.u32 	%rd212, %r642, 4;
	add.s64 	%rd213, %rd1, %rd212;
	ld.global.nc.u32 	%r643, [%rd213];
	ld.global.nc.u32 	%r644, [%rd211];
	add.s32 	%r645, %r643, %r644;
	min.s32 	%r767, %r640, %r645;
	add.s32 	%r762, %r762, 4;
$L__BB5_163:
	setp.eq.s32 	%p143, %r290, 0;
	@%p143 bra 	$L__BB5_168;
	setp.eq.s32 	%p144, %r290, 1;
	@%p144 bra 	$L__BB5_166;
	add.s32 	%r647, %r762, %r9;
	mul.wide.u32 	%rd214, %r647, 4;
	add.s64 	%rd215, %rd2, %rd214;
	add.s32 	%r648, %r762, %r7;
	mad.lo.s32 	%r649, %r648, %r304, %r5;
	mul.wide.u32 	%rd216, %r649, 4;
	add.s64 	%rd217, %rd1, %rd216;
	ld.global.nc.u32 	%r650, [%rd217];
	ld.global.nc.u32 	%r651, [%rd215];
	add.s32 	%r652, %r650, %r651;
	min.s32 	%r653, %r767, %r652;
	add.s32 	%r654, %r647, 1;
	mul.wide.u32 	%rd218, %r654, 4;
	add.s64 	%rd219, %rd2, %rd218;
	add.s32 	%r655, %r649, %r304;
	mul.wide.u32 	%rd220, %r655, 4;
	add.s64 	%rd221, %rd1, %rd220;
	ld.global.nc.u32 	%r656, [%rd221];
	ld.global.nc.u32 	%r657, [%rd219];
	add.s32 	%r658, %r656, %r657;
	min.s32 	%r767, %r653, %r658;
	add.s32 	%r762, %r762, 2;
$L__BB5_166:
	and.b32  	%r659, %r305, 1;
	setp.eq.b32 	%p145, %r659, 1;
	not.pred 	%p146, %p145;
	@%p146 bra 	$L__BB5_168;
	add.s32 	%r660, %r762, %r9;
	mul.wide.u32 	%rd222, %r660, 4;
	add.s64 	%rd223, %rd2, %rd222;
	add.s32 	%r661, %r762, %r7;
	mad.lo.s32 	%r662, %r661, %r304, %r5;
	mul.wide.u32 	%rd224, %r662, 4;
	add.s64 	%rd225, %rd1, %rd224;
	ld.global.nc.u32 	%r663, [%rd225];
	ld.global.nc.u32 	%r664, [%rd223];
	add.s32 	%r665, %r663, %r664;
	min.s32 	%r767, %r767, %r665;
$L__BB5_168:
	ld.param.u64 	%rd229, [semiring_matmul_batched_i32_param_2];
	add.s32 	%r666, %r6, %r2;
	mad.lo.s32 	%r667, %r666, %r304, %r5;
	cvta.to.global.u64 	%rd226, %rd229;
	mul.wide.u32 	%rd227, %r667, 4;
	add.s64 	%rd228, %rd226, %rd227;
	st.global.u32 	[%rd228], %r767;
$L__BB5_169:
	ret;
$L__BB5_170:
	mov.b32 	%r767, -2147483648;
	bra.uni 	$L__BB5_6;

}


// ===== COMPILED SASS (sm_100) =====

	.target	sm_100

	.elftype	@"ET_EXEC"


//--------------------- .note.nv.tkinfo           --------------------------
	.section	.note.nv.tkinfo,"",@"SHT_NOTE"
	.sectionflags	@"SHF_NOTE_NV_TKINFO"
	.tkinfo
        /*0018*/ 	.word	0x00000002
        /*0030*/ 	.string	""
        /*0030*/ 	.string	"ptxas"
        /*0030*/ 	.string	"Cuda compilation tools, release 13.0, V13.0.88"
        /*0030*/ 	.string	"Build cuda_13.0.r13.0/compiler.36424714_0"
        /*0030*/ 	.string	"-arch sm_100 -m 64 "



//--------------------- .note.nv.cuinfo           --------------------------
	.section	.note.nv.cuinfo,"",@"SHT_NOTE"
	.sectionflags	@"SHF_NOTE_NV_CUINFO"
        /*0018*/ 	.short	0x0002
        /*001a*/ 	.short	0x0064
        /*001c*/ 	.short	0x0082
	.zero		2


//--------------------- .nv.info                  --------------------------
	.section	.nv.info,"",@"SHT_CUDA_INFO"
	.align	4


	//----- nvinfo : EIATTR_REGCOUNT
	.align		4
        /*0000*/ 	.byte	0x04, 0x2f
        /*0002*/ 	.short	(.L_1 - .L_0)
	.align		4
.L_0:
        /*0004*/ 	.word	index@(semiring_matmul_f32)
        /*0008*/ 	.word	0x00000020


	//----- nvinfo : EIATTR_FRAME_SIZE
	.align		4
.L_1:
        /*000c*/ 	.byte	0x04, 0x11
        /*000e*/ 	.short	(.L_3 - .L_2)
	.align		4
.L_2:
        /*0010*/ 	.word	index@(semiring_matmul_f32)
        /*0014*/ 	.word	0x00000000


	//----- nvinfo : EIATTR_REGCOUNT
	.align		4
.L_3:
        /*0018*/ 	.byte	0x04, 0x2f
        /*001a*/ 	.short	(.L_5 - .L_4)
	.align		4
.L_4:
        /*001c*/ 	.word	index@(semiring_matmul_batched_f32)
        /*0020*/ 	.word	0x00000020


	//----- nvinfo : EIATTR_FRAME_SIZE
	.align		4
.L_5:
        /*0024*/ 	.byte	0x04, 0x11
        /*0026*/ 	.short	(.L_7 - .L_6)
	.align		4
.L_6:
        /*0028*/ 	.word	index@(semiring_matmul_batched_f32)
        /*002c*/ 	.word	0x00000000


	//----- nvinfo : EIATTR_REGCOUNT
	.align		4
.L_7:
        /*0030*/ 	.byte	0x04, 0x2f
        /*0032*/ 	.short	(.L_9 - .L_8)
	.align		4
.L_8:
        /*0034*/ 	.word	index@(semiring_matmul_f64)
        /*0038*/ 	.word	0x00000020


	//----- nvinfo : EIATTR_FRAME_SIZE
	.align		4
.L_9:
        /*003c*/ 	.byte	0x04, 0x11
        /*003e*/ 	.short	(.L_11 - .L_10)
	.align		4
.L_10:
        /*0040*/ 	.word	index@(semiring_matmul_f64)
        /*0044*/ 	.word	0x00000000


	//----- nvinfo : EIATTR_REGCOUNT
	.align		4
.L_11:
        /*0048*/ 	.byte	0x04, 0x2f
        /*004a*/ 	.short	(.L_13 - .L_12)
	.align		4
.L_12:
        /*004c*/ 	.word	index@(semiring_matmul_batched_f64)
        /*0050*/ 	.word	0x00000024


	//----- nvinfo : EIATTR_FRAME_SIZE
	.align		4
.L_13:
        /*0054*/ 	.byte	0x04, 0x11
        /*0056*/ 	.short	(.L_15 - .L_14)
	.align		4
.L_14:
        /*0058*/ 	.word	index@(semiring_matmul_batched_f64)
        /*005c*/ 	.word	0x00000000


	//----- nvinfo : EIATTR_REGCOUNT
	.align		4
.L_15:
        /*0060*/ 	.byte	0x04, 0x2f
        /*0062*/ 	.short	(.L_17 - .L_16)
	.align		4
.L_16:
        /*0064*/ 	.word	index@(semiring_matmul_i32)
        /*0068*/ 	.word	0x00000020


	//----- nvinfo : EIATTR_FRAME_SIZE
	.align		4
.L_17:
        /*006c*/ 	.byte	0x04, 0x11
        /*006e*/ 	.short	(.L_19 - .L_18)
	.align		4
.L_18:
        /*0070*/ 	.word	index@(semiring_matmul_i32)
        /*0074*/ 	.word	0x00000000


	//----- nvinfo : EIATTR_REGCOUNT
	.align		4
.L_19:
        /*0078*/ 	.byte	0x04, 0x2f
        /*007a*/ 	.short	(.L_21 - .L_20)
	.align		4
.L_20:
        /*007c*/ 	.word	index@(semiring_matmul_batched_i32)
        /*0080*/ 	.word	0x00000020


	//----- nvinfo : EIATTR_FRAME_SIZE
	.align		4
.L_21:
        /*0084*/ 	.byte	0x04, 0x11
        /*0086*/ 	.short	(.L_23 - .L_22)
	.align		4
.L_22:
        /*0088*/ 	.word	index@(semiring_matmul_batched_i32)
        /*008c*/ 	.word	0x00000000


	//----- nvinfo : EIATTR_MIN_STACK_SIZE
	.align		4
.L_23:
        /*0090*/ 	.byte	0x04, 0x12
        /*0092*/ 	.short	(.L_25 - .L_24)
	.align		4
.L_24:
        /*0094*/ 	.word	index@(semiring_matmul_batched_i32)
        /*0098*/ 	.word	0x00000000


	//----- nvinfo : EIATTR_MIN_STACK_SIZE
	.align		4
.L_25:
        /*009c*/ 	.byte	0x04, 0x12
        /*009e*/ 	.short	(.L_27 - .L_26)
	.align		4
.L_26:
        /*00a0*/ 	.word	index@(semiring_matmul_i32)
        /*00a4*/ 	.word	0x00000000


	//----- nvinfo : EIATTR_MIN_STACK_SIZE
	.align		4
.L_27:
        /*00a8*/ 	.byte	0x04, 0x12
        /*00aa*/ 	.short	(.L_29 - .L_28)
	.align		4
.L_28:
        /*00ac*/ 	.word	index@(semiring_matmul_batched_f64)
        /*00b0*/ 	.word	0x00000000


	//----- nvinfo : EIATTR_MIN_STACK_SIZE
	.align		4
.L_29:
        /*00b4*/ 	.byte	0x04, 0x12
        /*00b6*/ 	.short	(.L_31 - .L_30)
	.align		4
.L_30:
        /*00b8*/ 	.word	index@(semiring_matmul_f64)
        /*00bc*/ 	.word	0x00000000


	//----- nvinfo : EIATTR_MIN_STACK_SIZE
	.align		4
.L_31:
        /*00c0*/ 	.byte	0x04, 0x12
        /*00c2*/ 	.short	(.L_33 - .L_32)
	.align		4
.L_32:
        /*00c4*/ 	.word	index@(semiring_matmul_batched_f32)
        /*00c8*/ 	.word	0x00000000


	//----- nvinfo : EIATTR_MIN_STACK_SIZE
	.align		4
.L_33:
        /*00cc*/ 	.byte	0x04, 0x12
        /*00ce*/ 	.short	(.L_35 - .L_34)
	.align		4
.L_34:
        /*00d0*/ 	.word	index@(semiring_matmul_f32)
        /*00d4*/ 	.word	0x00000000
.L_35:


//--------------------- .nv.compat                --------------------------
	.section	.nv.compat,"",@"SHT_CUDA_COMPAT_INFO"
	.align	4
        /*0000*/ 	.byte	0x02, 0x09, 0x00, 0x00, 0x02, 0x02, 0x01, 0x00, 0x02, 0x05, 0x05, 0x00, 0x03, 0x07, 0x01, 0x01
        /*0010*/ 	.byte	0x02, 0x03, 0x00, 0x00, 0x02, 0x06, 0x01, 0x00, 0x04, 0x0b, 0x08, 0x00, 0x01, 0x00, 0x00, 0x00
        /*0020*/ 	.byte	0x00, 0x00, 0x00, 0x00


//--------------------- .nv.info.semiring_matmul_batched_i32 --------------------------
	.section	.nv.info.semiring_matmul_batched_i32,"",@"SHT_CUDA_INFO"
	.sectionflags	@""
	.align	4


	//----- nvinfo : EIATTR_CUDA_API_VERSION
	.align		4
        /*0000*/ 	.byte	0x04, 0x37
        /*0002*/ 	.short	(.L_37 - .L_36)
.L_36:
        /*0004*/ 	.word	0x00000082


	//----- nvinfo : EIATTR_KPARAM_INFO
	.align		4
.L_37:
        /*0008*/ 	.byte	0x04, 0x17
        /*000a*/ 	.short	(.L_39 - .L_38)
.L_38:
        /*000c*/ 	.word	0x00000000
        /*0010*/ 	.short	0x0007
        /*0012*/ 	.short	0x0028
        /*0014*/ 	.byte	0x00, 0xf0, 0x11, 0x00


	//----- nvinfo : EIATTR_KPARAM_INFO
	.align		4
.L_39:
        /*0018*/ 	.byte	0x04, 0x17
        /*001a*/ 	.short	(.L_41 - .L_40)
.L_40:
        /*001c*/ 	.word	0x00000000
        /*0020*/ 	.short	0x0006
        /*0022*/ 	.short	0x0024
        /*0024*/ 	.byte	0x00, 0xf0, 0x11, 0x00


	//----- nvinfo : EIATTR_KPARAM_INFO
	.align		4
.L_41:
        /*0028*/ 	.byte	0x04, 0x17
        /*002a*/ 	.short	(.L_43 - .L_42)
.L_42:
        /*002c*/ 	.word	0x00000000
        /*0030*/ 	.short	0x0005
        /*0032*/ 	.short	0x0020
        /*0034*/ 	.byte	0x00, 0xf0, 0x11, 0x00


	//----- nvinfo : EIATTR_KPARAM_INFO
	.align		4
.L_43:
        /*0038*/ 	.byte	0x04, 0x17
        /*003a*/ 	.short	(.L_45 - .L_44)
.L_44:
        /*003c*/ 	.word	0x00000000
        /*0040*/ 	.short	0x0004
        /*0042*/ 	.short	0x001c
        /*0044*/ 	.byte	0x00, 0xf0, 0x11, 0x00


	//----- nvinfo : EIATTR_KPARAM_INFO
	.align		4
.L_45:
        /*0048*/ 	.byte	0x04, 0x17
        /*004a*/ 	.short	(.L_47 - .L_46)
.L_46:
        /*004c*/ 	.word	0x00000000
        /*0050*/ 	.short	0x0003
        /*0052*/ 	.short	0x0018
        /*0054*/ 	.byte	0x00, 0xf0, 0x11, 0x00


	//----- nvinfo : EIATTR_KPARAM_INFO
	.align		4
.L_47:
        /*0058*/ 	.byte	0x04, 0x17
        /*005a*/ 	.short	(.L_49 - .L_48)
.L_48:
        /*005c*/ 	.word	0x00000000
        /*0060*/ 	.short	0x0002
        /*0062*/ 	.short	0x0010
        /*0064*/ 	.byte	0x00, 0xf5, 0x21, 0x00


	//----- nvinfo : EIATTR_KPARAM_INFO
	.align		4
.L_49:
        /*0068*/ 	.byte	0x04, 0x17
        /*006a*/ 	.short	(.L_51 - .L_50)
.L_50:
        /*006c*/ 	.word	0x00000000
        /*0070*/ 	.short	0x0001
        /*0072*/ 	.short	0x0008
        /*0074*/ 	.byte	0x00, 0xf5, 0x21, 0x00


	//----- nvinfo : EIATTR_KPARAM_INFO
	.align		4
.L_51:
        /*0078*/ 	.byte	0x04, 0x17
        /*007a*/ 	.short	(.L_53 - .L_52)
.L_52:
        /*007c*/ 	.word	0x00000000
        /*0080*/ 	.short	0x0000
        /*0082*/ 	.short	0x0000
        /*0084*/ 	.byte	0x00, 0xf5, 0x21, 0x00


	//----- nvinfo : EIATTR_SPARSE_MMA_MASK
	.align		4
.L_53:
        /*0088*/ 	.byte	0x03, 0x50
        /*008a*/ 	.short	0x0000


	//----- nvinfo : EIATTR_MAXREG_COUNT
	.align		4
        /*008c*/ 	.byte	0x03, 0x1b
        /*008e*/ 	.short	0x00ff


	//----- nvinfo : EIATTR_MERCURY_ISA_VERSION
	.align		4
        /*0090*/ 	.byte	0x03, 0x5f
        /*0092*/ 	.short	0x0101


	//----- nvinfo : EIATTR_VRC_CTA_INIT_COUNT
	.align		4
        /*0094*/ 	.byte	0x02, 0x4a
	.zero		1
	.zero		1


	//----- nvinfo : EIATTR_EXIT_INSTR_OFFSETS
	.align		4
        /*0098*/ 	.byte	0x04, 0x1c
        /*009a*/ 	.short	(.L_55 - .L_54)


	//   ....[0]....
.L_54:
        /*009c*/ 	.word	0x00000040


	//   ....[1]....
        /*00a0*/ 	.word	0x00000110


	//   ....[2]....
        /*00a4*/ 	.word	0x00003be0


	//----- nvinfo : EIATTR_INDIRECT_BRANCH_TARGETS
	.align		4
.L_55:
        /*00a8*/ 	.byte	0x04, 0x34
        /*00aa*/ 	.short	(.L_57 - .L_56)


	//   ....[0]....
.L_56:
        /*00ac*/ 	.word	.L_x_250@srel
        /*00b0*/ 	.short	0x0
        /*00b2*/ 	.short	0x0
        /*00b4*/ 	.word	0x5
        /*00b8*/ 	.word	.L_x_0@srel
        /*00bc*/ 	.word	.L_x_252@srel
        /*00c0*/ 	.word	.L_x_252@srel
        /*00c4*/ 	.word	.L_x_0@srel
        /*00c8*/ 	.word	.L_x_252@srel


	//   ....[1]....
        /*00cc*/ 	.word	.L_x_256@srel
        /*00d0*/ 	.short	0x0
        /*00d2*/ 	.short	0x0
        /*00d4*/ 	.word	0x3
        /*00d8*/ 	.word	.L_x_257@srel
        /*00dc*/ 	.word	.L_x_258@srel
        /*00e0*/ 	.word	.L_x_259@srel


	//   ....[2]....
        /*00e4*/ 	.word	.L_x_260@srel
        /*00e8*/ 	.short	0x0
        /*00ea*/ 	.short	0x0
        /*00ec*/ 	.word	0x3
        /*00f0*/ 	.word	.L_x_261@srel
        /*00f4*/ 	.word	.L_x_262@srel
        /*00f8*/ 	.word	.L_x_263@srel


	//   ....[3]....
        /* <DEDUP_REMOVED lines=8> */


	//   ....[4]....
        /*0118*/ 	.word	.L_x_269@srel
        /*011c*/ 	.short	0x0
        /*011e*/ 	.short	0x0
        /*0120*/ 	.word	0x3
        /*0124*/ 	.word	.L_x_270@srel
        /*0128*/ 	.word	.L_x_271@srel
        /*012c*/ 	.word	.L_x_272@srel


	//   ....[5]....
        /* <DEDUP_REMOVED lines=8> */


	//   ....[6]....
        /*014c*/ 	.word	.L_x_278@srel
        /*0150*/ 	.short	0x0
        /*0152*/ 	.short	0x0
        /*0154*/ 	.word	0x3
        /*0158*/ 	.word	.L_x_279@srel
        /*015c*/ 	.word	.L_x_280@srel
        /*0160*/ 	.word	.L_x_281@srel


	//   ....[7]....
        /* <DEDUP_REMOVED lines=8> */


	//   ....[8]....
        /*0180*/ 	.word	.L_x_287@srel
        /*0184*/ 	.short	0x0
        /*0186*/ 	.short	0x0
        /*0188*/ 	.word	0x3
        /*018c*/ 	.word	.L_x_288@srel
        /*0190*/ 	.word	.L_x_289@srel
        /*0194*/ 	.word	.L_x_290@srel


	//   ....[9]....
        /* <DEDUP_REMOVED lines=8> */


	//   ....[10]....
        /* <DEDUP_REMOVED lines=8> */


	//   ....[11]....
        /* <DEDUP_REMOVED lines=8> */


	//   ....[12]....
        /*01ec*/ 	.word	.L_x_306@srel
        /*01f0*/ 	.short	0x0
        /*01f2*/ 	.short	0x0
        /*01f4*/ 	.word	0x3
        /*01f8*/ 	.word	.L_x_307@srel
        /*01fc*/ 	.word	.L_x_308@srel
        /*0200*/ 	.word	.L_x_309@srel


	//   ....[13]....
        /* <DEDUP_REMOVED lines=8> */


	//   ....[14]....
        /*0220*/ 	.word	.L_x_315@srel
        /*0224*/ 	.short	0x0
        /*0226*/ 	.short	0x0
        /*0228*/ 	.word	0x3
        /*022c*/ 	.word	.L_x_316@srel
        /*0230*/ 	.word	.L_x_317@srel
        /*0234*/ 	.word	.L_x_318@srel


	//   ....[15]....
        /* <DEDUP_REMOVED lines=8> */


	//   ....[16]....
        /*0254*/ 	.word	.L_x_324@srel
        /*0258*/ 	.short	0x0
        /*025a*/ 	.short	0x0
        /*025c*/ 	.word	0x3
        /*0260*/ 	.word	.L_x_325@srel
        /*0264*/ 	.word	.L_x_326@srel
        /*0268*/ 	.word	.L_x_327@srel


	//   ....[17]....
        /* <DEDUP_REMOVED lines=8> */


	//   ....[18]....
        /*0288*/ 	.word	.L_x_333@srel
        /*028c*/ 	.short	0x0
        /*028e*/ 	.short	0x0
        /*0290*/ 	.word	0x3
        /*0294*/ 	.word	.L_x_334@srel
        /*0298*/ 	.word	.L_x_335@srel
        /*029c*/ 	.word	.L_x_336@srel


	//   ....[19]....
        /* <DEDUP_REMOVED lines=8> */


	//----- nvinfo : EIATTR_CBANK_PARAM_SIZE
	.align		4
.L_57:
        /*02bc*/ 	.byte	0x03, 0x19
        /*02be*/ 	.short	0x002c


	//----- nvinfo : EIATTR_PARAM_CBANK
	.align		4
        /*02c0*/ 	.byte	0x04, 0x0a
        /*02c2*/ 	.short	(.L_59 - .L_58)
	.align		4
.L_58:
        /*02c4*/ 	.word	index@(.nv.constant0.semiring_matmul_batched_i32)
        /*02c8*/ 	.short	0x0380
        /*02ca*/ 	.short	0x002c


	//----- nvinfo : EIATTR_SW_WAR
	.align		4
.L_59:
        /*02cc*/ 	.byte	0x04, 0x36
        /*02ce*/ 	.short	(.L_61 - .L_60)
.L_60:
        /*02d0*/ 	.word	0x00000008
.L_61:


//--------------------- .nv.info.semiring_matmul_i32 --------------------------
	.section	.nv.info.semiring_matmul_i32,"",@"SHT_CUDA_INFO"
	.sectionflags	@""
	.align	4


	//----- nvinfo : EIATTR_CUDA_API_VERSION
	.align		4
        /*0000*/ 	.byte	0x04, 0x37
        /*0002*/ 	.short	(.L_63 - .L_62)
.L_62:
        /*0004*/ 	.word	0x00000082


	//----- nvinfo : EIATTR_KPARAM_INFO
	.align		4
.L_63:
        /*0008*/ 	.byte	0x04, 0x17
        /*000a*/ 	.short	(.L_65 - .L_64)
.L_64:
        /*000c*/ 	.word	0x00000000
        /*0010*/ 	.short	0x0006
        /*0012*/ 	.short	0x0024
        /*0014*/ 	.byte	0x00, 0xf0, 0x11, 0x00


	//----- nvinfo : EIATTR_KPARAM_INFO
	.align		4
.L_65:
        /*0018*/ 	.byte	0x04, 0x17
        /*001a*/ 	.short	(.L_67 - .L_66)
.L_66:
        /*001c*/ 	.word	0x00000000
        /*0020*/ 	.short	0x0005
        /*0022*/ 	.short	0x0020
        /*0024*/ 	.byte	0x00, 0xf0, 0x11, 0x00


	//----- nvinfo : EIATTR_KPARAM_INFO
	.align		4
.L_67:
        /*0028*/ 	.byte	0x04, 0x17
        /*002a*/ 	.short	(.L_69 - .L_68)
.L_68:
        /*002c*/ 	.word	0x00000000
        /*0030*/ 	.short	0x0004
        /*0032*/ 	.short	0x001c
        /*0034*/ 	.byte	0x00, 0xf0, 0x11, 0x00


	//----- nvinfo : EIATTR_KPARAM_INFO
	.align		4
.L_69:
        /*0038*/ 	.byte	0x04, 0x17
        /*003a*/ 	.short	(.L_71 - .L_70)
.L_70:
        /*003c*/ 	.word	0x00000000
        /*0040*/ 	.short	0x0003
        /*0042*/ 	.short	0x0018
        /*0044*/ 	.byte	0x00, 0xf0, 0x11, 0x00


	//----- nvinfo : EIATTR_KPARAM_INFO
	.align		4
.L_71:
        /*0048*/ 	.byte	0x04, 0x17
        /*004a*/ 	.short	(.L_73 - .L_72)
.L_72:
        /*004c*/ 	.word	0x00000000
        /*0050*/ 	.short	0x0002
        /*0052*/ 	.short	0x0010
        /*0054*/ 	.byte	0x00, 0xf5, 0x21, 0x00


	//----- nvinfo : EIATTR_KPARAM_INFO
	.align		4
.L_73:
        /*0058*/ 	.byte	0x04, 0x17
        /*005a*/ 	.short	(.L_75 - .L_74)
.L_74:
        /*005c*/ 	.word	0x00000000
        /*0060*/ 	.short	0x0001
        /*0062*/ 	.short	0x0008
        /*0064*/ 	.byte	0x00, 0xf5, 0x21, 0x00


	//----- nvinfo : EIATTR_KPARAM_INFO
	.align		4
.L_75:
        /*0068*/ 	.byte	0x04, 0x17
        /*006a*/ 	.short	(.L_77 - .L_76)
.L_76:
        /*006c*/ 	.word	0x00000000
        /*0070*/ 	.short	0x0000
        /*0072*/ 	.short	0x0000
        /*0074*/ 	.byte	0x00, 0xf5, 0x21, 0x00


	//----- nvinfo : EIATTR_SPARSE_MMA_MASK
	.align		4
.L_77:
        /*0078*/ 	.byte	0x03, 0x50
        /*007a*/ 	.short	0x0000


	//----- nvinfo : EIATTR_MAXREG_COUNT
	.align		4
        /*007c*/ 	.byte	0x03, 0x1b
        /*007e*/ 	.short	0x00ff


	//----- nvinfo : EIATTR_MERCURY_ISA_VERSION
	.align		4
        /*0080*/ 	.byte	0x03, 0x5f
        /*0082*/ 	.short	0x0101


	//----- nvinfo : EIATTR_VRC_CTA_INIT_COUNT
	.align		4
        /*0084*/ 	.byte	0x02, 0x4a
	.zero		1
	.zero		1


	//----- nvinfo : EIATTR_EXIT_INSTR_OFFSETS
	.align		4
        /*0088*/ 	.byte	0x04, 0x1c
        /*008a*/ 	.short	(.L_79 - .L_78)


	//   ....[0]....
.L_78:
        /*008c*/ 	.word	0x000000e0


	//   ....[1]....
        /*0090*/ 	.word	0x000036d0


	//----- nvinfo : EIATTR_INDIRECT_BRANCH_TARGETS
	.align		4
.L_79:
        /*0094*/ 	.byte	0x04, 0x34
        /*0096*/ 	.short	(.L_81 - .L_80)


	//   ....[0]....
.L_80:
        /* <DEDUP_REMOVED lines=9> */


	//   ....[1]....
        /*00b8*/ 	.word	.L_x_348@srel
        /*00bc*/ 	.short	0x0
        /*00be*/ 	.short	0x0
        /*00c0*/ 	.word	0x3
        /*00c4*/ 	.word	.L_x_349@srel
        /*00c8*/ 	.word	.L_x_350@srel
        /*00cc*/ 	.word	.L_x_351@srel


	//   ....[2]....
        /*00d0*/ 	.word	.L_x_352@srel
        /*00d4*/ 	.short	0x0
        /*00d6*/ 	.short	0x0
        /*00d8*/ 	.word	0x3
        /*00dc*/ 	.word	.L_x_353@srel
        /*00e0*/ 	.word	.L_x_354@srel
        /*00e4*/ 	.word	.L_x_355@srel


	//   ....[3]....
        /* <DEDUP_REMOVED lines=8> */


	//   ....[4]....
        /*0104*/ 	.word	.L_x_361@srel
        /*0108*/ 	.short	0x0
        /*010a*/ 	.short	0x0
        /*010c*/ 	.word	0x3
        /*0110*/ 	.word	.L_x_362@srel
        /*0114*/ 	.word	.L_x_363@srel
        /*0118*/ 	.word	.L_x_364@srel


	//   ....[5]....
        /* <DEDUP_REMOVED lines=8> */


	//   ....[6]....
        /*0138*/ 	.word	.L_x_370@srel
        /*013c*/ 	.short	0x0
        /*013e*/ 	.short	0x0
        /*0140*/ 	.word	0x3
        /*0144*/ 	.word	.L_x_371@srel
        /*0148*/ 	.word	.L_x_372@srel
        /*014c*/ 	.word	.L_x_373@srel


	//   ....[7]....
        /* <DEDUP_REMOVED lines=8> */


	//   ....[8]....
        /*016c*/ 	.word	.L_x_379@srel
        /*0170*/ 	.short	0x0
        /*0172*/ 	.short	0x0
        /*0174*/ 	.word	0x3
        /*0178*/ 	.word	.L_x_380@srel
        /*017c*/ 	.word	.L_x_381@srel
        /*0180*/ 	.word	.L_x_382@srel


	//   ....[9]....
        /* <DEDUP_REMOVED lines=8> */


	//   ....[10]....
        /* <DEDUP_REMOVED lines=8> */


	//   ....[11]....
        /* <DEDUP_REMOVED lines=8> */


	//   ....[12]....
        /*01d8*/ 	.word	.L_x_398@srel
        /*01dc*/ 	.short	0x0
        /*01de*/ 	.short	0x0
        /*01e0*/ 	.word	0x3
        /*01e4*/ 	.word	.L_x_399@srel
        /*01e8*/ 	.word	.L_x_400@srel
        /*01ec*/ 	.word	.L_x_401@srel


	//   ....[13]....
        /* <DEDUP_REMOVED lines=8> */


	//   ....[14]....
        /*020c*/ 	.word	.L_x_407@srel
        /*0210*/ 	.short	0x0
        /*0212*/ 	.short	0x0
        /*0214*/ 	.word	0x3
        /*0218*/ 	.word	.L_x_408@srel
        /*021c*/ 	.word	.L_x_409@srel
        /*0220*/ 	.word	.L_x_410@srel


	//   ....[15]....
        /* <DEDUP_REMOVED lines=8> */


	//   ....[16]....
        /*0240*/ 	.word	.L_x_416@srel
        /*0244*/ 	.short	0x0
        /*0246*/ 	.short	0x0
        /*0248*/ 	.word	0x3
        /*024c*/ 	.word	.L_x_417@srel
        /*0250*/ 	.word	.L_x_418@srel
        /*0254*/ 	.word	.L_x_419@srel


	//   ....[17]....
        /* <DEDUP_REMOVED lines=8> */


	//   ....[18]....
        /*0274*/ 	.word	.L_x_425@srel
        /*0278*/ 	.short	0x0
        /*027a*/ 	.short	0x0
        /*027c*/ 	.word	0x3
        /*0280*/ 	.word	.L_x_426@srel
        /*0284*/ 	.word	.L_x_427@srel
        /*0288*/ 	.word	.L_x_428@srel


	//   ....[19]....
        /* <DEDUP_REMOVED lines=8> */


	//----- nvinfo : EIATTR_CBANK_PARAM_SIZE
	.align		4
.L_81:
        /*02a8*/ 	.byte	0x03, 0x19
        /*02aa*/ 	.short	0x0028


	//----- nvinfo : EIATTR_PARAM_CBANK
	.align		4
        /*02ac*/ 	.byte	0x04, 0x0a
        /*02ae*/ 	.short	(.L_83 - .L_82)
	.align		4
.L_82:
        /*02b0*/ 	.word	index@(.nv.constant0.semiring_matmul_i32)
        /*02b4*/ 	.short	0x0380
        /*02b6*/ 	.short	0x0028


	//----- nvinfo : EIATTR_SW_WAR
	.align		4
.L_83:
        /*02b8*/ 	.byte	0x04, 0x36
        /*02ba*/ 	.short	(.L_85 - .L_84)
.L_84:
        /*02bc*/ 	.word	0x00000008
.L_85:


//--------------------- .nv.info.semiring_matmul_batched_f64 --------------------------
	.section	.nv.info.semiring_matmul_batched_f64,"",@"SHT_CUDA_INFO"
	.sectionflags	@""
	.align	4


	//----- nvinfo : EIATTR_CUDA_API_VERSION
	.align		4
        /*0000*/ 	.byte	0x04, 0x37
        /*0002*/ 	.short	(.L_87 - .L_86)
.L_86:
        /*0004*/ 	.word	0x00000082


	//----- nvinfo : EIATTR_KPARAM_INFO
	.align		4
.L_87:
        /*0008*/ 	.byte	0x04, 0x17
        /*000a*/ 	.short	(.L_89 - .L_88)
.L_88:
        /*000c*/ 	.word	0x00000000
        /*0010*/ 	.short	0x0007
        /*0012*/ 	.short	0x0028
        /*0014*/ 	.byte	0x00, 0xf0, 0x11, 0x00


	//----- nvinfo : EIATTR_KPARAM_INFO
	.align		4
.L_89:
        /*0018*/ 	.byte	0x04, 0x17
        /*001a*/ 	.short	(.L_91 - .L_90)
.L_90:
        /*001c*/ 	.word	0x00000000
        /*0020*/ 	.short	0x0006
        /*0022*/ 	.short	0x0024
        /*0024*/ 	.byte	0x00, 0xf0, 0x11, 0x00


	//----- nvinfo : EIATTR_KPARAM_INFO
	.align		4
.L_91:
        /*0028*/ 	.byte	0x04, 0x17
        /*002a*/ 	.short	(.L_93 - .L_92)
.L_92:
        /*002c*/ 	.word	0x00000000
        /*0030*/ 	.short	0x0005
        /*0032*/ 	.short	0x0020
        /*0034*/ 	.byte	0x00, 0xf0, 0x11, 0x00


	//----- nvinfo : EIATTR_KPARAM_INFO
	.align		4
.L_93:
        /*0038*/ 	.byte	0x04, 0x17
        /*003a*/ 	.short	(.L_95 - .L_94)
.L_94:
        /*003c*/ 	.word	0x00000000
        /*0040*/ 	.short	0x0004
        /*0042*/ 	.short	0x001c
        /*0044*/ 	.byte	0x00, 0xf0, 0x11, 0x00


	//----- nvinfo : EIATTR_KPARAM_INFO
	.align		4
.L_95:
        /*0048*/ 	.byte	0x04, 0x17
        /*004a*/ 	.short	(.L_97 - .L_96)
.L_96:
        /*004c*/ 	.word	0x00000000
        /*0050*/ 	.short	0x0003
        /*0052*/ 	.short	0x0018
        /*0054*/ 	.byte	0x00, 0xf0, 0x11, 0x00


	//----- nvinfo : EIATTR_KPARAM_INFO
	.align		4
.L_97:
        /*0058*/ 	.byte	0x04, 0x17
        /*005a*/ 	.short	(.L_99 - .L_98)
.L_98:
        /*005c*/ 	.word	0x00000000
        /*0060*/ 	.short	0x0002
        /*0062*/ 	.short	0x0010
        /*0064*/ 	.byte	0x00, 0xf5, 0x21, 0x00


	//----- nvinfo : EIATTR_KPARAM_INFO
	.align		4
.L_99:
        /*0068*/ 	.byte	0x04, 0x17
        /*006a*/ 	.short	(.L_101 - .L_100)
.L_100:
        /*006c*/ 	.word	0x00000000
        /*0070*/ 	.short	0x0001
        /*0072*/ 	.short	0x0008
        /*0074*/ 	.byte	0x00, 0xf5, 0x21, 0x00


	//----- nvinfo : EIATTR_KPARAM_INFO
	.align		4
.L_101:
        /*0078*/ 	.byte	0x04, 0x17
        /*007a*/ 	.short	(.L_103 - .L_102)
.L_102:
        /*007c*/ 	.word	0x00000000
        /*0080*/ 	.short	0x0000
        /*0082*/ 	.short	0x0000
        /*0084*/ 	.byte	0x00, 0xf5, 0x21, 0x00


	//----- nvinfo : EIATTR_SPARSE_MMA_MASK
	.align		4
.L_103:
        /*0088*/ 	.byte	0x03, 0x50
        /*008a*/ 	.short	0x0000


	//----- nvinfo : EIATTR_MAXREG_COUNT
	.align		4
        /*008c*/ 	.byte	0x03, 0x1b
        /*008e*/ 	.short	0x00ff


	//----- nvinfo : EIATTR_MERCURY_ISA_VERSION
	.align		4
        /*0090*/ 	.byte	0x03, 0x5f
        /*0092*/ 	.short	0x0101


	//----- nvinfo : EIATTR_VRC_CTA_INIT_COUNT
	.align		4
        /*0094*/ 	.byte	0x02, 0x4a
	.zero		1
	.zero		1


	//----- nvinfo : EIATTR_EXIT_INSTR_OFFSETS
	.align		4
        /*0098*/ 	.byte	0x04, 0x1c
        /*009a*/ 	.short	(.L_105 - .L_104)


	//   ....[0]....
.L_104:
        /*009c*/ 	.word	0x00000040


	//   ....[1]....
        /*00a0*/ 	.word	0x00000110


	//   ....[2]....
        /*00a4*/ 	.word	0x00005a40


	//----- nvinfo : EIATTR_INDIRECT_BRANCH_TARGETS
	.align		4
.L_105:
        /*00a8*/ 	.byte	0x04, 0x34
        /*00aa*/ 	.short	(.L_107 - .L_106)


	//   ....[0]....
.L_106:
        /*00ac*/ 	.word	.L_x_434@srel
        /*00b0*/ 	.short	0x0
        /*00b2*/ 	.short	0x0
        /*00b4*/ 	.word	0x3
        /*00b8*/ 	.word	.L_x_435@srel
        /*00bc*/ 	.word	.L_x_436@srel
        /*00c0*/ 	.word	.L_x_437@srel


	//   ....[1]....
        /*00c4*/ 	.word	.L_x_438@srel
        /*00c8*/ 	.short	0x0
        /*00ca*/ 	.short	0x0
        /*00cc*/ 	.word	0x3
        /*00d0*/ 	.word	.L_x_439@srel
        /*00d4*/ 	.word	.L_x_440@srel
        /*00d8*/ 	.word	.L_x_441@srel


	//   ....[2]....
        /* <DEDUP_REMOVED lines=8> */


	//   ....[3]....
        /*00f8*/ 	.word	.L_x_447@srel
        /*00fc*/ 	.short	0x0
        /*00fe*/ 	.short	0x0
        /*0100*/ 	.word	0x3
        /*0104*/ 	.word	.L_x_448@srel
        /*0108*/ 	.word	.L_x_449@srel
        /*010c*/ 	.word	.L_x_450@srel


	//   ....[4]....
        /* <DEDUP_REMOVED lines=8> */


	//   ....[5]....
        /*012c*/ 	.word	.L_x_456@srel
        /*0130*/ 	.short	0x0
        /*0132*/ 	.short	0x0
        /*0134*/ 	.word	0x3
        /*0138*/ 	.word	.L_x_457@srel
        /*013c*/ 	.word	.L_x_458@srel
        /*0140*/ 	.word	.L_x_459@srel


	//   ....[6]....
        /* <DEDUP_REMOVED lines=8> */


	//   ....[7]....
        /*0160*/ 	.word	.L_x_465@srel
        /*0164*/ 	.short	0x0
        /*0166*/ 	.short	0x0
        /*0168*/ 	.word	0x3
        /*016c*/ 	.word	.L_x_466@srel
        /*0170*/ 	.word	.L_x_467@srel
        /*0174*/ 	.word	.L_x_468@srel


	//   ....[8]....
        /* <DEDUP_REMOVED lines=8> */


	//   ....[9]....
        /* <DEDUP_REMOVED lines=8> */


	//   ....[10]....
        /* <DEDUP_REMOVED lines=8> */


	//   ....[11]....
        /*01cc*/ 	.word	.L_x_484@srel
        /*01d0*/ 	.short	0x0
        /*01d2*/ 	.short	0x0
        /*01d4*/ 	.word	0x3
        /*01d8*/ 	.word	.L_x_485@srel
        /*01dc*/ 	.word	.L_x_486@srel
        /*01e0*/ 	.word	.L_x_487@srel


	//   ....[12]....
        /* <DEDUP_REMOVED lines=8> */


	//   ....[13]....
        /*0200*/ 	.word	.L_x_493@srel
        /*0204*/ 	.short	0x0
        /*0206*/ 	.short	0x0
        /*0208*/ 	.word	0x3
        /*020c*/ 	.word	.L_x_494@srel
        /*0210*/ 	.word	.L_x_495@srel
        /*0214*/ 	.word	.L_x_496@srel


	//   ....[14]....
        /* <DEDUP_REMOVED lines=8> */


	//   ....[15]....
        /*0234*/ 	.word	.L_x_502@srel
        /*0238*/ 	.short	0x0
        /*023a*/ 	.short	0x0
        /*023c*/ 	.word	0x3
        /*0240*/ 	.word	.L_x_503@srel
        /*0244*/ 	.word	.L_x_504@srel
        /*0248*/ 	.word	.L_x_505@srel


	//   ....[16]....
        /* <DEDUP_REMOVED lines=8> */


	//   ....[17]....
        /*0268*/ 	.word	.L_x_511@srel
        /*026c*/ 	.short	0x0
        /*026e*/ 	.short	0x0
        /*0270*/ 	.word	0x3
        /*0274*/ 	.word	.L_x_512@srel
        /*0278*/ 	.word	.L_x_513@srel
        /*027c*/ 	.word	.L_x_514@srel


	//   ....[18]....
        /* <DEDUP_REMOVED lines=8> */


	//----- nvinfo : EIATTR_CBANK_PARAM_SIZE
	.align		4
.L_107:
        /*029c*/ 	.byte	0x03, 0x19
        /*029e*/ 	.short	0x002c


	//----- nvinfo : EIATTR_PARAM_CBANK
	.align		4
        /*02a0*/ 	.byte	0x04, 0x0a
        /*02a2*/ 	.short	(.L_109 - .L_108)
	.align		4
.L_108:
        /*02a4*/ 	.word	index@(.nv.constant0.semiring_matmul_batched_f64)
        /*02a8*/ 	.short	0x0380
        /*02aa*/ 	.short	0x002c


	//----- nvinfo : EIATTR_SW_WAR
	.align		4
.L_109:
        /*02ac*/ 	.byte	0x04, 0x36
        /*02ae*/ 	.short	(.L_111 - .L_110)
.L_110:
        /*02b0*/ 	.word	0x00000008
.L_111:


//--------------------- .nv.info.semiring_matmul_f64 --------------------------
	.section	.nv.info.semiring_matmul_f64,"",@"SHT_CUDA_INFO"
	.sectionflags	@""
	.align	4


	//----- nvinfo : EIATTR_CUDA_API_VERSION
	.align		4
        /*0000*/ 	.byte	0x04, 0x37
        /*0002*/ 	.short	(.L_113 - .L_112)
.L_112:
        /*0004*/ 	.word	0x00000082


	//----- nvinfo : EIATTR_KPARAM_INFO
	.align		4
.L_113:
        /*0008*/ 	.byte	0x04, 0x17
        /*000a*/ 	.short	(.L_115 - .L_114)
.L_114:
        /*000c*/ 	.word	0x00000000
        /*0010*/ 	.short	0x0006
        /*0012*/ 	.short	0x0024
        /*0014*/ 	.byte	0x00, 0xf0, 0x11, 0x00


	//----- nvinfo : EIATTR_KPARAM_INFO
	.align		4
.L_115:
        /*0018*/ 	.byte	0x04, 0x17
        /*001a*/ 	.short	(.L_117 - .L_116)
.L_116:
        /*001c*/ 	.word	0x00000000
        /*0020*/ 	.short	0x0005
        /*0022*/ 	.short	0x0020
        /*0024*/ 	.byte	0x00, 0xf0, 0x11, 0x00


	//----- nvinfo : EIATTR_KPARAM_INFO
	.align		4
.L_117:
        /*0028*/ 	.byte	0x04, 0x17
        /*002a*/ 	.short	(.L_119 - .L_118)
.L_118:
        /*002c*/ 	.word	0x00000000
        /*0030*/ 	.short	0x0004
        /*0032*/ 	.short	0x001c
        /*0034*/ 	.byte	0x00, 0xf0, 0x11, 0x00


	//----- nvinfo : EIATTR_KPARAM_INFO
	.align		4
.L_119:
        /*0038*/ 	.byte	0x04, 0x17
        /*003a*/ 	.short	(.L_121 - .L_120)
.L_120:
        /*003c*/ 	.word	0x00000000
        /*0040*/ 	.short	0x0003
        /*0042*/ 	.short	0x0018
        /*0044*/ 	.byte	0x00, 0xf0, 0x11, 0x00


	//----- nvinfo : EIATTR_KPARAM_INFO
	.align		4
.L_121:
        /*0048*/ 	.byte	0x04, 0x17
        /*004a*/ 	.short	(.L_123 - .L_122)
.L_122:
        /*004c*/ 	.word	0x00000000
        /*0050*/ 	.short	0x0002
        /*0052*/ 	.short	0x0010
        /*0054*/ 	.byte	0x00, 0xf5, 0x21, 0x00


	//----- nvinfo : EIATTR_KPARAM_INFO
	.align		4
.L_123:
        /*0058*/ 	.byte	0x04, 0x17
        /*005a*/ 	.short	(.L_125 - .L_124)
.L_124:
        /*005c*/ 	.word	0x00000000
        /*0060*/ 	.short	0x0001
        /*0062*/ 	.short	0x0008
        /*0064*/ 	.byte	0x00, 0xf5, 0x21, 0x00


	//----- nvinfo : EIATTR_KPARAM_INFO
	.align		4
.L_125:
        /*0068*/ 	.byte	0x04, 0x17
        /*006a*/ 	.short	(.L_127 - .L_126)
.L_126:
        /*006c*/ 	.word	0x00000000
        /*0070*/ 	.short	0x0000
        /*0072*/ 	.short	0x0000
        /*0074*/ 	.byte	0x00, 0xf5, 0x21, 0x00


	//----- nvinfo : EIATTR_SPARSE_MMA_MASK
	.align		4
.L_127:
        /*0078*/ 	.byte	0x03, 0x50
        /*007a*/ 	.short	0x0000


	//----- nvinfo : EIATTR_MAXREG_COUNT
	.align		4
        /*007c*/ 	.byte	0x03, 0x1b
        /*007e*/ 	.short	0x00ff


	//----- nvinfo : EIATTR_MERCURY_ISA_VERSION
	.align		4
        /*0080*/ 	.byte	0x03, 0x5f
        /*0082*/ 	.short	0x0101


	//----- nvinfo : EIATTR_VRC_CTA_INIT_COUNT
	.align		4
        /*0084*/ 	.byte	0x02, 0x4a
	.zero		1
	.zero		1


	//----- nvinfo : EIATTR_EXIT_INSTR_OFFSETS
	.align		4
        /*0088*/ 	.byte	0x04, 0x1c
        /*008a*/ 	.short	(.L_129 - .L_128)


	//   ....[0]....
.L_128:
        /*008c*/ 	.word	0x000000e0


	//   ....[1]....
        /*0090*/ 	.word	0x000058a0


	//----- nvinfo : EIATTR_INDIRECT_BRANCH_TARGETS
	.align		4
.L_129:
        /*0094*/ 	.byte	0x04, 0x34
        /*0096*/ 	.short	(.L_131 - .L_130)


	//   ....[0]....
.L_130:
        /*0098*/ 	.word	.L_x_520@srel
        /*009c*/ 	.short	0x0
        /*009e*/ 	.short	0x0
        /*00a0*/ 	.word	0x3
        /*00a4*/ 	.word	.L_x_521@srel
        /*00a8*/ 	.word	.L_x_522@srel
        /*00ac*/ 	.word	.L_x_523@srel


	//   ....[1]....
        /*00b0*/ 	.word	.L_x_524@srel
        /*00b4*/ 	.short	0x0
        /*00b6*/ 	.short	0x0
        /*00b8*/ 	.word	0x3
        /*00bc*/ 	.word	.L_x_525@srel
        /*00c0*/ 	.word	.L_x_526@srel
        /*00c4*/ 	.word	.L_x_527@srel


	//   ....[2]....
        /* <DEDUP_REMOVED lines=8> */


	//   ....[3]....
        /*00e4*/ 	.word	.L_x_533@srel
        /*00e8*/ 	.short	0x0
        /*00ea*/ 	.short	0x0
        /*00ec*/ 	.word	0x3
        /*00f0*/ 	.word	.L_x_534@srel
        /*00f4*/ 	.word	.L_x_535@srel
        /*00f8*/ 	.word	.L_x_536@srel


	//   ....[4]....
        /* <DEDUP_REMOVED lines=8> */


	//   ....[5]....
        /*0118*/ 	.word	.L_x_542@srel
        /*011c*/ 	.short	0x0
        /*011e*/ 	.short	0x0
        /*0120*/ 	.word	0x3
        /*0124*/ 	.word	.L_x_543@srel
        /*0128*/ 	.word	.L_x_544@srel
        /*012c*/ 	.word	.L_x_545@srel


	//   ....[6]....
        /* <DEDUP_REMOVED lines=8> */


	//   ....[7]....
        /*014c*/ 	.word	.L_x_551@srel
        /*0150*/ 	.short	0x0
        /*0152*/ 	.short	0x0
        /*0154*/ 	.word	0x3
        /*0158*/ 	.word	.L_x_552@srel
        /*015c*/ 	.word	.L_x_553@srel
        /*0160*/ 	.word	.L_x_554@srel


	//   ....[8]....
        /* <DEDUP_REMOVED lines=8> */


	//   ....[9]....
        /* <DEDUP_REMOVED lines=8> */


	//   ....[10]....
        /* <DEDUP_REMOVED lines=8> */


	//   ....[11]....
        /*01b8*/ 	.word	.L_x_570@srel
        /*01bc*/ 	.short	0x0
        /*01be*/ 	.short	0x0
        /*01c0*/ 	.word	0x3
        /*01c4*/ 	.word	.L_x_571@srel
        /*01c8*/ 	.word	.L_x_572@srel
        /*01cc*/ 	.word	.L_x_573@srel


	//   ....[12]....
        /* <DEDUP_REMOVED lines=8> */


	//   ....[13]....
        /*01ec*/ 	.word	.L_x_579@srel
        /*01f0*/ 	.short	0x0
        /*01f2*/ 	.short	0x0
        /*01f4*/ 	.word	0x3
        /*01f8*/ 	.word	.L_x_580@srel
        /*01fc*/ 	.word	.L_x_581@srel
        /*0200*/ 	.word	.L_x_582@srel


	//   ....[14]....
        /* <DEDUP_REMOVED lines=8> */


	//   ....[15]....
        /*0220*/ 	.word	.L_x_588@srel
        /*0224*/ 	.short	0x0
        /*0226*/ 	.short	0x0
        /*0228*/ 	.word	0x3
        /*022c*/ 	.word	.L_x_589@srel
        /*0230*/ 	.word	.L_x_590@srel
        /*0234*/ 	.word	.L_x_591@srel


	//   ....[16]....
        /* <DEDUP_REMOVED lines=8> */


	//   ....[17]....
        /*0254*/ 	.word	.L_x_597@srel
        /*0258*/ 	.short	0x0
        /*025a*/ 	.short	0x0
        /*025c*/ 	.word	0x3
        /*0260*/ 	.word	.L_x_598@srel
        /*0264*/ 	.word	.L_x_599@srel
        /*0268*/ 	.word	.L_x_600@srel


	//   ....[18]....
        /* <DEDUP_REMOVED lines=8> */


	//----- nvinfo : EIATTR_CBANK_PARAM_SIZE
	.align		4
.L_131:
        /*0288*/ 	.byte	0x03, 0x19
        /*028a*/ 	.short	0x0028


	//----- nvinfo : EIATTR_PARAM_CBANK
	.align		4
        /*028c*/ 	.byte	0x04, 0x0a
        /*028e*/ 	.short	(.L_133 - .L_132)
	.align		4
.L_132:
        /*0290*/ 	.word	index@(.nv.constant0.semiring_matmul_f64)
        /*0294*/ 	.short	0x0380
        /*0296*/ 	.short	0x0028


	//----- nvinfo : EIATTR_SW_WAR
	.align		4
.L_133:
        /*0298*/ 	.byte	0x04, 0x36
        /*029a*/ 	.short	(.L_135 - .L_134)
.L_134:
        /*029c*/ 	.word	0x00000008
.L_135:


//--------------------- .nv.info.semiring_matmul_batched_f32 --------------------------
	.section	.nv.info.semiring_matmul_batched_f32,"",@"SHT_CUDA_INFO"
	.sectionflags	@""
	.align	4


	//----- nvinfo : EIATTR_CUDA_API_VERSION
	.align		4
        /*0000*/ 	.byte	0x04, 0x37
        /*0002*/ 	.short	(.L_137 - .L_136)
.L_136:
        /*0004*/ 	.word	0x00000082


	//----- nvinfo : EIATTR_KPARAM_INFO
	.align		4
.L_137:
        /*0008*/ 	.byte	0x04, 0x17
        /*000a*/ 	.short	(.L_139 - .L_138)
.L_138:
        /*000c*/ 	.word	0x00000000
        /*0010*/ 	.short	0x0007
        /*0012*/ 	.short	0x0028
        /*0014*/ 	.byte	0x00, 0xf0, 0x11, 0x00


	//----- nvinfo : EIATTR_KPARAM_INFO
	.align		4
.L_139:
        /*0018*/ 	.byte	0x04, 0x17
        /*001a*/ 	.short	(.L_141 - .L_140)
.L_140:
        /*001c*/ 	.word	0x00000000
        /*0020*/ 	.short	0x0006
        /*0022*/ 	.short	0x0024
        /*0024*/ 	.byte	0x00, 0xf0, 0x11, 0x00


	//----- nvinfo : EIATTR_KPARAM_INFO
	.align		4
.L_141:
        /*0028*/ 	.byte	0x04, 0x17
        /*002a*/ 	.short	(.L_143 - .L_142)
.L_142:
        /*002c*/ 	.word	0x00000000
        /*0030*/ 	.short	0x0005
        /*0032*/ 	.short	0x0020
        /*0034*/ 	.byte	0x00, 0xf0, 0x11, 0x00


	//----- nvinfo : EIATTR_KPARAM_INFO
	.align		4
.L_143:
        /*0038*/ 	.byte	0x04, 0x17
        /*003a*/ 	.short	(.L_145 - .L_144)
.L_144:
        /*003c*/ 	.word	0x00000000
        /*0040*/ 	.short	0x0004
        /*0042*/ 	.short	0x001c
        /*0044*/ 	.byte	0x00, 0xf0, 0x11, 0x00


	//----- nvinfo : EIATTR_KPARAM_INFO
	.align		4
.L_145:
        /*0048*/ 	.byte	0x04, 0x17
        /*004a*/ 	.short	(.L_147 - .L_146)
.L_146:
        /*004c*/ 	.word	0x00000000
        /*0050*/ 	.short	0x0003
        /*0052*/ 	.short	0x0018
        /*0054*/ 	.byte	0x00, 0xf0, 0x11, 0x00


	//----- nvinfo : EIATTR_KPARAM_INFO
	.align		4
.L_147:
        /*0058*/ 	.byte	0x04, 0x17
        /*005a*/ 	.short	(.L_149 - .L_148)
.L_148:
        /*005c*/ 	.word	0x00000000
        /*0060*/ 	.short	0x0002
        /*0062*/ 	.short	0x0010
        /*0064*/ 	.byte	0x00, 0xf5, 0x21, 0x00


	//----- nvinfo : EIATTR_KPARAM_INFO
	.align		4
.L_149:
        /*0068*/ 	.byte	0x04, 0x17
        /*006a*/ 	.short	(.L_151 - .L_150)
.L_150:
        /*006c*/ 	.word	0x00000000
        /*0070*/ 	.short	0x0001
        /*0072*/ 	.short	0x0008
        /*0074*/ 	.byte	0x00, 0xf5, 0x21, 0x00


	//----- nvinfo : EIATTR_KPARAM_INFO
	.align		4
.L_151:
        /*0078*/ 	.byte	0x04, 0x17
        /*007a*/ 	.short	(.L_153 - .L_152)
.L_152:
        /*007c*/ 	.word	0x00000000
        /*0080*/ 	.short	0x0000
        /*0082*/ 	.short	0x0000
        /*0084*/ 	.byte	0x00, 0xf5, 0x21, 0x00


	//----- nvinfo : EIATTR_SPARSE_MMA_MASK
	.align		4
.L_153:
        /*0088*/ 	.byte	0x03, 0x50
        /*008a*/ 	.short	0x0000


	//----- nvinfo : EIATTR_MAXREG_COUNT
	.align		4
        /*008c*/ 	.byte	0x03, 0x1b
        /*008e*/ 	.short	0x00ff


	//----- nvinfo : EIATTR_MERCURY_ISA_VERSION
	.align		4
        /*0090*/ 	.byte	0x03, 0x5f
        /*0092*/ 	.short	0x0101


	//----- nvinfo : EIATTR_VRC_CTA_INIT_COUNT
	.align		4
        /*0094*/ 	.byte	0x02, 0x4a
	.zero		1
	.zero		1


	//----- nvinfo : EIATTR_EXIT_INSTR_OFFSETS
	.align		4
        /*0098*/ 	.byte	0x04, 0x1c
        /*009a*/ 	.short	(.L_155 - .L_154)


	//   ....[0]....
.L_154:
        /*009c*/ 	.word	0x00000040


	//   ....[1]....
        /*00a0*/ 	.word	0x00000110


	//   ....[2]....
        /*00a4*/ 	.word	0x00003ad0


	//----- nvinfo : EIATTR_INDIRECT_BRANCH_TARGETS
	.align		4
.L_155:
        /*00a8*/ 	.byte	0x04, 0x34
        /*00aa*/ 	.short	(.L_157 - .L_156)


	//   ....[0]....
.L_156:
        /*00ac*/ 	.word	.L_x_606@srel
        /*00b0*/ 	.short	0x0
        /*00b2*/ 	.short	0x0
        /*00b4*/ 	.word	0x3
        /*00b8*/ 	.word	.L_x_607@srel
        /*00bc*/ 	.word	.L_x_608@srel
        /*00c0*/ 	.word	.L_x_609@srel


	//   ....[1]....
        /*00c4*/ 	.word	.L_x_610@srel
        /*00c8*/ 	.short	0x0
        /*00ca*/ 	.short	0x0
        /*00cc*/ 	.word	0x3
        /*00d0*/ 	.word	.L_x_611@srel
        /*00d4*/ 	.word	.L_x_612@srel
        /*00d8*/ 	.word	.L_x_613@srel


	//   ....[2]....
        /* <DEDUP_REMOVED lines=8> */


	//   ....[3]....
        /*00f8*/ 	.word	.L_x_619@srel
        /*00fc*/ 	.short	0x0
        /*00fe*/ 	.short	0x0
        /*0100*/ 	.word	0x3
        /*0104*/ 	.word	.L_x_620@srel
        /*0108*/ 	.word	.L_x_621@srel
        /*010c*/ 	.word	.L_x_622@srel


	//   ....[4]....
        /* <DEDUP_REMOVED lines=8> */


	//   ....[5]....
        /*012c*/ 	.word	.L_x_628@srel
        /*0130*/ 	.short	0x0
        /*0132*/ 	.short	0x0
        /*0134*/ 	.word	0x3
        /*0138*/ 	.word	.L_x_629@srel
        /*013c*/ 	.word	.L_x_630@srel
        /*0140*/ 	.word	.L_x_631@srel


	//   ....[6]....
        /* <DEDUP_REMOVED lines=8> */


	//   ....[7]....
        /*0160*/ 	.word	.L_x_637@srel
        /*0164*/ 	.short	0x0
        /*0166*/ 	.short	0x0
        /*0168*/ 	.word	0x3
        /*016c*/ 	.word	.L_x_638@srel
        /*0170*/ 	.word	.L_x_639@srel
        /*0174*/ 	.word	.L_x_640@srel


	//   ....[8]....
        /* <DEDUP_REMOVED lines=8> */


	//   ....[9]....
        /* <DEDUP_REMOVED lines=8> */


	//   ....[10]....
        /* <DEDUP_REMOVED lines=8> */


	//   ....[11]....
        /*01cc*/ 	.word	.L_x_656@srel
        /*01d0*/ 	.short	0x0
        /*01d2*/ 	.short	0x0
        /*01d4*/ 	.word	0x3
        /*01d8*/ 	.word	.L_x_657@srel
        /*01dc*/ 	.word	.L_x_658@srel
        /*01e0*/ 	.word	.L_x_659@srel


	//   ....[12]....
        /* <DEDUP_REMOVED lines=8> */


	//   ....[13]....
        /*0200*/ 	.word	.L_x_665@srel
        /*0204*/ 	.short	0x0
        /*0206*/ 	.short	0x0
        /*0208*/ 	.word	0x3
        /*020c*/ 	.word	.L_x_666@srel
        /*0210*/ 	.word	.L_x_667@srel
        /*0214*/ 	.word	.L_x_668@srel


	//   ....[14]....
        /* <DEDUP_REMOVED lines=8> */


	//   ....[15]....
        /*0234*/ 	.word	.L_x_674@srel
        /*0238*/ 	.short	0x0
        /*023a*/ 	.short	0x0
        /*023c*/ 	.word	0x3
        /*0240*/ 	.word	.L_x_675@srel
        /*0244*/ 	.word	.L_x_676@srel
        /*0248*/ 	.word	.L_x_677@srel


	//   ....[16]....
        /* <DEDUP_REMOVED lines=8> */


	//   ....[17]....
        /*0268*/ 	.word	.L_x_683@srel
        /*026c*/ 	.short	0x0
        /*026e*/ 	.short	0x0
        /*0270*/ 	.word	0x3
        /*0274*/ 	.word	.L_x_684@srel
        /*0278*/ 	.word	.L_x_685@srel
        /*027c*/ 	.word	.L_x_686@srel


	//   ....[18]....
        /* <DEDUP_REMOVED lines=8> */


	//----- nvinfo : EIATTR_CBANK_PARAM_SIZE
	.align		4
.L_157:
        /*029c*/ 	.byte	0x03, 0x19
        /*029e*/ 	.short	0x002c


	//----- nvinfo : EIATTR_PARAM_CBANK
	.align		4
        /*02a0*/ 	.byte	0x04, 0x0a
        /*02a2*/ 	.short	(.L_159 - .L_158)
	.align		4
.L_158:
        /*02a4*/ 	.word	index@(.nv.constant0.semiring_matmul_batched_f32)
        /*02a8*/ 	.short	0x0380
        /*02aa*/ 	.short	0x002c


	//----- nvinfo : EIATTR_SW_WAR
	.align		4
.L_159:
        /*02ac*/ 	.byte	0x04, 0x36
        /*02ae*/ 	.short	(.L_161 - .L_160)
.L_160:
        /*02b0*/ 	.word	0x00000008
.L_161:


//--------------------- .nv.info.semiring_matmul_f32 --------------------------
	.section	.nv.info.semiring_matmul_f32,"",@"SHT_CUDA_INFO"
	.sectionflags	@""
	.align	4


	//----- nvinfo : EIATTR_CUDA_API_VERSION
	.align		4
        /*0000*/ 	.byte	0x04, 0x37
        /*0002*/ 	.short	(.L_163 - .L_162)
.L_162:
        /*0004*/ 	.word	0x00000082


	//----- nvinfo : EIATTR_KPARAM_INFO
	.align		4
.L_163:
        /*0008*/ 	.byte	0x04, 0x17
        /*000a*/ 	.short	(.L_165 - .L_164)
.L_164:
        /*000c*/ 	.word	0x00000000
        /*0010*/ 	.short	0x0006
        /*0012*/ 	.short	0x0024
        /*0014*/ 	.byte	0x00, 0xf0, 0x11, 0x00


	//----- nvinfo : EIATTR_KPARAM_INFO
	.align		4
.L_165:
        /*0018*/ 	.byte	0x04, 0x17
        /*001a*/ 	.short	(.L_167 - .L_166)
.L_166:
        /*001c*/ 	.word	0x00000000
        /*0020*/ 	.short	0x0005
        /*0022*/ 	.short	0x0020
        /*0024*/ 	.byte	0x00, 0xf0, 0x11, 0x00


	//----- nvinfo : EIATTR_KPARAM_INFO
	.align		4
.L_167:
        /*0028*/ 	.byte	0x04, 0x17
        /*002a*/ 	.short	(.L_169 - .L_168)
.L_168:
        /*002c*/ 	.word	0x00000000
        /*0030*/ 	.short	0x0004
        /*0032*/ 	.short	0x001c
        /*0034*/ 	.byte	0x00, 0xf0, 0x11, 0x00


	//----- nvinfo : EIATTR_KPARAM_INFO
	.align		4
.L_169:
        /*0038*/ 	.byte	0x04, 0x17
        /*003a*/ 	.short	(.L_171 - .L_170)
.L_170:
        /*003c*/ 	.word	0x00000000
        /*0040*/ 	.short	0x0003
        /*0042*/ 	.short	0x0018
        /*0044*/ 	.byte	0x00, 0xf0, 0x11, 0x00


	//----- nvinfo : EIATTR_KPARAM_INFO
	.align		4
.L_171:
        /*0048*/ 	.byte	0x04, 0x17
        /*004a*/ 	.short	(.L_173 - .L_172)
.L_172:
        /*004c*/ 	.word	0x00000000
        /*0050*/ 	.short	0x0002
        /*0052*/ 	.short	0x0010
        /*0054*/ 	.byte	0x00, 0xf5, 0x21, 0x00


	//----- nvinfo : EIATTR_KPARAM_INFO
	.align		4
.L_173:
        /*0058*/ 	.byte	0x04, 0x17
        /*005a*/ 	.short	(.L_175 - .L_174)
.L_174:
        /*005c*/ 	.word	0x00000000
        /*0060*/ 	.short	0x0001
        /*0062*/ 	.short	0x0008
        /*0064*/ 	.byte	0x00, 0xf5, 0x21, 0x00


	//----- nvinfo : EIATTR_KPARAM_INFO
	.align		4
.L_175:
        /*0068*/ 	.byte	0x04, 0x17
        /*006a*/ 	.short	(.L_177 - .L_176)
.L_176:
        /*006c*/ 	.word	0x00000000
        /*0070*/ 	.short	0x0000
        /*0072*/ 	.short	0x0000
        /*0074*/ 	.byte	0x00, 0xf5, 0x21, 0x00


	//----- nvinfo : EIATTR_SPARSE_MMA_MASK
	.align		4
.L_177:
        /*0078*/ 	.byte	0x03, 0x50
        /*007a*/ 	.short	0x0000


	//----- nvinfo : EIATTR_MAXREG_COUNT
	.align		4
        /*007c*/ 	.byte	0x03, 0x1b
        /*007e*/ 	.short	0x00ff


	//----- nvinfo : EIATTR_MERCURY_ISA_VERSION
	.align		4
        /*0080*/ 	.byte	0x03, 0x5f
        /*0082*/ 	.short	0x0101


	//----- nvinfo : EIATTR_VRC_CTA_INIT_COUNT
	.align		4
        /*0084*/ 	.byte	0x02, 0x4a
	.zero		1
	.zero		1


	//----- nvinfo : EIATTR_EXIT_INSTR_OFFSETS
	.align		4
        /*0088*/ 	.byte	0x04, 0x1c
        /*008a*/ 	.short	(.L_179 - .L_178)


	//   ....[0]....
.L_178:
        /*008c*/ 	.word	0x000000e0


	//   ....[1]....
        /*0090*/ 	.word	0x00003720


	//----- nvinfo : EIATTR_INDIRECT_BRANCH_TARGETS
	.align		4
.L_179:
        /*0094*/ 	.byte	0x04, 0x34
        /*0096*/ 	.short	(.L_181 - .L_180)


	//   ....[0]....
.L_180:
        /*0098*/ 	.word	.L_x_692@srel
        /*009c*/ 	.short	0x0
        /*009e*/ 	.short	0x0
        /*00a0*/ 	.word	0x3
        /*00a4*/ 	.word	.L_x_693@srel
        /*00a8*/ 	.word	.L_x_694@srel
        /*00ac*/ 	.word	.L_x_695@srel


	//   ....[1]....
        /*00b0*/ 	.word	.L_x_696@srel
        /*00b4*/ 	.short	0x0
        /*00b6*/ 	.short	0x0
        /*00b8*/ 	.word	0x3
        /*00bc*/ 	.word	.L_x_697@srel
        /*00c0*/ 	.word	.L_x_698@srel
        /*00c4*/ 	.word	.L_x_699@srel


	//   ....[2]....
        /* <DEDUP_REMOVED lines=8> */


	//   ....[3]....
        /*00e4*/ 	.word	.L_x_705@srel
        /*00e8*/ 	.short	0x0
        /*00ea*/ 	.short	0x0
        /*00ec*/ 	.word	0x3
        /*00f0*/ 	.word	.L_x_706@srel
        /*00f4*/ 	.word	.L_x_707@srel
        /*00f8*/ 	.word	.L_x_708@srel


	//   ....[4]....
        /* <DEDUP_REMOVED lines=8> */


	//   ....[5]....
        /*0118*/ 	.word	.L_x_714@srel
        /*011c*/ 	.short	0x0
        /*011e*/ 	.short	0x0
        /*0120*/ 	.word	0x3
        /*0124*/ 	.word	.L_x_715@srel
        /*0128*/ 	.word	.L_x_716@srel
        /*012c*/ 	.word	.L_x_717@srel


	//   ....[6]....
        /* <DEDUP_REMOVED lines=8> */


	//   ....[7]....
        /*014c*/ 	.word	.L_x_723@srel
        /*0150*/ 	.short	0x0
        /*0152*/ 	.short	0x0
        /*0154*/ 	.word	0x3
        /*0158*/ 	.word	.L_x_724@srel
        /*015c*/ 	.word	.L_x_725@srel
        /*0160*/ 	.word	.L_x_726@srel


	//   ....[8]....
        /* <DEDUP_REMOVED lines=8> */


	//   ....[9]....
        /* <DEDUP_REMOVED lines=8> */


	//   ....[10]....
        /* <DEDUP_REMOVED lines=8> */


	//   ....[11]....
        /*01b8*/ 	.word	.L_x_742@srel
        /*01bc*/ 	.short	0x0
        /*01be*/ 	.short	0x0
        /*01c0*/ 	.word	0x3
        /*01c4*/ 	.word	.L_x_743@srel
        /*01c8*/ 	.word	.L_x_744@srel
        /*01cc*/ 	.word	.L_x_745@srel


	//   ....[12]....
        /* <DEDUP_REMOVED lines=8> */


	//   ....[13]....
        /*01ec*/ 	.word	.L_x_751@srel
        /*01f0*/ 	.short	0x0
        /*01f2*/ 	.short	0x0
        /*01f4*/ 	.word	0x3
        /*01f8*/ 	.word	.L_x_752@srel
        /*01fc*/ 	.word	.L_x_753@srel
        /*0200*/ 	.word	.L_x_754@srel


	//   ....[14]....
        /* <DEDUP_REMOVED lines=8> */


	//   ....[15]....
        /*0220*/ 	.word	.L_x_760@srel
        /*0224*/ 	.short	0x0
        /*0226*/ 	.short	0x0
        /*0228*/ 	.word	0x3
        /*022c*/ 	.word	.L_x_761@srel
        /*0230*/ 	.word	.L_x_762@srel
        /*0234*/ 	.word	.L_x_763@srel


	//   ....[16]....
        /* <DEDUP_REMOVED lines=8> */


	//   ....[17]....
        /*0254*/ 	.word	.L_x_769@srel
        /*0258*/ 	.short	0x0
        /*025a*/ 	.short	0x0
        /*025c*/ 	.word	0x3
        /*0260*/ 	.word	.L_x_770@srel
        /*0264*/ 	.word	.L_x_771@srel
        /*0268*/ 	.word	.L_x_772@srel


	//   ....[18]....
        /* <DEDUP_REMOVED lines=8> */


	//----- nvinfo : EIATTR_CBANK_PARAM_SIZE
	.align		4
.L_181:
        /*0288*/ 	.byte	0x03, 0x19
        /*028a*/ 	.short	0x0028


	//----- nvinfo : EIATTR_PARAM_CBANK
	.align		4
        /*028c*/ 	.byte	0x04, 0x0a
        /*028e*/ 	.short	(.L_183 - .L_182)
	.align		4
.L_182:
        /*0290*/ 	.word	index@(.nv.constant0.semiring_matmul_f32)
        /*0294*/ 	.short	0x0380
        /*0296*/ 	.short	0x0028


	//----- nvinfo : EIATTR_SW_WAR
	.align		4
.L_183:
        /*0298*/ 	.byte	0x04, 0x36
        /*029a*/ 	.short	(.L_185 - .L_184)
.L_184:
        /*029c*/ 	.word	0x00000008
.L_185:


//--------------------- .nv.callgraph             --------------------------
	.section	.nv.callgraph,"",@"SHT_CUDA_CALLGRAPH"
	.align	4
	.sectionentsize	8
	.align		4
        /*0000*/ 	.word	0x00000000
	.align		4
        /*0004*/ 	.word	0xffffffff
	.align		4
        /*0008*/ 	.word	0x00000000
	.align		4
        /*000c*/ 	.word	0xfffffffe
	.align		4
        /*0010*/ 	.word	0x00000000
	.align		4
        /*0014*/ 	.word	0xfffffffd
	.align		4
        /*0018*/ 	.word	0x00000000
	.align		4
        /*001c*/ 	.word	0xfffffffc


//--------------------- .nv.constant2.semiring_matmul_batched_i32 --------------------------
	.section	.nv.constant2.semiring_matmul_batched_i32,"a",@progbits
	.sectionflags	@""
	.align	4
.nv.constant2.semiring_matmul_batched_i32:
        /*0000*/ 	.byte	0x10, 0x02, 0x00, 0x00, 0x00, 0x02, 0x00, 0x00, 0x00, 0x02, 0x00, 0x00, 0x10, 0x02, 0x00, 0x00
        /* <DEDUP_REMOVED lines=18> */


//--------------------- .nv.constant2.semiring_matmul_i32 --------------------------
	.section	.nv.constant2.semiring_matmul_i32,"a",@progbits
	.sectionflags	@""
	.align	4
.nv.constant2.semiring_matmul_i32:
        /* <DEDUP_REMOVED lines=19> */


//--------------------- .nv.constant2.semiring_matmul_batched_f64 --------------------------
	.section	.nv.constant2.semiring_matmul_batched_f64,"a",@progbits
	.sectionflags	@""
	.align	4
.nv.constant2.semiring_matmul_batched_f64:
        /* <DEDUP_REMOVED lines=17> */
        /*0110*/ 	.byte	0x40, 0x3a, 0x00, 0x00, 0x00, 0x3b, 0x00, 0x00, 0x40, 0x3a, 0x00, 0x00


//--------------------- .nv.constant2.semiring_matmul_f64 --------------------------
	.section	.nv.constant2.semiring_matmul_f64,"a",@progbits
	.sectionflags	@""
	.align	4
.nv.constant2.semiring_matmul_f64:
        /* <DEDUP_REMOVED lines=18> */


//--------------------- .nv.constant2.semiring_matmul_batched_f32 --------------------------
	.section	.nv.constant2.semiring_matmul_batched_f32,"a",@progbits
	.sectionflags	@""
	.align	4
.nv.constant2.semiring_matmul_batched_f32:
        /* <DEDUP_REMOVED lines=18> */


//--------------------- .nv.constant2.semiring_matmul_f32 --------------------------
	.section	.nv.constant2.semiring_matmul_f32,"a",@progbits
	.sectionflags	@""
	.align	4
.nv.constant2.semiring_matmul_f32:
        /* <DEDUP_REMOVED lines=18> */


//--------------------- .text.semiring_matmul_batched_i32 --------------------------
	.section	.text.semiring_matmul_batched_i32,"ax",@progbits
	.align	128
        .global         semiring_matmul_batched_i32
        .type           semiring_matmul_batched_i32,@function
        .size           semiring_matmul_batched_i32,(.L_x_778 - semiring_matmul_batched_i32)
        .other          semiring_matmul_batched_i32,@"STO_CUDA_ENTRY STV_DEFAULT"
semiring_matmul_batched_i32:
.text.semiring_matmul_batched_i32:
[----:B------:R-:W-:Y:S08]  /*0000*/  LDC R1, c[0x0][0x37c] ;  /* 0x0000df00ff017b82 */ /* 0x000ff00000000800 */
[----:B------:R-:W0:Y:S08]  /*0010*/  S2UR UR9, SR_CTAID.Z ;  /* 0x00000000000979c3 */ /* 0x000e300000002700 */
[----:B------:R-:W0:Y:S02]  /*0020*/  LDC R0, c[0x0][0x3a8] ;  /* 0x0000ea00ff007b82 */ /* 0x000e240000000800 */
[----:B0-----:R-:W-:-:S13]  /*0030*/  ISETP.LE.U32.AND P0, PT, R0, UR9, PT ;  /* 0x0000000900007c0c */ /* 0x001fda000bf03070 */
[----:B------:R-:W-:Y:S05]  /*0040*/  @P0 EXIT ;  /* 0x000000000000094d */ /* 0x000fea0003800000 */
[----:B------:R-:W0:Y:S01]  /*0050*/  S2R R8, SR_TID.X ;  /* 0x0000000000087919 */ /* 0x000e220000002100 */
[----:B------:R-:W1:Y:S01]  /*0060*/  S2UR UR5, SR_CTAID.X ;  /* 0x00000000000579c3 */ /* 0x000e620000002500 */
[----:B------:R-:W2:Y:S07]  /*0070*/  S2R R2, SR_TID.Y ;  /* 0x0000000000027919 */ /* 0x000eae0000002200 */
[----:B------:R-:W2:Y:S01]  /*0080*/  LDC R3, c[0x0][0x364] ;  /* 0x0000d900ff037b82 */ /* 0x000ea20000000800 */
[----:B------:R-:W1:Y:S07]  /*0090*/  LDCU UR4, c[0x0][0x360] ;  /* 0x00006c00ff0477ac */ /* 0x000e6e0008000800 */
[----:B------:R-:W2:Y:S08]  /*00a0*/  S2UR UR6, SR_CTAID.Y ;  /* 0x00000000000679c3 */ /* 0x000eb00000002600 */
[----:B------:R-:W3:Y:S01]  /*00b0*/  LDC.64 R4, c[0x0][0x398] ;  /* 0x0000e600ff047b82 */ /* 0x000ee20000000a00 */
[----:B-1----:R-:W-:-:S06]  /*00c0*/  UIMAD UR5, UR5, UR4, URZ ;  /* 0x00000004050572a4 */ /* 0x002fcc000f8e02ff */
[----:B0-----:R-:W-:Y:S02]  /*00d0*/  VIADD R0, R8, UR5 ;  /* 0x0000000508007c36 */ /* 0x001fe40008000000 */
[----:B--2---:R-:W-:-:S03]  /*00e0*/  IMAD R3, R3, UR6, R2 ;  /* 0x0000000603037c24 */ /* 0x004fc6000f8e0202 */
[----:B---3--:R-:W-:-:S04]  /*00f0*/  ISETP.GE.U32.AND P0, PT, R0, R5, PT ;  /* 0x000000050000720c */ /* 0x008fc80003f06070 */
[----:B------:R-:W-:-:S13]  /*0100*/  ISETP.GE.U32.OR P0, PT, R3, R4, P0 ;  /* 0x000000040300720c */ /* 0x000fda0000706470 */
[----:B------:R-:W-:Y:S05]  /*0110*/  @P0 EXIT ;  /* 0x000000000000094d */ /* 0x000fea0003800000 */
[----:B------:R-:W0:Y:S01]  /*0120*/  LDCU.64 UR18, c[0x0][0x3a0] ;  /* 0x00007400ff1277ac */ /* 0x000e220008000a00 */
[----:B------:R-:W-:Y:S01]  /*0130*/  IMAD.MOV.U32 R23, RZ, RZ, 0x7fffffff ;  /* 0x7fffffffff177424 */ /* 0x000fe200078e00ff */
[----:B0-----:R-:W-:Y:S02]  /*0140*/  UIADD3 UR4, UPT, UPT, UR19, -0x1, URZ ;  /* 0xffffffff13047890 */ /* 0x001fe4000fffe0ff */
[----:B------:R-:W-:Y:S02]  /*0150*/  UIMAD UR8, UR9, UR18, URZ ;  /* 0x00000012090872a4 */ /* 0x000fe4000f8e02ff */
[----:B------:R-:W-:-:S06]  /*0160*/  UISETP.GE.U32.AND UP0, UPT, UR4, 0x2, UPT ;  /* 0x000000020400788c */ /* 0x000fcc000bf06070 */
[----:B------:R-:W-:-:S13]  /*0170*/  PLOP3.LUT P0, PT, PT, PT, UP0, 0x80, 0x8 ;  /* 0x000000000008781c */ /* 0x000fda0003f0f008 */
[----:B------:R-:W-:Y:S01]  /*0180*/  @!P0 MOV R23, 0x80000000 ;  /* 0x8000000000178802 */ /* 0x000fe20000000f00 */
[----:B------:R-:W-:Y:S06]  /*0190*/  BRA.U !UP0, `(.L_x_0) ;  /* 0x00000001081c7547 */ /* 0x000fec000b800000 */
[----:B------:R-:W-:-:S04]  /*01a0*/  UISETP.LT.U32.AND UP0, UPT, UR19, 0x4, UPT ;  /* 0x000000041300788c */ /* 0x000fc8000bf01070 */
[----:B------:R-:W-:-:S04]  /*01b0*/  USEL UR4, UR19, 0x4, UP0 ;  /* 0x0000000413047887 */ /* 0x000fc80008000000 */
[----:B------:R-:W-:-:S12]  /*01c0*/  USHF.L.U32 UR4, UR4, 0x2, URZ ;  /* 0x0000000204047899 */ /* 0x000fd800080006ff */
[----:B------:R-:W0:Y:S02]  /*01d0*/  LDCU UR6, c[0x2][UR4] ;  /* 0x00800000040677ac */ /* 0x000e240008000800 */
[----:B0-----:R-:W-:-:S10]  /*01e0*/  USHF.R.S32.HI UR7, URZ, 0x1f, UR6 ;  /* 0x0000001fff077899 */ /* 0x001fd40008011406 */
.L_x_250:
[----:B------:R-:W-:Y:S05]  /*01f0*/  BRXU UR6 -0x200                                   (*"BRANCH_TARGETS .L_x_0,.L_x_252"*) ;  /* 0xfffffffc06807958 */ /* 0x000fea000b83ffff */
.L_x_252:
[----:B------:R-:W-:-:S07]  /*0200*/  IMAD.MOV.U32 R23, RZ, RZ, RZ ;  /* 0x000000ffff177224 */ /* 0x000fce00078e00ff */
.L_x_0:
[----:B------:R-:W-:Y:S01]  /*0210*/  UISETP.NE.AND UP0, UPT, UR18, URZ, UPT ;  /* 0x000000ff1200728c */ /* 0x000fe2000bf05270 */
[----:B------:R-:W0:Y:S08]  /*0220*/  LDCU.64 UR10, c[0x0][0x358] ;  /* 0x00006b00ff0a77ac */ /* 0x000e300008000a00 */
[----:B------:R-:W-:Y:S05]  /*0230*/  BRA.U !UP0, `(.L_x_1) ;  /* 0x0000003908507547 */ /* 0x000fea000b800000 */
[----:B------:R-:W-:Y:S01]  /*0240*/  UISETP.GT.AND UP0, UPT, UR19, 0x2, UPT ;  /* 0x000000021300788c */ /* 0x000fe2000bf04270 */
[----:B------:R-:W-:-:S05]  /*0250*/  IMAD R4, R4, UR9, R3 ;  /* 0x0000000904047c24 */ /* 0x000fca000f8e0203 */
[----:B------:R-:W-:-:S13]  /*0260*/  PLOP3.LUT P0, PT, PT, PT, UP0, 0x80, 0x8 ;  /* 0x000000000008781c */ /* 0x000fda0003f0f008 */
[----:B------:R-:W-:Y:S05]  /*0270*/  @P0 BRA `(.L_x_2) ;  /* 0x00000014008c0947 */ /* 0x000fea0003800000 */
[----:B------:R-:W-:-:S09]  /*0280*/  UISETP.GE.U32.AND UP0, UPT, UR19, 0x2, UPT ;  /* 0x000000021300788c */ /* 0x000fd2000bf06070 */
[----:B------:R-:W-:Y:S05]  /*0290*/  BRA.U !UP0, `(.L_x_3) ;  /* 0x0000000908ac7547 */ /* 0x000fea000b800000 */
[----:B------:R-:W-:-:S09]  /*02a0*/  UISETP.NE.AND UP0, UPT, UR19, 0x2, UPT ;  /* 0x000000021300788c */ /* 0x000fd2000bf05270 */
[----:B------:R-:W-:Y:S05]  /*02b0*/  BRA.U UP0, `(.L_x_4) ;  /* 0x0000002d00907547 */ /* 0x000fea000b800000 */
[----:B------:R-:W-:Y:S02]  /*02c0*/  UISETP.GE.U32.AND UP1, UPT, UR18, 0x8, UPT ;  /* 0x000000081200788c */ /* 0x000fe4000bf26070 */
[----:B------:R-:W-:Y:S01]  /*02d0*/  ULOP3.LUT UR6, UR18, 0x7, URZ, 0xc0, !UPT ;  /* 0x0000000712067892 */ /* 0x000fe2000f8ec0ff */
[----:B------:R-:W-:-:S03]  /*02e0*/  UMOV UR4, URZ ;  /* 0x000000ff00047c82 */ /* 0x000fc60008000000 */
[----:B------:R-:W-:-:S03]  /*02f0*/  UISETP.NE.AND UP0, UPT, UR6, URZ, UPT ;  /* 0x000000ff0600728c */ /* 0x000fc6000bf05270 */
[----:B------:R-:W-:Y:S08]  /*0300*/  BRA.U !UP1, `(.L_x_5) ;  /* 0x0000000509547547 */ /* 0x000ff0000b800000 */
[----:B------:R-:W-:Y:S02]  /*0310*/  UIADD3 UR7, UPT, UPT, UR8, 0x2, URZ ;  /* 0x0000000208077890 */ /* 0x000fe4000fffe0ff */
[C---:B------:R-:W-:Y:S01]  /*0320*/  IMAD R7, R5.reuse, UR8, R5 ;  /* 0x0000000805077c24 */ /* 0x040fe2000f8e0205 */
[----:B------:R-:W-:Y:S02]  /*0330*/  UIADD3 UR12, UPT, UPT, UR8, 0x3, URZ ;  /* 0x00000003080c7890 */ /* 0x000fe4000fffe0ff */
[C---:B------:R-:W-:Y:S01]  /*0340*/  IMAD R6, R5.reuse, UR8, R8 ;  /* 0x0000000805067c24 */ /* 0x040fe2000f8e0208 */
[----:B------:R-:W-:Y:S01]  /*0350*/  UIADD3 UR13, UPT, UPT, UR8, 0x4, URZ ;  /* 0x00000004080d7890 */ /* 0x000fe2000fffe0ff */
[----:B------:R-:W-:Y:S01]  /*0360*/  IMAD.U32 R9, RZ, RZ, UR18 ;  /* 0x00000012ff097e24 */ /* 0x000fe2000f8e00ff */
[----:B------:R-:W-:Y:S01]  /*0370*/  UIADD3 UR14, UPT, UPT, UR8, 0x5, URZ ;  /* 0x00000005080e7890 */ /* 0x000fe2000fffe0ff */
[----:B------:R-:W-:Y:S01]  /*0380*/  IMAD.IADD R2, R0, 0x1, R7 ;  /* 0x0000000100027824 */ /* 0x000fe200078e0207 */
[----:B------:R-:W-:Y:S01]  /*0390*/  UIADD3 UR15, UPT, UPT, UR8, 0x6, URZ ;  /* 0x00000006080f7890 */ /* 0x000fe2000fffe0ff */
[----:B------:R-:W-:Y:S01]  /*03a0*/  IMAD R7, R4, R9, 0x3 ;  /* 0x0000000304077424 */ /* 0x000fe200078e0209 */
[----:B------:R-:W-:Y:S01]  /*03b0*/  UIADD3 UR16, UPT, UPT, UR8, 0x7, URZ ;  /* 0x0000000708107890 */ /* 0x000fe2000fffe0ff */
[----:B------:R-:W-:Y:S01]  /*03c0*/  IADD3 R6, PT, PT, R6, UR5, RZ ;  /* 0x0000000506067c10 */ /* 0x000fe2000fffe0ff */
[----:B------:R-:W-:Y:S01]  /*03d0*/  ULOP3.LUT UR4, UR18, 0xfffffff8, URZ, 0xc0, !UPT ;  /* 0xfffffff812047892 */ /* 0x000fe2000f8ec0ff */
[----:B------:R-:W-:-:S02]  /*03e0*/  IMAD R8, R5, UR7, R0 ;  /* 0x0000000705087c24 */ /* 0x000fc4000f8e0200 */
[C-C-:B------:R-:W-:Y:S01]  /*03f0*/  IMAD R10, R5.reuse, UR12, R0.reuse ;  /* 0x0000000c050a7c24 */ /* 0x140fe2000f8e0200 */
[----:B------:R-:W-:Y:S01]  /*0400*/  UIADD3 UR17, UPT, UPT, -UR4, URZ, URZ ;  /* 0x000000ff04117290 */ /* 0x000fe2000fffe1ff */
[C-C-:B------:R-:W-:Y:S02]  /*0410*/  IMAD R12, R5.reuse, UR13, R0.reuse ;  /* 0x0000000d050c7c24 */ /* 0x140fe4000f8e0200 */
[C-C-:B------:R-:W-:Y:S02]  /*0420*/  IMAD R14, R5.reuse, UR14, R0.reuse ;  /* 0x0000000e050e7c24 */ /* 0x140fe4000f8e0200 */
[C-C-:B------:R-:W-:Y:S02]  /*0430*/  IMAD R16, R5.reuse, UR15, R0.reuse ;  /* 0x0000000f05107c24 */ /* 0x140fe4000f8e0200 */
[----:B------:R-:W-:-:S07]  /*0440*/  IMAD R9, R5, UR16, R0 ;  /* 0x0000001005097c24 */ /* 0x000fce000f8e0200 */
.L_x_6:
[----:B------:R-:W1:Y:S01]  /*0450*/  LDC.64 R20, c[0x0][0x380] ;  /* 0x0000e000ff147b82 */ /* 0x000e620000000a00 */
[----:B------:R-:W-:-:S07]  /*0460*/  VIADD R25, R7, 0xfffffffd ;  /* 0xfffffffd07197836 */ /* 0x000fce0000000000 */
[----:B------:R-:W2:Y:S01]  /*0470*/  LDC.64 R18, c[0x0][0x388] ;  /* 0x0000e200ff127b82 */ /* 0x000ea20000000a00 */
[----:B-1----:R-:W-:-:S05]  /*0480*/  IMAD.WIDE.U32 R24, R25, 0x4, R20 ;  /* 0x0000000419187825 */ /* 0x002fca00078e0014 */
[----:B0-----:R0:W3:Y:S01]  /*0490*/  LDG.E.CONSTANT R22, desc[UR10][R24.64] ;  /* 0x0000000a18167981 */ /* 0x0010e2000c1e9900 */
[----:B--2---:R-:W-:-:S05]  /*04a0*/  IMAD.WIDE.U32 R28, R6, 0x4, R18 ;  /* 0x00000004061c7825 */ /* 0x004fca00078e0012 */
[----:B------:R1:W3:Y:S01]  /*04b0*/  LDG.E.CONSTANT R17, desc[UR10][R28.64] ;  /* 0x0000000a1c117981 */ /* 0x0002e2000c1e9900 */
[C---:B------:R-:W-:Y:S01]  /*04c0*/  IADD3 R27, PT, PT, R7.reuse, -0x2, RZ ;  /* 0xfffffffe071b7810 */ /* 0x040fe20007ffe0ff */
[----:B------:R-:W-:-:S04]  /*04d0*/  VIADD R13, R7, 0xffffffff ;  /* 0xffffffff070d7836 */ /* 0x000fc80000000000 */
[----:B------:R-:W-:-:S05]  /*04e0*/  IMAD.WIDE.U32 R26, R27, 0x4, R20 ;  /* 0x000000041b1a7825 */ /* 0x000fca00078e0014 */
[----:B------:R2:W4:Y:S01]  /*04f0*/  LDG.E.CONSTANT R15, desc[UR10][R26.64] ;  /* 0x0000000a1a0f7981 */ /* 0x000522000c1e9900 */
[----:B0-----:R-:W-:-:S04]  /*0500*/  IMAD.WIDE.U32 R24, R2, 0x4, R18 ;  /* 0x0000000402187825 */ /* 0x001fc800078e0012 */
[----:B-1----:R-:W-:Y:S01]  /*0510*/  IMAD.WIDE.U32 R28, R10, 0x4, R18 ;  /* 0x000000040a1c7825 */ /* 0x002fe200078e0012 */
[----:B------:R0:W4:Y:S03]  /*0520*/  LDG.E.CONSTANT R11, desc[UR10][R24.64] ;  /* 0x0000000a180b7981 */ /* 0x000126000c1e9900 */
[----:B--2---:R-:W-:Y:S02]  /*0530*/  IMAD.WIDE.U32 R26, R13, 0x4, R20 ;  /* 0x000000040d1a7825 */ /* 0x004fe400078e0014 */
[----:B------:R-:W2:Y:S04]  /*0540*/  LDG.E.CONSTANT R29, desc[UR10][R28.64] ;  /* 0x0000000a1c1d7981 */ /* 0x000ea8000c1e9900 */
[----:B------:R1:W5:Y:S01]  /*0550*/  LDG.E.CONSTANT R13, desc[UR10][R26.64] ;  /* 0x0000000a1a0d7981 */ /* 0x000362000c1e9900 */
[----:B0-----:R-:W-:-:S06]  /*0560*/  IMAD.WIDE.U32 R24, R8, 0x4, R18 ;  /* 0x0000000408187825 */ /* 0x001fcc00078e0012 */
[----:B------:R-:W5:Y:S01]  /*0570*/  LDG.E.CONSTANT R24, desc[UR10][R24.64] ;  /* 0x0000000a18187981 */ /* 0x000f62000c1e9900 */
[----:B-1----:R-:W-:Y:S01]  /*0580*/  IMAD.WIDE.U32 R26, R7, 0x4, R20 ;  /* 0x00000004071a7825 */ /* 0x002fe200078e0014 */
[----:B---3--:R-:W-:-:S04]  /*0590*/  VIMNMX R17, PT, PT, R17, R22, PT ;  /* 0x0000001611117248 */ /* 0x008fc80003fe0100 */
[----:B------:R0:W2:Y:S01]  /*05a0*/  LDG.E.CONSTANT R22, desc[UR10][R26.64] ;  /* 0x0000000a1a167981 */ /* 0x0000a2000c1e9900 */
[----:B----4-:R-:W-:Y:S01]  /*05b0*/  VIMNMX R11, PT, PT, R11, R15, PT ;  /* 0x0000000f0b0b7248 */ /* 0x010fe20003fe0100 */
[----:B------:R-:W-:-:S03]  /*05c0*/  VIADD R15, R7, 0x1 ;  /* 0x00000001070f7836 */ /* 0x000fc60000000000 */
[----:B------:R-:W-:Y:S02]  /*05d0*/  VIMNMX3 R23, R23, R17, R11, !PT ;  /* 0x000000111717720f */ /* 0x000fe4000780010b */
[----:B------:R-:W-:Y:S01]  /*05e0*/  IADD3 R11, PT, PT, R7, 0x2, RZ ;  /* 0x00000002070b7810 */ /* 0x000fe20007ffe0ff */
[----:B0-----:R-:W-:-:S05]  /*05f0*/  IMAD.WIDE.U32 R26, R15, 0x4, R20 ;  /* 0x000000040f1a7825 */ /* 0x001fca00078e0014 */
[----:B------:R0:W3:Y:S01]  /*0600*/  LDG.E.CONSTANT R15, desc[UR10][R26.64] ;  /* 0x0000000a1a0f7981 */ /* 0x0000e2000c1e9900 */
[----:B-----5:R-:W-:Y:S01]  /*0610*/  VIMNMX R13, PT, PT, R24, R13, PT ;  /* 0x0000000d180d7248 */ /* 0x020fe20003fe0100 */
[----:B------:R-:W-:-:S05]  /*0620*/  IMAD.WIDE.U32 R24, R11, 0x4, R20 ;  /* 0x000000040b187825 */ /* 0x000fca00078e0014 */
[----:B------:R1:W4:Y:S01]  /*0630*/  LDG.E.CONSTANT R17, desc[UR10][R24.64] ;  /* 0x0000000a18117981 */ /* 0x000322000c1e9900 */
[----:B0-----:R-:W-:-:S06]  /*0640*/  IMAD.WIDE.U32 R26, R12, 0x4, R18 ;  /* 0x000000040c1a7825 */ /* 0x001fcc00078e0012 */
[----:B------:R-:W3:Y:S01]  /*0650*/  LDG.E.CONSTANT R26, desc[UR10][R26.64] ;  /* 0x0000000a1a1a7981 */ /* 0x000ee2000c1e9900 */
[----:B-1----:R-:W-:-:S06]  /*0660*/  IMAD.WIDE.U32 R24, R14, 0x4, R18 ;  /* 0x000000040e187825 */ /* 0x002fcc00078e0012 */
[----:B------:R-:W4:Y:S01]  /*0670*/  LDG.E.CONSTANT R24, desc[UR10][R24.64] ;  /* 0x0000000a18187981 */ /* 0x000f22000c1e9900 */
[----:B--2---:R-:W-:Y:S01]  /*0680*/  VIMNMX R22, PT, PT, R29, R22, PT ;  /* 0x000000161d167248 */ /* 0x004fe20003fe0100 */
[----:B------:R-:W-:-:S04]  /*0690*/  VIADD R29, R7, 0x3 ;  /* 0x00000003071d7836 */ /* 0x000fc80000000000 */
[----:B------:R-:W-:-:S05]  /*06a0*/  IMAD.WIDE.U32 R28, R29, 0x4, R20 ;  /* 0x000000041d1c7825 */ /* 0x000fca00078e0014 */
[----:B------:R0:W2:Y:S02]  /*06b0*/  LDG.E.CONSTANT R11, desc[UR10][R28.64] ;  /* 0x0000000a1c0b7981 */ /* 0x0000a4000c1e9900 */
[----:B0-----:R-:W-:-:S04]  /*06c0*/  VIADD R29, R7, 0x4 ;  /* 0x00000004071d7836 */ /* 0x001fc80000000000 */
[----:B------:R-:W-:-:S04]  /*06d0*/  IMAD.WIDE.U32 R28, R29, 0x4, R20 ;  /* 0x000000041d1c7825 */ /* 0x000fc800078e0014 */
[--C-:B------:R-:W-:Y:S02]  /*06e0*/  IMAD.WIDE.U32 R20, R16, 0x4, R18.reuse ;  /* 0x0000000410147825 */ /* 0x100fe400078e0012 */
[----:B------:R-:W5:Y:S02]  /*06f0*/  LDG.E.CONSTANT R28, desc[UR10][R28.64] ;  /* 0x0000000a1c1c7981 */ /* 0x000f64000c1e9900 */
[----:B------:R-:W-:Y:S02]  /*0700*/  IMAD.WIDE.U32 R18, R9, 0x4, R18 ;  /* 0x0000000409127825 */ /* 0x000fe400078e0012 */
[----:B------:R-:W2:Y:S04]  /*0710*/  LDG.E.CONSTANT R20, desc[UR10][R20.64] ;  /* 0x0000000a14147981 */ /* 0x000ea8000c1e9900 */
[----:B------:R-:W5:Y:S01]  /*0720*/  LDG.E.CONSTANT R19, desc[UR10][R18.64] ;  /* 0x0000000a12137981 */ /* 0x000f62000c1e9900 */
[----:B------:R-:W-:Y:S01]  /*0730*/  UIADD3 UR17, UPT, UPT, UR17, 0x8, URZ ;  /* 0x0000000811117890 */ /* 0x000fe2000fffe0ff */
[----:B------:R-:W-:-:S03]  /*0740*/  VIMNMX3 R13, R23, R13, R22, !PT ;  /* 0x0000000d170d720f */ /* 0x000fc60007800116 */
[----:B------:R-:W-:Y:S01]  /*0750*/  UISETP.NE.AND UP1, UPT, UR17, URZ, UPT ;  /* 0x000000ff1100728c */ /* 0x000fe2000bf25270 */
[----:B---3--:R-:W-:Y:S01]  /*0760*/  VIMNMX R26, PT, PT, R26, R15, PT ;  /* 0x0000000f1a1a7248 */ /* 0x008fe20003fe0100 */
[----:B------:R-:W-:Y:S01]  /*0770*/  IMAD R2, R5, 0x8, R2 ;  /* 0x0000000805027824 */ /* 0x000fe200078e0202 */
[----:B----4-:R-:W-:-:S04]  /*0780*/  VIMNMX R17, PT, PT, R24, R17, PT ;  /* 0x0000001118117248 */ /* 0x010fc80003fe0100 */
[----:B------:R-:W-:Y:S01]  /*0790*/  VIMNMX3 R13, R13, R26, R17, !PT ;  /* 0x0000001a0d0d720f */ /* 0x000fe20007800111 */
[----:B------:R-:W-:Y:S01]  /*07a0*/  IMAD R8, R5, 0x8, R8 ;  /* 0x0000000805087824 */ /* 0x000fe200078e0208 */
[----:B------:R-:W-:Y:S01]  /*07b0*/  IADD3 R7, PT, PT, R7, 0x8, RZ ;  /* 0x0000000807077810 */ /* 0x000fe20007ffe0ff */
[C---:B------:R-:W-:Y:S01]  /*07c0*/  IMAD R12, R5.reuse, 0x8, R12 ;  /* 0x00000008050c7824 */ /* 0x040fe200078e020c */
[C---:B------:R-:W-:Y:S01]  /*07d0*/  LEA R10, R5.reuse, R10, 0x3 ;  /* 0x0000000a050a7211 */ /* 0x040fe200078e18ff */
[C---:B------:R-:W-:Y:S01]  /*07e0*/  IMAD R14, R5.reuse, 0x8, R14 ;  /* 0x00000008050e7824 */ /* 0x040fe200078e020e */
[C---:B------:R-:W-:Y:S01]  /*07f0*/  LEA R16, R5.reuse, R16, 0x3 ;  /* 0x0000001005107211 */ /* 0x040fe200078e18ff */
[C---:B------:R-:W-:Y:S02]  /*0800*/  IMAD R9, R5.reuse, 0x8, R9 ;  /* 0x0000000805097824 */ /* 0x040fe400078e0209 */
[----:B------:R-:W-:Y:S01]  /*0810*/  IMAD R6, R5, 0x8, R6 ;  /* 0x0000000805067824 */ /* 0x000fe200078e0206 */
[----:B--2---:R-:W-:-:S02]  /*0820*/  VIMNMX R22, PT, PT, R20, R11, PT ;  /* 0x0000000b14167248 */ /* 0x004fc40003fe0100 */
[----:B-----5:R-:W-:-:S04]  /*0830*/  VIMNMX R28, PT, PT, R19, R28, PT ;  /* 0x0000001c131c7248 */ /* 0x020fc80003fe0100 */
[----:B------:R-:W-:Y:S01]  /*0840*/  VIMNMX3 R23, R13, R22, R28, !PT ;  /* 0x000000160d17720f */ /* 0x000fe2000780011c */
[----:B------:R-:W-:Y:S06]  /*0850*/  BRA.U UP1, `(.L_x_6) ;  /* 0xfffffff901fc7547 */ /* 0x000fec000b83ffff */
.L_x_5:
[----:B------:R-:W-:Y:S05]  /*0860*/  BRA.U !UP0, `(.L_x_1) ;  /* 0x0000003108c47547 */ /* 0x000fea000b800000 */
[----:B------:R-:W-:Y:S02]  /*0870*/  UISETP.GE.U32.AND UP0, UPT, UR6, 0x4, UPT ;  /* 0x000000040600788c */ /* 0x000fe4000bf06070 */
[----:B------:R-:W-:-:S04]  /*0880*/  ULOP3.LUT UR7, UR18, 0x3, URZ, 0xc0, !UPT ;  /* 0x0000000312077892 */ /* 0x000fc8000f8ec0ff */
[----:B------:R-:W-:-:S03]  /*0890*/  UISETP.NE.AND UP1, UPT, UR7, URZ, UPT ;  /* 0x000000ff0700728c */ /* 0x000fc6000bf25270 */
[----:B------:R-:W-:Y:S08]  /*08a0*/  BRA.U !UP0, `(.L_x_7) ;  /* 0x00000001088c7547 */ /* 0x000ff0000b800000 */
[----:B------:R-:W1:Y:S01]  /*08b0*/  LDC.64 R8, c[0x0][0x380] ;  /* 0x0000e000ff087b82 */ /* 0x000e620000000a00 */
[----:B------:R-:W-:Y:S01]  /*08c0*/  UIADD3 UR6, UPT, UPT, UR8, UR4, URZ ;  /* 0x0000000408067290 */ /* 0x000fe2000fffe0ff */
[----:B------:R-:W-:-:S05]  /*08d0*/  MOV R11, UR18 ;  /* 0x00000012000b7c02 */ /* 0x000fca0008000f00 */
[----:B------:R-:W-:Y:S01]  /*08e0*/  IMAD R14, R5, UR6, R0 ;  /* 0x00000006050e7c24 */ /* 0x000fe2000f8e0200 */
[----:B------:R-:W2:Y:S01]  /*08f0*/  LDC.64 R6, c[0x0][0x388] ;  /* 0x0000e200ff067b82 */ /* 0x000ea20000000a00 */
[----:B------:R-:W-:-:S03]  /*0900*/  IMAD R11, R4, R11, UR4 ;  /* 0x00000004040b7e24 */ /* 0x000fc6000f8e020b */
[----:B------:R-:W-:Y:S01]  /*0910*/  IADD3 R18, PT, PT, R14, R5, RZ ;  /* 0x000000050e127210 */ /* 0x000fe20007ffe0ff */
[----:B------:R-:W-:-:S04]  /*0920*/  VIADD R17, R11, 0x1 ;  /* 0x000000010b117836 */ /* 0x000fc80000000000 */
[----:B------:R-:W-:Y:S01]  /*0930*/  IMAD.IADD R20, R18, 0x1, R5 ;  /* 0x0000000112147824 */ /* 0x000fe200078e0205 */
[C---:B------:R-:W-:Y:S01]  /*0940*/  IADD3 R21, PT, PT, R11.reuse, 0x2, RZ ;  /* 0x000000020b157810 */ /* 0x040fe20007ffe0ff */
[----:B------:R-:W-:-:S03]  /*0950*/  VIADD R25, R11, 0x3 ;  /* 0x000000030b197836 */ /* 0x000fc60000000000 */
[----:B------:R-:W-:Y:S01]  /*0960*/  IADD3 R27, PT, PT, R20, R5, RZ ;  /* 0x00000005141b7210 */ /* 0x000fe20007ffe0ff */
[----:B-1----:R-:W-:-:S04]  /*0970*/  IMAD.WIDE.U32 R12, R11, 0x4, R8 ;  /* 0x000000040b0c7825 */ /* 0x002fc800078e0008 */
[----:B------:R-:W-:Y:S01]  /*0980*/  IMAD.WIDE.U32 R16, R17, 0x4, R8 ;  /* 0x0000000411107825 */ /* 0x000fe200078e0008 */
[----:B0-----:R0:W3:Y:S03]  /*0990*/  LDG.E.CONSTANT R2, desc[UR10][R12.64] ;  /* 0x0000000a0c027981 */ /* 0x0010e6000c1e9900 */
[--C-:B--2---:R-:W-:Y:S02]  /*09a0*/  IMAD.WIDE.U32 R14, R14, 0x4, R6.reuse ;  /* 0x000000040e0e7825 */ /* 0x104fe400078e0006 */
[----:B------:R-:W2:Y:S02]  /*09b0*/  LDG.E.CONSTANT R16, desc[UR10][R16.64] ;  /* 0x0000000a10107981 */ /* 0x000ea4000c1e9900 */
[----:B------:R-:W-:Y:S02]  /*09c0*/  IMAD.WIDE.U32 R18, R18, 0x4, R6 ;  /* 0x0000000412127825 */ /* 0x000fe400078e0006 */
[----:B------:R-:W3:Y:S02]  /*09d0*/  LDG.E.CONSTANT R15, desc[UR10][R14.64] ;  /* 0x0000000a0e0f7981 */ /* 0x000ee4000c1e9900 */
[----:B------:R-:W-:-:S02]  /*09e0*/  IMAD.WIDE.U32 R10, R21, 0x4, R8 ;  /* 0x00000004150a7825 */ /* 0x000fc400078e0008 */
[----:B------:R-:W2:Y:S02]  /*09f0*/  LDG.E.CONSTANT R19, desc[UR10][R18.64] ;  /* 0x0000000a12137981 */ /* 0x000ea4000c1e9900 */
[----:B0-----:R-:W-:Y:S02]  /*0a00*/  IMAD.WIDE.U32 R12, R20, 0x4, R6 ;  /* 0x00000004140c7825 */ /* 0x001fe400078e0006 */
[----:B------:R-:W4:Y:S02]  /*0a10*/  LDG.E.CONSTANT R11, desc[UR10][R10.64] ;  /* 0x0000000a0a0b7981 */ /* 0x000f24000c1e9900 */
[----:B------:R-:W-:Y:S02]  /*0a20*/  IMAD.WIDE.U32 R8, R25, 0x4, R8 ;  /* 0x0000000419087825 */ /* 0x000fe400078e0008 */
[----:B------:R-:W4:Y:S02]  /*0a30*/  LDG.E.CONSTANT R12, desc[UR10][R12.64] ;  /* 0x0000000a0c0c7981 */ /* 0x000f24000c1e9900 */
[----:B------:R-:W-:-:S02]  /*0a40*/  IMAD.WIDE.U32 R6, R27, 0x4, R6 ;  /* 0x000000041b067825 */ /* 0x000fc400078e0006 */
[----:B------:R-:W5:Y:S04]  /*0a50*/  LDG.E.CONSTANT R9, desc[UR10][R8.64] ;  /* 0x0000000a08097981 */ /* 0x000f68000c1e9900 */
[----:B------:R-:W5:Y:S01]  /*0a60*/  LDG.E.CONSTANT R6, desc[UR10][R6.64] ;  /* 0x0000000a06067981 */ /* 0x000f62000c1e9900 */
[----:B------:R-:W-:Y:S01]  /*0a70*/  UIADD3 UR4, UPT, UPT, UR4, 0x4, URZ ;  /* 0x0000000404047890 */ /* 0x000fe2000fffe0ff */
[----:B---3--:R-:W-:Y:S02]  /*0a80*/  VIMNMX R2, PT, PT, R15, R2, PT ;  /* 0x000000020f027248 */ /* 0x008fe40003fe0100 */
[----:B--2---:R-:W-:-:S04]  /*0a90*/  VIMNMX R16, PT, PT, R19, R16, PT ;  /* 0x0000001013107248 */ /* 0x004fc80003fe0100 */
[----:B------:R-:W-:Y:S02]  /*0aa0*/  VIMNMX3 R2, R23, R2, R16, !PT ;  /* 0x000000021702720f */ /* 0x000fe40007800110 */
[----:B----4-:R-:W-:Y:S02]  /*0ab0*/  VIMNMX R23, PT, PT, R12, R11, PT ;  /* 0x0000000b0c177248 */ /* 0x010fe40003fe0100 */
[----:B-----5:R-:W-:-:S04]  /*0ac0*/  VIMNMX R14, PT, PT, R6, R9, PT ;  /* 0x00000009060e7248 */ /* 0x020fc80003fe0100 */
[----:B------:R-:W-:-:S07]  /*0ad0*/  VIMNMX3 R23, R2, R23, R14, !PT ;  /* 0x000000170217720f */ /* 0x000fce000780010e */
.L_x_7:
[----:B------:R-:W-:Y:S05]  /*0ae0*/  BRA.U !UP1, `(.L_x_1) ;  /* 0x0000003109247547 */ /* 0x000fea000b800000 */
[----:B------:R-:W-:Y:S02]  /*0af0*/  UISETP.NE.AND UP0, UPT, UR7, 0x1, UPT ;  /* 0x000000010700788c */ /* 0x000fe4000bf05270 */
[----:B------:R-:W-:-:S04]  /*0b00*/  ULOP3.LUT UR6, UR18, 0x1, URZ, 0xc0, !UPT ;  /* 0x0000000112067892 */ /* 0x000fc8000f8ec0ff */
[----:B------:R-:W-:-:S03]  /*0b10*/  UISETP.NE.U32.AND UP1, UPT, UR6, 0x1, UPT ;  /* 0x000000010600788c */ /* 0x000fc6000bf25070 */
[----:B------:R-:W-:Y:S08]  /*0b20*/  BRA.U !UP0, `(.L_x_8) ;  /* 0x0000000108507547 */ /* 0x000ff0000b800000 */
[----:B------:R-:W1:Y:S01]  /*0b30*/  LDC.64 R8, c[0x0][0x380] ;  /* 0x0000e000ff087b82 */ /* 0x000e620000000a00 */
[----:B------:R-:W-:Y:S01]  /*0b40*/  UIADD3 UR6, UPT, UPT, UR8, UR4, URZ ;  /* 0x0000000408067290 */ /* 0x000fe2000fffe0ff */
[----:B------:R-:W-:-:S04]  /*0b50*/  IMAD.U32 R11, RZ, RZ, UR18 ;  /* 0x00000012ff0b7e24 */ /* 0x000fc8000f8e00ff */
[----:B------:R-:W-:Y:S02]  /*0b60*/  IMAD R11, R4, R11, UR4 ;  /* 0x00000004040b7e24 */ /* 0x000fe4000f8e020b */
[----:B------:R-:W2:Y:S01]  /*0b70*/  LDC.64 R6, c[0x0][0x388] ;  /* 0x0000e200ff067b82 */ /* 0x000ea20000000a00 */
[----:B------:R-:W-:Y:S02]  /*0b80*/  IMAD R12, R5, UR6, R0 ;  /* 0x00000006050c7c24 */ /* 0x000fe4000f8e0200 */
[C---:B------:R-:W-:Y:S02]  /*0b90*/  IADD3 R15, PT, PT, R11.reuse, 0x1, RZ ;  /* 0x000000010b0f7810 */ /* 0x040fe40007ffe0ff */
[----:B------:R-:W-:Y:S02]  /*0ba0*/  IMAD.IADD R17, R12, 0x1, R5 ;  /* 0x000000010c117824 */ /* 0x000fe400078e0205 */
[----:B-1----:R-:W-:-:S04]  /*0bb0*/  IMAD.WIDE.U32 R10, R11, 0x4, R8 ;  /* 0x000000040b0a7825 */ /* 0x002fc800078e0008 */
[----:B------:R-:W-:Y:S02]  /*0bc0*/  IMAD.WIDE.U32 R8, R15, 0x4, R8 ;  /* 0x000000040f087825 */ /* 0x000fe400078e0008 */
[----:B0-----:R-:W3:Y:S02]  /*0bd0*/  LDG.E.CONSTANT R11, desc[UR10][R10.64] ;  /* 0x0000000a0a0b7981 */ /* 0x001ee4000c1e9900 */
[--C-:B--2---:R-:W-:Y:S02]  /*0be0*/  IMAD.WIDE.U32 R12, R12, 0x4, R6.reuse ;  /* 0x000000040c0c7825 */ /* 0x104fe400078e0006 */
[----:B------:R-:W2:Y:S02]  /*0bf0*/  LDG.E.CONSTANT R9, desc[UR10][R8.64] ;  /* 0x0000000a08097981 */ /* 0x000ea4000c1e9900 */
[----:B------:R-:W-:Y:S02]  /*0c00*/  IMAD.WIDE.U32 R6, R17, 0x4, R6 ;  /* 0x0000000411067825 */ /* 0x000fe400078e0006 */
[----:B------:R-:W3:Y:S04]  /*0c10*/  LDG.E.CONSTANT R12, desc[UR10][R12.64] ;  /* 0x0000000a0c0c7981 */ /* 0x000ee8000c1e9900 */
[----:B------:R-:W2:Y:S01]  /*0c20*/  LDG.E.CONSTANT R6, desc[UR10][R6.64] ;  /* 0x0000000a06067981 */ /* 0x000ea2000c1e9900 */
[----:B------:R-:W-:Y:S01]  /*0c30*/  UIADD3 UR4, UPT, UPT, UR4, 0x2, URZ ;  /* 0x0000000204047890 */ /* 0x000fe2000fffe0ff */
[----:B---3--:R-:W-:-:S02]  /*0c40*/  VIMNMX R2, PT, PT, R12, R11, PT ;  /* 0x0000000b0c027248 */ /* 0x008fc40003fe0100 */
[----:B--2---:R-:W-:-:S04]  /*0c50*/  VIMNMX R14, PT, PT, R6, R9, PT ;  /* 0x00000009060e7248 */ /* 0x004fc80003fe0100 */
[----:B------:R-:W-:-:S07]  /*0c60*/  VIMNMX3 R23, R23, R2, R14, !PT ;  /* 0x000000021717720f */ /* 0x000fce000780010e */
.L_x_8:
[----:B------:R-:W-:Y:S05]  /*0c70*/  BRA.U UP1, `(.L_x_1) ;  /* 0x0000002d01c07547 */ /* 0x000fea000b800000 */
[----:B------:R-:W1:Y:S01]  /*0c80*/  LDC.64 R6, c[0x0][0x380] ;  /* 0x0000e000ff067b82 */ /* 0x000e620000000a00 */
[----:B------:R-:W-:Y:S01]  /*0c90*/  UIADD3 UR8, UPT, UPT, UR8, UR4, URZ ;  /* 0x0000000408087290 */ /* 0x000fe2000fffe0ff */
[----:B------:R-:W-:-:S05]  /*0ca0*/  MOV R11, UR18 ;  /* 0x00000012000b7c02 */ /* 0x000fca0008000f00 */
[----:B------:R-:W-:Y:S01]  /*0cb0*/  IMAD R11, R4, R11, UR4 ;  /* 0x00000004040b7e24 */ /* 0x000fe2000f8e020b */
[----:B------:R-:W2:Y:S01]  /*0cc0*/  LDC.64 R8, c[0x0][0x388] ;  /* 0x0000e200ff087b82 */ /* 0x000ea20000000a00 */
[----:B------:R-:W-:Y:S02]  /*0cd0*/  IMAD R13, R5, UR8, R0 ;  /* 0x00000008050d7c24 */ /* 0x000fe4000f8e0200 */
[----:B-1----:R-:W-:-:S06]  /*0ce0*/  IMAD.WIDE.U32 R6, R11, 0x4, R6 ;  /* 0x000000040b067825 */ /* 0x002fcc00078e0006 */
[----:B0-----:R-:W3:Y:S01]  /*0cf0*/  LDG.E.CONSTANT R7, desc[UR10][R6.64] ;  /* 0x0000000a06077981 */ /* 0x001ee2000c1e9900 */
[----:B--2---:R-:W-:-:S06]  /*0d00*/  IMAD.WIDE.U32 R8, R13, 0x4, R8 ;  /* 0x000000040d087825 */ /* 0x004fcc00078e0008 */
[----:B------:R-:W3:Y:S02]  /*0d10*/  LDG.E.CONSTANT R8, desc[UR10][R8.64] ;  /* 0x0000000a08087981 */ /* 0x000ee4000c1e9900 */
[----:B---3--:R-:W-:-:S04]  /*0d20*/  VIMNMX R2, PT, PT, R8, R7, PT ;  /* 0x0000000708027248 */ /* 0x008fc80003fe0100 */
[----:B------:R-:W-:Y:S01]  /*0d30*/  VIMNMX R23, PT, PT, R23, R2, !PT ;  /* 0x0000000217177248 */ /* 0x000fe20007fe0100 */
[----:B------:R-:W-:Y:S06]  /*0d40*/  BRA `(.L_x_1) ;  /* 0x0000002c008c7947 */ /* 0x000fec0003800000 */
.L_x_3:
[----:B------:R-:W-:Y:S01]  /*0d50*/  UISETP.GE.U32.AND UP0, UPT, UR18, 0x4, UPT ;  /* 0x000000041200788c */ /* 0x000fe2000bf06070 */
[----:B------:R-:W-:Y:S01]  /*0d60*/  IMAD.MOV.U32 R7, RZ, RZ, RZ ;  /* 0x000000ffff077224 */ /* 0x000fe200078e00ff */
[----:B------:R-:W-:-:S07]  /*0d70*/  ULOP3.LUT UR4, UR18, 0x3, URZ, 0xc0, !UPT ;  /* 0x0000000312047892 */ /* 0x000fce000f8ec0ff */
[----:B------:R-:W-:Y:S05]  /*0d80*/  BRA.U !UP0, `(.L_x_9) ;  /* 0x0000000908047547 */ /* 0x000fea000b800000 */
[----:B------:R-:W1:Y:S01]  /*0d90*/  LDC R2, c[0x0][0x3a4] ;  /* 0x0000e900ff027b82 */ /* 0x000e620000000800 */
[----:B------:R-:W-:Y:S02]  /*0da0*/  ULOP3.LUT UR6, UR18, 0xfffffffc, URZ, 0xc0, !UPT ;  /* 0xfffffffc12067892 */ /* 0x000fe4000f8ec0ff */
[----:B------:R-:W-:Y:S01]  /*0db0*/  MOV R11, UR18 ;  /* 0x00000012000b7c02 */ /* 0x000fe20008000f00 */
[----:B------:R-:W-:Y:S02]  /*0dc0*/  UIADD3 UR12, UPT, UPT, UR8, 0x2, URZ ;  /* 0x00000002080c7890 */ /* 0x000fe4000fffe0ff */
[C---:B------:R-:W-:Y:S01]  /*0dd0*/  IMAD R9, R5.reuse, UR8, R5 ;  /* 0x0000000805097c24 */ /* 0x040fe2000f8e0205 */
[----:B------:R-:W-:Y:S02]  /*0de0*/  UIADD3 UR13, UPT, UPT, UR8, 0x3, URZ ;  /* 0x00000003080d7890 */ /* 0x000fe4000fffe0ff */
[C---:B------:R-:W-:Y:S01]  /*0df0*/  IMAD R12, R5.reuse, UR8, R8 ;  /* 0x00000008050c7c24 */ /* 0x040fe2000f8e0208 */
[----:B------:R-:W-:Y:S01]  /*0e00*/  UIADD3 UR7, UPT, UPT, -UR6, URZ, URZ ;  /* 0x000000ff06077290 */ /* 0x000fe2000fffe1ff */
[----:B------:R-:W2:Y:S01]  /*0e10*/  LDC R6, c[0x0][0x39c] ;  /* 0x0000e700ff067b82 */ /* 0x000ea20000000800 */
[C-C-:B------:R-:W-:Y:S01]  /*0e20*/  IMAD R8, R5.reuse, UR12, R0.reuse ;  /* 0x0000000c05087c24 */ /* 0x140fe2000f8e0200 */
[----:B------:R-:W-:Y:S01]  /*0e30*/  IADD3 R9, PT, PT, R0, R9, RZ ;  /* 0x0000000900097210 */ /* 0x000fe20007ffe0ff */
[----:B------:R-:W-:-:S02]  /*0e40*/  IMAD R10, R5, UR13, R0 ;  /* 0x0000000d050a7c24 */ /* 0x000fc4000f8e0200 */
[----:B------:R-:W-:Y:S02]  /*0e50*/  VIADD R12, R12, UR5 ;  /* 0x000000050c0c7c36 */ /* 0x000fe40008000000 */
[----:B------:R-:W-:Y:S01]  /*0e60*/  IMAD R11, R4, R11, 0x3 ;  /* 0x00000003040b7424 */ /* 0x000fe200078e020b */
[----:B------:R-:W3:Y:S01]  /*0e70*/  LDC.64 R14, c[0x0][0x380] ;  /* 0x0000e000ff0e7b82 */ /* 0x000ee20000000a00 */
[----:B------:R-:W-:-:S07]  /*0e80*/  IMAD.U32 R7, RZ, RZ, UR6 ;  /* 0x00000006ff077e24 */ /* 0x000fce000f8e00ff */
[----:B------:R-:W4:Y:S02]  /*0e90*/  LDC.64 R16, c[0x0][0x388] ;  /* 0x0000e200ff107b82 */ /* 0x000f240000000a00 */
.L_x_17:
[----:B------:R-:W-:Y:S01]  /*0ea0*/  IADD3 R21, PT, PT, R11, -0x3, RZ ;  /* 0xfffffffd0b157810 */ /* 0x000fe20007ffe0ff */
[----:B----4-:R-:W-:-:S04]  /*0eb0*/  IMAD.WIDE.U32 R18, R12, 0x4, R16 ;  /* 0x000000040c127825 */ /* 0x010fc800078e0010 */
[----:B---3--:R-:W-:Y:S02]  /*0ec0*/  IMAD.WIDE.U32 R20, R21, 0x4, R14 ;  /* 0x0000000415147825 */ /* 0x008fe400078e000e */
[----:B0-----:R-:W3:Y:S04]  /*0ed0*/  LDG.E.CONSTANT R18, desc[UR10][R18.64] ;  /* 0x0000000a12127981 */ /* 0x001ee8000c1e9900 */
[----:B------:R-:W3:Y:S01]  /*0ee0*/  LDG.E.CONSTANT R21, desc[UR10][R20.64] ;  /* 0x0000000a14157981 */ /* 0x000ee2000c1e9900 */
[----:B-1----:R-:W-:-:S05]  /*0ef0*/  VIMNMX.U32 R5, PT, PT, R2, 0x2, PT ;  /* 0x0000000202057848 */ /* 0x002fca0003fe0000 */
[----:B------:R-:W-:Y:S01]  /*0f00*/  IMAD.SHL.U32 R13, R5, 0x4, RZ ;  /* 0x00000004050d7824 */ /* 0x000fe200078e00ff */
[----:B------:R-:W-:-:S03]  /*0f10*/  IADD3 R5, PT, PT, R11, -0x2, RZ ;  /* 0xfffffffe0b057810 */ /* 0x000fc60007ffe0ff */
[----:B------:R-:W0:Y:S02]  /*0f20*/  LDC R24, c[0x2][R13+0x24] ;  /* 0x008009000d187b82 */ /* 0x000e240000000800 */
[----:B0-----:R-:W-:Y:S01]  /*0f30*/  SHF.R.S32.HI R25, RZ, 0x1f, R24 ;  /* 0x0000001fff197819 */ /* 0x001fe20000011418 */
[----:B---3--:R-:W-:-:S03]  /*0f40*/  IMAD.IADD R22, R18, 0x1, R21 ;  /* 0x0000000112167824 */ /* 0x008fc600078e0215 */
.L_x_256:
[----:B------:R-:W-:Y:S05]  /*0f50*/  BRX R24 -0xf60                                    (*"BRANCH_TARGETS .L_x_257,.L_x_258,.L_x_259"*) ;  /* 0xfffffff018287949 */ /* 0x000fea000383ffff */
.L_x_258:
[----:B------:R-:W-:Y:S01]  /*0f60*/  VIMNMX R23, PT, PT, R22, R23, !PT ;  /* 0x0000001716177248 */ /* 0x000fe20007fe0100 */
[----:B------:R-:W-:Y:S06]  /*0f70*/  BRA `(.L_x_10) ;  /* 0x00000000000c7947 */ /* 0x000fec0003800000 */
.L_x_259:
[----:B------:R-:W-:Y:S01]  /*0f80*/  VIMNMX R23, PT, PT, R22, R23, PT ;  /* 0x0000001716177248 */ /* 0x000fe20003fe0100 */
[----:B------:R-:W-:Y:S06]  /*0f90*/  BRA `(.L_x_10) ;  /* 0x0000000000047947 */ /* 0x000fec0003800000 */
.L_x_257:
[----:B------:R-:W-:-:S07]  /*0fa0*/  VIMNMX R23, PT, PT, R22, R23, PT ;  /* 0x0000001716177248 */ /* 0x000fce0003fe0100 */
.L_x_10:
[----:B------:R-:W-:-:S04]  /*0fb0*/  IMAD.WIDE.U32 R20, R5, 0x4, R14 ;  /* 0x0000000405147825 */ /* 0x000fc800078e000e */
[----:B------:R-:W-:Y:S02]  /*0fc0*/  IMAD.WIDE.U32 R18, R9, 0x4, R16 ;  /* 0x0000000409127825 */ /* 0x000fe400078e0010 */
[----:B------:R-:W3:Y:S04]  /*0fd0*/  LDG.E.CONSTANT R21, desc[UR10][R20.64] ;  /* 0x0000000a14157981 */ /* 0x000ee8000c1e9900 */
[----:B------:R-:W3:Y:S01]  /*0fe0*/  LDG.E.CONSTANT R18, desc[UR10][R18.64] ;  /* 0x0000000a12127981 */ /* 0x000ee2000c1e9900 */
[----:B------:R-:W-:Y:S02]  /*0ff0*/  ISETP.GT.AND P0, PT, R2, 0x2, PT ;  /* 0x000000020200780c */ /* 0x000fe40003f04270 */
[----:B---3--:R-:W-:-:S11]  /*1000*/  IADD3 R22, PT, PT, R18, R21, RZ ;  /* 0x0000001512167210 */ /* 0x008fd60007ffe0ff */
[----:B------:R-:W-:Y:S05]  /*1010*/  @P0 BRA `(.L_x_11) ;  /* 0x00000000001c0947 */ /* 0x000fea0003800000 */
[----:B------:R-:W-:-:S05]  /*1020*/  VIMNMX.U32 R5, PT, PT, R2, 0x2, PT ;  /* 0x0000000202057848 */ /* 0x000fca0003fe0000 */
[----:B------:R-:W-:-:S04]  /*1030*/  IMAD.SHL.U32 R5, R5, 0x4, RZ ;  /* 0x0000000405057824 */ /* 0x000fc800078e00ff */
[----:B------:R-:W0:Y:S02]  /*1040*/  LDC R18, c[0x2][R5+0x40] ;  /* 0x0080100005127b82 */ /* 0x000e240000000800 */
[----:B0-----:R-:W-:-:S04]  /*1050*/  SHF.R.S32.HI R19, RZ, 0x1f, R18 ;  /* 0x0000001fff137819 */ /* 0x001fc80000011412 */
.L_x_260:
[----:B------:R-:W-:Y:S05]  /*1060*/  BRX R18 -0x1070                                   (*"BRANCH_TARGETS .L_x_261,.L_x_262,.L_x_263"*) ;  /* 0xffffffec12e47949 */ /* 0x000fea000383ffff */
.L_x_262:
[----:B------:R-:W-:Y:S01]  /*1070*/  VIMNMX R5, PT, PT, R22, R23, !PT ;  /* 0x0000001716057248 */ /* 0x000fe20007fe0100 */
[----:B------:R-:W-:Y:S06]  /*1080*/  BRA `(.L_x_12) ;  /* 0x00000000003c7947 */ /* 0x000fec0003800000 */
.L_x_11:
[----:B------:R-:W-:-:S04]  /*1090*/  MOV R5, 0xfffffffd ;  /* 0xfffffffd00057802 */ /* 0x000fc80000000f00 */
[----:B------:R-:W-:-:S05]  /*10a0*/  VIADDMNMX.U32 R5, R2, R5, 0x3, PT ;  /* 0x0000000302057446 */ /* 0x000fca0003800005 */
[----:B------:R-:W-:-:S04]  /*10b0*/  IMAD.SHL.U32 R5, R5, 0x4, RZ ;  /* 0x0000000405057824 */ /* 0x000fc800078e00ff */
[----:B------:R-:W0:Y:S02]  /*10c0*/  LDC R18, c[0x2][R5+0x4c] ;  /* 0x0080130005127b82 */ /* 0x000e240000000800 */
[----:B0-----:R-:W-:-:S04]  /*10d0*/  SHF.R.S32.HI R19, RZ, 0x1f, R18 ;  /* 0x0000001fff137819 */ /* 0x001fc80000011412 */
.L_x_264:
[----:B------:R-:W-:Y:S05]  /*10e0*/  BRX R18 -0x10f0                                   (*"BRANCH_TARGETS .L_x_261,.L_x_266,.L_x_267"*) ;  /* 0xffffffec12c47949 */ /* 0x000fea000383ffff */
.L_x_266:
[----:B------:R-:W-:-:S13]  /*10f0*/  ISETP.NE.AND P2, PT, R2, 0x4, PT ;  /* 0x000000040200780c */ /* 0x000fda0003f45270 */
[----:B------:R-:W-:-:S04]  /*1100*/  @!P2 ISETP.NE.AND P1, PT, R22, RZ, PT ;  /* 0x000000ff1600a20c */ /* 0x000fc80003f25270 */
[----:B------:R-:W-:Y:S01]  /*1110*/  @!P2 SEL R5, R23, 0x1, !P1 ;  /* 0x000000011705a807 */ /* 0x000fe20004800000 */
[----:B------:R-:W-:Y:S08]  /*1120*/  @!P2 BRA `(.L_x_12) ;  /* 0x000000000014a947 */ /* 0x000ff00003800000 */
.L_x_263:
[----:B------:R-:W-:Y:S01]  /*1130*/  VIMNMX R5, PT, PT, R22, R23, PT ;  /* 0x0000001716057248 */ /* 0x000fe20003fe0100 */
[----:B------:R-:W-:Y:S06]  /*1140*/  BRA `(.L_x_12) ;  /* 0x00000000000c7947 */ /* 0x000fec0003800000 */
.L_x_267:
[----:B------:R-:W-:Y:S01]  /*1150*/  IADD3 R5, PT, PT, R22, R23, RZ ;  /* 0x0000001716057210 */ /* 0x000fe20007ffe0ff */
[----:B------:R-:W-:Y:S06]  /*1160*/  BRA `(.L_x_12) ;  /* 0x0000000000047947 */ /* 0x000fec0003800000 */
.L_x_261:
[----:B------:R-:W-:-:S07]  /*1170*/  VIMNMX R5, PT, PT, R22, R23, PT ;  /* 0x0000001716057248 */ /* 0x000fce0003fe0100 */
.L_x_12:
[----:B------:R-:W-:Y:S02]  /*1180*/  VIADD R21, R11, 0xffffffff ;  /* 0xffffffff0b157836 */ /* 0x000fe40000000000 */
[----:B------:R-:W-:-:S04]  /*1190*/  IMAD.WIDE.U32 R18, R8, 0x4, R16 ;  /* 0x0000000408127825 */ /* 0x000fc800078e0010 */
[----:B------:R-:W-:Y:S02]  /*11a0*/  IMAD.WIDE.U32 R20, R21, 0x4, R14 ;  /* 0x0000000415147825 */ /* 0x000fe400078e000e */
[----:B------:R-:W3:Y:S04]  /*11b0*/  LDG.E.CONSTANT R18, desc[UR10][R18.64] ;  /* 0x0000000a12127981 */ /* 0x000ee8000c1e9900 */
[----:B------:R-:W3:Y:S02]  /*11c0*/  LDG.E.CONSTANT R21, desc[UR10][R20.64] ;  /* 0x0000000a14157981 */ /* 0x000ee4000c1e9900 */
[----:B---3--:R-:W-:Y:S01]  /*11d0*/  IADD3 R22, PT, PT, R18, R21, RZ ;  /* 0x0000001512167210 */ /* 0x008fe20007ffe0ff */
[----:B------:R-:W-:Y:S06]  /*11e0*/  @P0 BRA `(.L_x_13) ;  /* 0x00000000001c0947 */ /* 0x000fec0003800000 */
[----:B------:R-:W-:-:S05]  /*11f0*/  VIMNMX.U32 R13, PT, PT, R2, 0x2, PT ;  /* 0x00000002020d7848 */ /* 0x000fca0003fe0000 */
[----:B------:R-:W-:-:S04]  /*1200*/  IMAD.SHL.U32 R13, R13, 0x4, RZ ;  /* 0x000000040d0d7824 */ /* 0x000fc800078e00ff */
[----:B------:R-:W0:Y:S02]  /*1210*/  LDC R18, c[0x2][R13+0x5c] ;  /* 0x008017000d127b82 */ /* 0x000e240000000800 */
[----:B0-----:R-:W-:-:S04]  /*1220*/  SHF.R.S32.HI R19, RZ, 0x1f, R18 ;  /* 0x0000001fff137819 */ /* 0x001fc80000011412 */
.L_x_269:
[----:B------:R-:W-:Y:S05]  /*1230*/  BRX R18 -0x1240                                   (*"BRANCH_TARGETS .L_x_270,.L_x_271,.L_x_272"*) ;  /* 0xffffffec12707949 */ /* 0x000fea000383ffff */
.L_x_271:
[----:B------:R-:W-:Y:S01]  /*1240*/  VIMNMX R13, PT, PT, R22, R5, !PT ;  /* 0x00000005160d7248 */ /* 0x000fe20007fe0100 */
[----:B------:R-:W-:Y:S06]  /*1250*/  BRA `(.L_x_14) ;  /* 0x00000000003c7947 */ /* 0x000fec0003800000 */
.L_x_13:
[----:B------:R-:W-:-:S04]  /*1260*/  MOV R13, 0xfffffffd ;  /* 0xfffffffd000d7802 */ /* 0x000fc80000000f00 */
[----:B------:R-:W-:-:S05]  /*1270*/  VIADDMNMX.U32 R13, R2, R13, 0x3, PT ;  /* 0x00000003020d7446 */ /* 0x000fca000380000d */
[----:B------:R-:W-:-:S04]  /*1280*/  IMAD.SHL.U32 R13, R13, 0x4, RZ ;  /* 0x000000040d0d7824 */ /* 0x000fc800078e00ff */
[----:B------:R-:W0:Y:S02]  /*1290*/  LDC R18, c[0x2][R13+0x68] ;  /* 0x00801a000d127b82 */ /* 0x000e240000000800 */
[----:B0-----:R-:W-:-:S04]  /*12a0*/  SHF.R.S32.HI R19, RZ, 0x1f, R18 ;  /* 0x0000001fff137819 */ /* 0x001fc80000011412 */
.L_x_273:
[----:B------:R-:W-:Y:S05]  /*12b0*/  BRX R18 -0x12c0                                   (*"BRANCH_TARGETS .L_x_270,.L_x_275,.L_x_276"*) ;  /* 0xffffffec12507949 */ /* 0x000fea000383ffff */
.L_x_275:
[----:B------:R-:W-:-:S13]  /*12c0*/  ISETP.NE.AND P2, PT, R2, 0x4, PT ;  /* 0x000000040200780c */ /* 0x000fda0003f45270 */
[----:B------:R-:W-:-:S04]  /*12d0*/  @!P2 ISETP.NE.AND P1, PT, R22, RZ, PT ;  /* 0x000000ff1600a20c */ /* 0x000fc80003f25270 */
[----:B------:R-:W-:Y:S01]  /*12e0*/  @!P2 SEL R13, R5, 0x1, !P1 ;  /* 0x00000001050da807 */ /* 0x000fe20004800000 */
[----:B------:R-:W-:Y:S08]  /*12f0*/  @!P2 BRA `(.L_x_14) ;  /* 0x000000000014a947 */ /* 0x000ff00003800000 */
.L_x_272:
[----:B------:R-:W-:Y:S01]  /*1300*/  VIMNMX R13, PT, PT, R22, R5, PT ;  /* 0x00000005160d7248 */ /* 0x000fe20003fe0100 */
[----:B------:R-:W-:Y:S06]  /*1310*/  BRA `(.L_x_14) ;  /* 0x00000000000c7947 */ /* 0x000fec0003800000 */
.L_x_276:
[----:B------:R-:W-:Y:S01]  /*1320*/  IADD3 R13, PT, PT, R22, R5, RZ ;  /* 0x00000005160d7210 */ /* 0x000fe20007ffe0ff */
[----:B------:R-:W-:Y:S06]  /*1330*/  BRA `(.L_x_14) ;  /* 0x0000000000047947 */ /* 0x000fec0003800000 */
.L_x_270:
[----:B------:R-:W-:-:S07]  /*1340*/  VIMNMX R13, PT, PT, R22, R5, PT ;  /* 0x00000005160d7248 */ /* 0x000fce0003fe0100 */
.L_x_14:
[----:B------:R-:W-:-:S04]  /*1350*/  IMAD.WIDE.U32 R18, R10, 0x4, R16 ;  /* 0x000000040a127825 */ /* 0x000fc800078e0010 */
[----:B------:R-:W-:Y:S02]  /*1360*/  IMAD.WIDE.U32 R20, R11, 0x4, R14 ;  /* 0x000000040b147825 */ /* 0x000fe400078e000e */
[----:B------:R-:W3:Y:S04]  /*1370*/  LDG.E.CONSTANT R18, desc[UR10][R18.64] ;  /* 0x0000000a12127981 */ /* 0x000ee8000c1e9900 */
[----:B------:R-:W3:Y:S02]  /*1380*/  LDG.E.CONSTANT R21, desc[UR10][R20.64] ;  /* 0x0000000a14157981 */ /* 0x000ee4000c1e9900 */
[----:B---3--:R-:W-:Y:S01]  /*1390*/  IMAD.IADD R22, R18, 0x1, R21 ;  /* 0x0000000112167824 */ /* 0x008fe200078e0215 */
[----:B------:R-:W-:Y:S06]  /*13a0*/  @P0 BRA `(.L_x_15) ;  /* 0x00000000001c0947 */ /* 0x000fec0003800000 */
[----:B------:R-:W-:-:S04]  /*13b0*/  VIMNMX.U32 R5, PT, PT, R2, 0x2, PT ;  /* 0x0000000202057848 */ /* 0x000fc80003fe0000 */
[----:B------:R-:W-:-:S04]  /*13c0*/  SHF.L.U32 R5, R5, 0x2, RZ ;  /* 0x0000000205057819 */ /* 0x000fc800000006ff */
[----:B------:R-:W0:Y:S02]  /*13d0*/  LDC R18, c[0x2][R5+0x78] ;  /* 0x00801e0005127b82 */ /* 0x000e240000000800 */
[----:B0-----:R-:W-:-:S04]  /*13e0*/  SHF.R.S32.HI R19, RZ, 0x1f, R18 ;  /* 0x0000001fff137819 */ /* 0x001fc80000011412 */
.L_x_278:
[----:B------:R-:W-:Y:S05]  /*13f0*/  BRX R18 -0x1400                                   (*"BRANCH_TARGETS .L_x_279,.L_x_280,.L_x_281"*) ;  /* 0xffffffec12007949 */ /* 0x000fea000383ffff */
.L_x_280:
[----:B------:R-:W-:Y:S01]  /*1400*/  VIMNMX R23, PT, PT, R22, R13, !PT ;  /* 0x0000000d16177248 */ /* 0x000fe20007fe0100 */
[----:B------:R-:W-:Y:S06]  /*1410*/  BRA `(.L_x_16) ;  /* 0x00000000003c7947 */ /* 0x000fec0003800000 */
.L_x_15:
[----:B------:R-:W-:-:S05]  /*1420*/  IMAD.MOV.U32 R5, RZ, RZ, -0x3 ;  /* 0xfffffffdff057424 */ /* 0x000fca00078e00ff */
[----:B------:R-:W-:-:S04]  /*1430*/  VIADDMNMX.U32 R5, R2, R5, 0x3, PT ;  /* 0x0000000302057446 */ /* 0x000fc80003800005 */
[----:B------:R-:W-:-:S04]  /*1440*/  SHF.L.U32 R5, R5, 0x2, RZ ;  /* 0x0000000205057819 */ /* 0x000fc800000006ff */
[----:B------:R-:W0:Y:S02]  /*1450*/  LDC R18, c[0x2][R5+0x84] ;  /* 0x0080210005127b82 */ /* 0x000e240000000800 */
[----:B0-----:R-:W-:-:S04]  /*1460*/  SHF.R.S32.HI R19, RZ, 0x1f, R18 ;  /* 0x0000001fff137819 */ /* 0x001fc80000011412 */
.L_x_282:
[----:B------:R-:W-:Y:S05]  /*1470*/  BRX R18 -0x1480                                   (*"BRANCH_TARGETS .L_x_279,.L_x_284,.L_x_285"*) ;  /* 0xffffffe812e07949 */ /* 0x000fea000383ffff */
.L_x_284:
[----:B------:R-:W-:-:S13]  /*1480*/  ISETP.NE.AND P2, PT, R2, 0x4, PT ;  /* 0x000000040200780c */ /* 0x000fda0003f45270 */
[----:B------:R-:W-:-:S04]  /*1490*/  @!P2 ISETP.NE.AND P1, PT, R22, RZ, PT ;  /* 0x000000ff1600a20c */ /* 0x000fc80003f25270 */
[----:B------:R-:W-:Y:S01]  /*14a0*/  @!P2 SEL R23, R13, 0x1, !P1 ;  /* 0x000000010d17a807 */ /* 0x000fe20004800000 */
[----:B------:R-:W-:Y:S08]  /*14b0*/  @!P2 BRA `(.L_x_16) ;  /* 0x000000000014a947 */ /* 0x000ff00003800000 */
.L_x_281:
[----:B------:R-:W-:Y:S01]  /*14c0*/  VIMNMX R23, PT, PT, R22, R13, PT ;  /* 0x0000000d16177248 */ /* 0x000fe20003fe0100 */
[----:B------:R-:W-:Y:S06]  /*14d0*/  BRA `(.L_x_16) ;  /* 0x00000000000c7947 */ /* 0x000fec0003800000 */
.L_x_285:
[----:B------:R-:W-:Y:S01]  /*14e0*/  IMAD.IADD R23, R22, 0x1, R13 ;  /* 0x0000000116177824 */ /* 0x000fe200078e020d */
[----:B------:R-:W-:Y:S06]  /*14f0*/  BRA `(.L_x_16) ;  /* 0x0000000000047947 */ /* 0x000fec0003800000 */
.L_x_279:
[----:B------:R-:W-:-:S07]  /*1500*/  VIMNMX R23, PT, PT, R22, R13, PT ;  /* 0x0000000d16177248 */ /* 0x000fce0003fe0100 */
.L_x_16:
[----:B------:R-:W-:Y:S01]  /*1510*/  UIADD3 UR7, UPT, UPT, UR7, 0x4, URZ ;  /* 0x0000000407077890 */ /* 0x000fe2000fffe0ff */
[----:B--2---:R-:W-:Y:S01]  /*1520*/  MOV R5, R6 ;  /* 0x0000000600057202 */ /* 0x004fe20000000f00 */
[----:B------:R-:W-:Y:S02]  /*1530*/  VIADD R11, R11, 0x4 ;  /* 0x000000040b0b7836 */ /* 0x000fe40000000000 */
[----:B------:R-:W-:Y:S01]  /*1540*/  UISETP.NE.AND UP0, UPT, UR7, URZ, UPT ;  /* 0x000000ff0700728c */ /* 0x000fe2000bf05270 */
[C---:B------:R-:W-:Y:S01]  /*1550*/  LEA R9, R5.reuse, R9, 0x2 ;  /* 0x0000000905097211 */ /* 0x040fe200078e10ff */
[C---:B------:R-:W-:Y:S01]  /*1560*/  IMAD R8, R5.reuse, 0x4, R8 ;  /* 0x0000000405087824 */ /* 0x040fe200078e0208 */
[C---:B------:R-:W-:Y:S01]  /*1570*/  LEA R10, R5.reuse, R10, 0x2 ;  /* 0x0000000a050a7211 */ /* 0x040fe200078e10ff */
[----:B------:R-:W-:-:S05]  /*1580*/  IMAD R12, R5, 0x4, R12 ;  /* 0x00000004050c7824 */ /* 0x000fca00078e020c */
[----:B------:R-:W-:Y:S05]  /*1590*/  BRA.U UP0, `(.L_x_17) ;  /* 0xfffffff900407547 */ /* 0x000fea000b83ffff */
.L_x_9:
[----:B------:R-:W-:-:S09]  /*15a0*/  UISETP.NE.AND UP0, UPT, UR4, URZ, UPT ;  /* 0x000000ff0400728c */ /* 0x000fd2000bf05270 */
[----:B------:R-:W-:Y:S05]  /*15b0*/  BRA.U !UP0, `(.L_x_1) ;  /* 0x0000002508707547 */ /* 0x000fea000b800000 */
[----:B------:R-:W1:Y:S01]  /*15c0*/  LDC R14, c[0x0][0x3a4] ;  /* 0x0000e900ff0e7b82 */ /* 0x000e620000000800 */
[----:B------:R-:W2:Y:S01]  /*15d0*/  LDCU UR6, c[0x0][0x3a0] ;  /* 0x00007400ff0677ac */ /* 0x000ea20008000800 */
[----:B------:R-:W-:Y:S01]  /*15e0*/  IADD3 R2, PT, PT, R7, UR8, RZ ;  /* 0x0000000807027c10 */ /* 0x000fe2000fffe0ff */
[----:B------:R-:W3:Y:S04]  /*15f0*/  LDCU UR12, c[0x0][0x3a4] ;  /* 0x00007480ff0c77ac */ /* 0x000ee80008000800 */
[----:B------:R-:W-:Y:S01]  /*1600*/  IMAD R2, R2, R5, R0 ;  /* 0x0000000502027224 */ /* 0x000fe200078e0200 */
[----:B------:R-:W4:Y:S01]  /*1610*/  LDC R16, c[0x0][0x39c] ;  /* 0x0000e700ff107b82 */ /* 0x000f220000000800 */
[----:B------:R-:W-:-:S07]  /*1620*/  UIADD3 UR4, UPT, UPT, -UR4, URZ, URZ ;  /* 0x000000ff04047290 */ /* 0x000fce000fffe1ff */
[----:B------:R-:W0:Y:S01]  /*1630*/  LDC.64 R8, c[0x0][0x380] ;  /* 0x0000e000ff087b82 */ /* 0x000e220000000a00 */
[----:B--2---:R-:W-:-:S07]  /*1640*/  IMAD R13, R4, UR6, R7 ;  /* 0x00000006040d7c24 */ /* 0x004fce000f8e0207 */
[----:B---3--:R-:W2:Y:S02]  /*1650*/  LDC.64 R10, c[0x0][0x388] ;  /* 0x0000e200ff0a7b82 */ /* 0x008ea40000000a00 */
.L_x_20:
[----:B--2---:R-:W-:-:S04]  /*1660*/  IMAD.WIDE.U32 R6, R2, 0x4, R10 ;  /* 0x0000000402067825 */ /* 0x004fc800078e000a */
[----:B0-----:R-:W-:Y:S02]  /*1670*/  IMAD.WIDE.U32 R4, R13, 0x4, R8 ;  /* 0x000000040d047825 */ /* 0x001fe400078e0008 */
[----:B------:R-:W2:Y:S04]  /*1680*/  LDG.E.CONSTANT R6, desc[UR10][R6.64] ;  /* 0x0000000a06067981 */ /* 0x000ea8000c1e9900 */
[----:B------:R-:W2:Y:S01]  /*1690*/  LDG.E.CONSTANT R5, desc[UR10][R4.64] ;  /* 0x0000000a04057981 */ /* 0x000ea2000c1e9900 */
[----:B------:R-:W-:Y:S01]  /*16a0*/  IMAD.MOV.U32 R15, RZ, RZ, R23 ;  /* 0x000000ffff0f7224 */ /* 0x000fe200078e0017 */
[----:B--2---:R-:W-:Y:S01]  /*16b0*/  IADD3 R12, PT, PT, R6, R5, RZ ;  /* 0x00000005060c7210 */ /* 0x004fe20007ffe0ff */
[----:B------:R-:W-:Y:S06]  /*16c0*/  @P0 BRA `(.L_x_18) ;  /* 0x0000000000200947 */ /* 0x000fec0003800000 */
[----:B------:R-:W-:-:S04]  /*16d0*/  UISETP.LT.U32.AND UP0, UPT, UR12, 0x2, UPT ;  /* 0x000000020c00788c */ /* 0x000fc8000bf01070 */
[----:B------:R-:W-:-:S04]  /*16e0*/  USEL UR6, UR12, 0x2, UP0 ;  /* 0x000000020c067887 */ /* 0x000fc80008000000 */
[----:B------:R-:W-:-:S12]  /*16f0*/  USHF.L.U32 UR6, UR6, 0x2, URZ ;  /* 0x0000000206067899 */ /* 0x000fd800080006ff */
[----:B------:R-:W0:Y:S02]  /*1700*/  LDCU UR6, c[0x2][UR6+0x94] ;  /* 0x00801280060677ac */ /* 0x000e240008000800 */
[----:B0-----:R-:W-:-:S10]  /*1710*/  USHF.R.S32.HI UR7, URZ, 0x1f, UR6 ;  /* 0x0000001fff077899 */ /* 0x001fd40008011406 */
.L_x_287:
[----:B------:R-:W-:Y:S05]  /*1720*/  BRXU UR6 -0x1730                                  (*"BRANCH_TARGETS .L_x_288,.L_x_289,.L_x_290"*) ;  /* 0xffffffe806347958 */ /* 0x000fea000b83ffff */
.L_x_289:
[----:B------:R-:W-:Y:S01]  /*1730*/  VIMNMX R23, PT, PT, R12, R23, !PT ;  /* 0x000000170c177248 */ /* 0x000fe20007fe0100 */
[----:B------:R-:W-:Y:S06]  /*1740*/  BRA `(.L_x_19) ;  /* 0x00000000003c7947 */ /* 0x000fec0003800000 */
.L_x_18:
[----:B------:R-:W-:-:S05]  /*1750*/  IMAD.MOV.U32 R5, RZ, RZ, -0x3 ;  /* 0xfffffffdff057424 */ /* 0x000fca00078e00ff */
[----:B-1----:R-:W-:-:S04]  /*1760*/  VIADDMNMX.U32 R5, R14, R5, 0x3, PT ;  /* 0x000000030e057446 */ /* 0x002fc80003800005 */
[----:B------:R-:W-:-:S04]  /*1770*/  SHF.L.U32 R6, R5, 0x2, RZ ;  /* 0x0000000205067819 */ /* 0x000fc800000006ff */
[----:B------:R-:W0:Y:S02]  /*1780*/  LDC R4, c[0x2][R6+0xa0] ;  /* 0x0080280006047b82 */ /* 0x000e240000000800 */
[----:B0-----:R-:W-:-:S04]  /*1790*/  SHF.R.S32.HI R5, RZ, 0x1f, R4 ;  /* 0x0000001fff057819 */ /* 0x001fc80000011404 */
.L_x_291:
[----:B------:R-:W-:Y:S05]  /*17a0*/  BRX R4 -0x17b0                                    (*"BRANCH_TARGETS .L_x_288,.L_x_293,.L_x_294"*) ;  /* 0xffffffe804147949 */ /* 0x000fea000383ffff */
.L_x_293:
[----:B------:R-:W-:-:S13]  /*17b0*/  ISETP.NE.AND P2, PT, R14, 0x4, PT ;  /* 0x000000040e00780c */ /* 0x000fda0003f45270 */
[----:B------:R-:W-:-:S04]  /*17c0*/  @!P2 ISETP.NE.AND P1, PT, R12, RZ, PT ;  /* 0x000000ff0c00a20c */ /* 0x000fc80003f25270 */
[----:B------:R-:W-:Y:S01]  /*17d0*/  @!P2 SEL R23, R23, 0x1, !P1 ;  /* 0x000000011717a807 */ /* 0x000fe20004800000 */
[----:B------:R-:W-:Y:S08]  /*17e0*/  @!P2 BRA `(.L_x_19) ;  /* 0x000000000014a947 */ /* 0x000ff00003800000 */
.L_x_290:
[----:B------:R-:W-:Y:S01]  /*17f0*/  VIMNMX R23, PT, PT, R12, R15, PT ;  /* 0x0000000f0c177248 */ /* 0x000fe20003fe0100 */
[----:B------:R-:W-:Y:S06]  /*1800*/  BRA `(.L_x_19) ;  /* 0x00000000000c7947 */ /* 0x000fec0003800000 */
.L_x_294:
[----:B------:R-:W-:Y:S01]  /*1810*/  IMAD.IADD R23, R12, 0x1, R23 ;  /* 0x000000010c177824 */ /* 0x000fe200078e0217 */
[----:B------:R-:W-:Y:S06]  /*1820*/  BRA `(.L_x_19) ;  /* 0x0000000000047947 */ /* 0x000fec0003800000 */
.L_x_288:
[----:B------:R-:W-:-:S07]  /*1830*/  VIMNMX R23, PT, PT, R12, R23, PT ;  /* 0x000000170c177248 */ /* 0x000fce0003fe0100 */
.L_x_19:
[----:B------:R-:W-:Y:S01]  /*1840*/  UIADD3 UR4, UPT, UPT, UR4, 0x1, URZ ;  /* 0x0000000104047890 */ /* 0x000fe2000fffe0ff */
[----:B----4-:R-:W-:-:S03]  /*1850*/  MOV R5, R16 ;  /* 0x0000001000057202 */ /* 0x010fc60000000f00 */
[----:B------:R-:W-:Y:S02]  /*1860*/  UISETP.NE.AND UP0, UPT, UR4, URZ, UPT ;  /* 0x000000ff0400728c */ /* 0x000fe4000bf05270 */
[----:B------:R-:W-:-:S07]  /*1870*/  IMAD.IADD R2, R2, 0x1, R5 ;  /* 0x0000000102027824 */ /* 0x000fce00078e0205 */
[----:B------:R-:W-:Y:S05]  /*1880*/  BRA.U !UP0, `(.L_x_1) ;  /* 0x0000002108bc7547 */ /* 0x000fea000b800000 */
[----:B------:R-:W-:Y:S01]  /*1890*/  IADD3 R13, PT, PT, R13, 0x1, RZ ;  /* 0x000000010d0d7810 */ /* 0x000fe20007ffe0ff */
[----:B------:R-:W-:Y:S06]  /*18a0*/  BRA `(.L_x_20) ;  /* 0xfffffffc006c7947 */ /* 0x000fec000383ffff */
.L_x_2:
[----:B------:R-:W-:Y:S01]  /*18b0*/  IMAD.MOV.U32 R2, RZ, RZ, -0x3 ;  /* 0xfffffffdff027424 */ /* 0x000fe200078e00ff */
[----:B------:R-:W-:-:S04]  /*18c0*/  MOV R7, UR19 ;  /* 0x0000001300077c02 */ /* 0x000fc80008000f00 */
[----:B------:R-:W-:-:S05]  /*18d0*/  VIADDMNMX.U32 R2, R7, R2, 0x3, PT ;  /* 0x0000000307027446 */ /* 0x000fca0003800002 */
[----:B------:R-:W-:-:S04]  /*18e0*/  IMAD.SHL.U32 R2, R2, 0x4, RZ ;  /* 0x0000000402027824 */ /* 0x000fc800078e00ff */
[----:B------:R-:W1:Y:S02]  /*18f0*/  LDC R6, c[0x2][R2+0x14] ;  /* 0x0080050002067b82 */ /* 0x000e640000000800 */
[----:B-1----:R-:W-:-:S04]  /*1900*/  SHF.R.S32.HI R7, RZ, 0x1f, R6 ;  /* 0x0000001fff077819 */ /* 0x002fc80000011406 */
.L_x_296:
[----:B0-----:R-:W-:Y:S05]  /*1910*/  BRX R6 -0x1920                                    (*"BRANCH_TARGETS .L_x_297,.L_x_298,.L_x_4"*) ;  /* 0xffffffe406b87949 */ /* 0x001fea000383ffff */
.L_x_297:
[----:B------:R-:W-:Y:S01]  /*1920*/  UISETP.GE.U32.AND UP0, UPT, UR18, 0x4, UPT ;  /* 0x000000041200788c */ /* 0x000fe2000bf06070 */
[----:B------:R-:W-:Y:S01]  /*1930*/  HFMA2 R7, -RZ, RZ, 0, 0 ;  /* 0x00000000ff077431 */ /* 0x000fe200000001ff */
[----:B------:R-:W-:-:S07]  /*1940*/  ULOP3.LUT UR4, UR18, 0x3, URZ, 0xc0, !UPT ;  /* 0x0000000312047892 */ /* 0x000fce000f8ec0ff */
[----:B------:R-:W-:Y:S05]  /*1950*/  BRA.U !UP0, `(.L_x_21) ;  /* 0x0000000908187547 */ /* 0x000fea000b800000 */
[----:B------:R-:W0:Y:S01]  /*1960*/  LDC R2, c[0x0][0x3a4] ;  /* 0x0000e900ff027b82 */ /* 0x000e220000000800 */
[----:B------:R-:W-:Y:S01]  /*1970*/  ULOP3.LUT UR7, UR18, 0xfffffffc, URZ, 0xc0, !UPT ;  /* 0xfffffffc12077892 */ /* 0x000fe2000f8ec0ff */
[C---:B------:R-:W-:Y:S01]  /*1980*/  IMAD R12, R5.reuse, UR8, R8 ;  /* 0x00000008050c7c24 */ /* 0x040fe2000f8e0208 */
[----:B------:R-:W-:Y:S01]  /*1990*/  UIADD3 UR12, UPT, UPT, UR8, 0x2, URZ ;  /* 0x00000002080c7890 */ /* 0x000fe2000fffe0ff */
[----:B------:R-:W-:Y:S01]  /*19a0*/  IMAD.U32 R11, RZ, RZ, UR18 ;  /* 0x00000012ff0b7e24 */ /* 0x000fe2000f8e00ff */
[----:B------:R-:W-:Y:S02]  /*19b0*/  UIADD3 UR13, UPT, UPT, UR8, 0x3, URZ ;  /* 0x00000003080d7890 */ /* 0x000fe4000fffe0ff */
[C---:B------:R-:W-:Y:S01]  /*19c0*/  IMAD R9, R5.reuse, UR8, R5 ;  /* 0x0000000805097c24 */ /* 0x040fe2000f8e0205 */
[----:B------:R-:W-:Y:S01]  /*19d0*/  IADD3 R12, PT, PT, R12, UR5, RZ ;  /* 0x000000050c0c7c10 */ /* 0x000fe2000fffe0ff */
[----:B------:R-:W1:Y:S01]  /*19e0*/  LDC R6, c[0x0][0x39c] ;  /* 0x0000e700ff067b82 */ /* 0x000e620000000800 */
[C-C-:B------:R-:W-:Y:S01]  /*19f0*/  IMAD R8, R5.reuse, UR12, R0.reuse ;  /* 0x0000000c05087c24 */ /* 0x140fe2000f8e0200 */
[----:B------:R-:W-:Y:S01]  /*1a00*/  MOV R7, UR7 ;  /* 0x0000000700077c02 */ /* 0x000fe20008000f00 */
[----:B------:R-:W-:Y:S01]  /*1a10*/  IMAD R10, R5, UR13, R0 ;  /* 0x0000000d050a7c24 */ /* 0x000fe2000f8e0200 */
[----:B------:R-:W-:Y:S01]  /*1a20*/  UIADD3 UR6, UPT, UPT, -UR7, URZ, URZ ;  /* 0x000000ff07067290 */ /* 0x000fe2000fffe1ff */
[----:B------:R-:W-:-:S02]  /*1a30*/  IMAD.IADD R9, R0, 0x1, R9 ;  /* 0x0000000100097824 */ /* 0x000fc400078e0209 */
[----:B------:R-:W-:Y:S01]  /*1a40*/  IMAD R11, R4, R11, 0x3 ;  /* 0x00000003040b7424 */ /* 0x000fe200078e020b */
[----:B------:R-:W2:Y:S08]  /*1a50*/  LDC.64 R14, c[0x0][0x380] ;  /* 0x0000e000ff0e7b82 */ /* 0x000eb00000000a00 */
[----:B------:R-:W3:Y:S02]  /*1a60*/  LDC.64 R16, c[0x0][0x388] ;  /* 0x0000e200ff107b82 */ /* 0x000ee40000000a00 */
.L_x_29:
[----:B------:R-:W-:Y:S02]  /*1a70*/  VIADD R21, R11, 0xfffffffd ;  /* 0xfffffffd0b157836 */ /* 0x000fe40000000000 */
[----:B---3--:R-:W-:-:S04]  /*1a80*/  IMAD.WIDE.U32 R18, R12, 0x4, R16 ;  /* 0x000000040c127825 */ /* 0x008fc800078e0010 */
[----:B--2---:R-:W-:Y:S02]  /*1a90*/  IMAD.WIDE.U32 R20, R21, 0x4, R14 ;  /* 0x0000000415147825 */ /* 0x004fe400078e000e */
[----:B------:R-:W2:Y:S04]  /*1aa0*/  LDG.E.CONSTANT R18, desc[UR10][R18.64] ;  /* 0x0000000a12127981 */ /* 0x000ea8000c1e9900 */
[----:B------:R-:W2:Y:S01]  /*1ab0*/  LDG.E.CONSTANT R21, desc[UR10][R20.64] ;  /* 0x0000000a14157981 */ /* 0x000ea2000c1e9900 */
[----:B------:R-:W-:Y:S02]  /*1ac0*/  MOV R5, 0xfffffffd ;  /* 0xfffffffd00057802 */ /* 0x000fe40000000f00 */
[----:B------:R-:W-:Y:S02]  /*1ad0*/  IADD3 R13, PT, PT, R11, -0x2, RZ ;  /* 0xfffffffe0b0d7810 */ /* 0x000fe40007ffe0ff */
[----:B0-----:R-:W-:-:S05]  /*1ae0*/  VIADDMNMX.U32 R5, R2, R5, 0x3, PT ;  /* 0x0000000302057446 */ /* 0x001fca0003800005 */
[----:B------:R-:W-:-:S04]  /*1af0*/  IMAD.SHL.U32 R5, R5, 0x4, RZ ;  /* 0x0000000405057824 */ /* 0x000fc800078e00ff */
[----:B------:R-:W0:Y:S02]  /*1b00*/  LDC R24, c[0x2][R5+0xb0] ;  /* 0x00802c0005187b82 */ /* 0x000e240000000800 */
[----:B0-----:R-:W-:Y:S02]  /*1b10*/  SHF.R.S32.HI R25, RZ, 0x1f, R24 ;  /* 0x0000001fff197819 */ /* 0x001fe40000011418 */
[----:B--2---:R-:W-:Y:S02]  /*1b20*/  VIMNMX R22, PT, PT, R18, R21, !PT ;  /* 0x0000001512167248 */ /* 0x004fe40007fe0100 */
.L_x_301:
[----:B------:R-:W-:Y:S05]  /*1b30*/  BRX R24 -0x1b40                                   (*"BRANCH_TARGETS .L_x_302,.L_x_303,.L_x_304"*) ;  /* 0xffffffe418307949 */ /* 0x000fea000383ffff */
.L_x_303:
[----:B------:R-:W-:-:S13]  /*1b40*/  ISETP.NE.AND P1, PT, R2, 0x4, PT ;  /* 0x000000040200780c */ /* 0x000fda0003f25270 */
[----:B------:R-:W-:-:S04]  /*1b50*/  @!P1 ISETP.NE.AND P0, PT, R22, RZ, PT ;  /* 0x000000ff1600920c */ /* 0x000fc80003f05270 */
[----:B------:R-:W-:Y:S01]  /*1b60*/  @!P1 SEL R5, R23, 0x1, !P0 ;  /* 0x0000000117059807 */ /* 0x000fe20004000000 */
[----:B------:R-:W-:Y:S08]  /*1b70*/  @!P1 BRA `(.L_x_22) ;  /* 0x0000000000149947 */ /* 0x000ff00003800000 */
[----:B------:R-:W-:Y:S01]  /*1b80*/  VIMNMX R5, PT, PT, R22, R23, PT ;  /* 0x0000001716057248 */ /* 0x000fe20003fe0100 */
[----:B------:R-:W-:Y:S06]  /*1b90*/  BRA `(.L_x_22) ;  /* 0x00000000000c7947 */ /* 0x000fec0003800000 */
.L_x_302:
[----:B------:R-:W-:Y:S01]  /*1ba0*/  VIMNMX R5, PT, PT, R22, R23, PT ;  /* 0x0000001716057248 */ /* 0x000fe20003fe0100 */
[----:B------:R-:W-:Y:S06]  /*1bb0*/  BRA `(.L_x_22) ;  /* 0x0000000000047947 */ /* 0x000fec0003800000 */
.L_x_304:
[----:B------:R-:W-:-:S07]  /*1bc0*/  IMAD.IADD R5, R22, 0x1, R23 ;  /* 0x0000000116057824 */ /* 0x000fce00078e0217 */
.L_x_22:
[----:B------:R-:W-:-:S04]  /*1bd0*/  IMAD.WIDE.U32 R20, R13, 0x4, R14 ;  /* 0x000000040d147825 */ /* 0x000fc800078e000e */
[----:B------:R-:W-:Y:S02]  /*1be0*/  IMAD.WIDE.U32 R18, R9, 0x4, R16 ;  /* 0x0000000409127825 */ /* 0x000fe400078e0010 */
[----:B------:R-:W2:Y:S04]  /*1bf0*/  LDG.E.CONSTANT R21, desc[UR10][R20.64] ;  /* 0x0000000a14157981 */ /* 0x000ea8000c1e9900 */
[----:B------:R-:W2:Y:S01]  /*1c00*/  LDG.E.CONSTANT R18, desc[UR10][R18.64] ;  /* 0x0000000a12127981 */ /* 0x000ea2000c1e9900 */
[----:B------:R-:W-:Y:S02]  /*1c10*/  ISETP.GT.AND P0, PT, R2, 0x2, PT ;  /* 0x000000020200780c */ /* 0x000fe40003f04270 */
[----:B--2---:R-:W-:-:S11]  /*1c20*/  VIMNMX R22, PT, PT, R18, R21, !PT ;  /* 0x0000001512167248 */ /* 0x004fd60007fe0100 */
[----:B------:R-:W-:Y:S05]  /*1c30*/  @P0 BRA `(.L_x_23) ;  /* 0x00000000001c0947 */ /* 0x000fea0003800000 */
[----:B------:R-:W-:-:S04]  /*1c40*/  VIMNMX.U32 R13, PT, PT, R2, 0x2, PT ;  /* 0x00000002020d7848 */ /* 0x000fc80003fe0000 */
[----:B------:R-:W-:-:S04]  /*1c50*/  SHF.L.U32 R13, R13, 0x2, RZ ;  /* 0x000000020d0d7819 */ /* 0x000fc800000006ff */
[----:B------:R-:W0:Y:S02]  /*1c60*/  LDC R18, c[0x2][R13+0xc0] ;  /* 0x008030000d127b82 */ /* 0x000e240000000800 */
[----:B0-----:R-:W-:-:S04]  /*1c70*/  SHF.R.S32.HI R19, RZ, 0x1f, R18 ;  /* 0x0000001fff137819 */ /* 0x001fc80000011412 */
.L_x_306:
[----:B------:R-:W-:Y:S05]  /*1c80*/  BRX R18 -0x1c90                                   (*"BRANCH_TARGETS .L_x_307,.L_x_308,.L_x_309"*) ;  /* 0xffffffe012dc7949 */ /* 0x000fea000383ffff */
.L_x_308:
[----:B------:R-:W-:Y:S01]  /*1c90*/  VIMNMX R13, PT, PT, R22, R5, !PT ;  /* 0x00000005160d7248 */ /* 0x000fe20007fe0100 */
[----:B------:R-:W-:Y:S06]  /*1ca0*/  BRA `(.L_x_24) ;  /* 0x00000000003c7947 */ /* 0x000fec0003800000 */
.L_x_23:
[----:B------:R-:W-:-:S05]  /*1cb0*/  IMAD.MOV.U32 R13, RZ, RZ, -0x3 ;  /* 0xfffffffdff0d7424 */ /* 0x000fca00078e00ff */
[----:B------:R-:W-:-:S04]  /*1cc0*/  VIADDMNMX.U32 R13, R2, R13, 0x3, PT ;  /* 0x00000003020d7446 */ /* 0x000fc8000380000d */
[----:B------:R-:W-:-:S04]  /*1cd0*/  SHF.L.U32 R13, R13, 0x2, RZ ;  /* 0x000000020d0d7819 */ /* 0x000fc800000006ff */
[----:B------:R-:W0:Y:S02]  /*1ce0*/  LDC R18, c[0x2][R13+0xcc] ;  /* 0x008033000d127b82 */ /* 0x000e240000000800 */
[----:B0-----:R-:W-:-:S04]  /*1cf0*/  SHF.R.S32.HI R19, RZ, 0x1f, R18 ;  /* 0x0000001fff137819 */ /* 0x001fc80000011412 */
.L_x_310:
[----:B------:R-:W-:Y:S05]  /*1d00*/  BRX R18 -0x1d10                                   (*"BRANCH_TARGETS .L_x_307,.L_x_312,.L_x_313"*) ;  /* 0xffffffe012bc7949 */ /* 0x000fea000383ffff */
.L_x_312:
[----:B------:R-:W-:-:S13]  /*1d10*/  ISETP.NE.AND P2, PT, R2, 0x4, PT ;  /* 0x000000040200780c */ /* 0x000fda0003f45270 */
[----:B------:R-:W-:-:S04]  /*1d20*/  @!P2 ISETP.NE.AND P1, PT, R22, RZ, PT ;  /* 0x000000ff1600a20c */ /* 0x000fc80003f25270 */
[----:B------:R-:W-:Y:S01]  /*1d30*/  @!P2 SEL R13, R5, 0x1, !P1 ;  /* 0x00000001050da807 */ /* 0x000fe20004800000 */
[----:B------:R-:W-:Y:S08]  /*1d40*/  @!P2 BRA `(.L_x_24) ;  /* 0x000000000014a947 */ /* 0x000ff00003800000 */
.L_x_309:
[----:B------:R-:W-:Y:S01]  /*1d50*/  VIMNMX R13, PT, PT, R22, R5, PT ;  /* 0x00000005160d7248 */ /* 0x000fe20003fe0100 */
[----:B------:R-:W-:Y:S06]  /*1d60*/  BRA `(.L_x_24) ;  /* 0x00000000000c7947 */ /* 0x000fec0003800000 */
.L_x_313:
[----:B------:R-:W-:Y:S01]  /*1d70*/  IMAD.IADD R13, R22, 0x1, R5 ;  /* 0x00000001160d7824 */ /* 0x000fe200078e0205 */
[----:B------:R-:W-:Y:S06]  /*1d80*/  BRA `(.L_x_24) ;  /* 0x0000000000047947 */ /* 0x000fec0003800000 */
.L_x_307:
[----:B------:R-:W-:-:S07]  /*1d90*/  VIMNMX R13, PT, PT, R22, R5, PT ;  /* 0x00000005160d7248 */ /* 0x000fce0003fe0100 */
.L_x_24:
[----:B------:R-:W-:Y:S01]  /*1da0*/  IADD3 R21, PT, PT, R11, -0x1, RZ ;  /* 0xffffffff0b157810 */ /* 0x000fe20007ffe0ff */
[----:B------:R-:W-:-:S04]  /*1db0*/  IMAD.WIDE.U32 R18, R8, 0x4, R16 ;  /* 0x0000000408127825 */ /* 0x000fc800078e0010 */
[----:B------:R-:W-:Y:S02]  /*1dc0*/  IMAD.WIDE.U32 R20, R21, 0x4, R14 ;  /* 0x0000000415147825 */ /* 0x000fe400078e000e */
[----:B------:R-:W2:Y:S04]  /*1dd0*/  LDG.E.CONSTANT R18, desc[UR10][R18.64] ;  /* 0x0000000a12127981 */ /* 0x000ea8000c1e9900 */
[----:B------:R-:W2:Y:S02]  /*1de0*/  LDG.E.CONSTANT R21, desc[UR10][R20.64] ;  /* 0x0000000a14157981 */ /* 0x000ea4000c1e9900 */
[----:B--2---:R-:W-:Y:S01]  /*1df0*/  VIMNMX R22, PT, PT, R18, R21, !PT ;  /* 0x0000001512167248 */ /* 0x004fe20007fe0100 */
[----:B------:R-:W-:Y:S06]  /*1e00*/  @P0 BRA `(.L_x_25) ;  /* 0x00000000001c0947 */ /* 0x000fec0003800000 */
[----:B------:R-:W-:-:S05]  /*1e10*/  VIMNMX.U32 R5, PT, PT, R2, 0x2, PT ;  /* 0x0000000202057848 */ /* 0x000fca0003fe0000 */
[----:B------:R-:W-:-:S04]  /*1e20*/  IMAD.SHL.U32 R5, R5, 0x4, RZ ;  /* 0x0000000405057824 */ /* 0x000fc800078e00ff */
[----:B------:R-:W0:Y:S02]  /*1e30*/  LDC R18, c[0x2][R5+0xdc] ;  /* 0x0080370005127b82 */ /* 0x000e240000000800 */
[----:B0-----:R-:W-:-:S04]  /*1e40*/  SHF.R.S32.HI R19, RZ, 0x1f, R18 ;  /* 0x0000001fff137819 */ /* 0x001fc80000011412 */
.L_x_315:
[----:B------:R-:W-:Y:S05]  /*1e50*/  BRX R18 -0x1e60                                   (*"BRANCH_TARGETS .L_x_316,.L_x_317,.L_x_318"*) ;  /* 0xffffffe012687949 */ /* 0x000fea000383ffff */
.L_x_317:
[----:B------:R-:W-:Y:S01]  /*1e60*/  VIMNMX R5, PT, PT, R22, R13, !PT ;  /* 0x0000000d16057248 */ /* 0x000fe20007fe0100 */
[----:B------:R-:W-:Y:S06]  /*1e70*/  BRA `(.L_x_26) ;  /* 0x00000000003c7947 */ /* 0x000fec0003800000 */
.L_x_25:
[----:B------:R-:W-:-:S04]  /*1e80*/  MOV R5, 0xfffffffd ;  /* 0xfffffffd00057802 */ /* 0x000fc80000000f00 */
[----:B------:R-:W-:-:S05]  /*1e90*/  VIADDMNMX.U32 R5, R2, R5, 0x3, PT ;  /* 0x0000000302057446 */ /* 0x000fca0003800005 */
[----:B------:R-:W-:-:S04]  /*1ea0*/  IMAD.SHL.U32 R5, R5, 0x4, RZ ;  /* 0x0000000405057824 */ /* 0x000fc800078e00ff */
[----:B------:R-:W0:Y:S02]  /*1eb0*/  LDC R18, c[0x2][R5+0xe8] ;  /* 0x00803a0005127b82 */ /* 0x000e240000000800 */
[----:B0-----:R-:W-:-:S04]  /*1ec0*/  SHF.R.S32.HI R19, RZ, 0x1f, R18 ;  /* 0x0000001fff137819 */ /* 0x001fc80000011412 */
.L_x_319:
[----:B------:R-:W-:Y:S05]  /*1ed0*/  BRX R18 -0x1ee0                                   (*"BRANCH_TARGETS .L_x_316,.L_x_321,.L_x_322"*) ;  /* 0xffffffe012487949 */ /* 0x000fea000383ffff */
.L_x_321:
[----:B------:R-:W-:-:S13]  /*1ee0*/  ISETP.NE.AND P2, PT, R2, 0x4, PT ;  /* 0x000000040200780c */ /* 0x000fda0003f45270 */
[----:B------:R-:W-:-:S04]  /*1ef0*/  @!P2 ISETP.NE.AND P1, PT, R22, RZ, PT ;  /* 0x000000ff1600a20c */ /* 0x000fc80003f25270 */
[----:B------:R-:W-:Y:S01]  /*1f00*/  @!P2 SEL R5, R13, 0x1, !P1 ;  /* 0x000000010d05a807 */ /* 0x000fe20004800000 */
[----:B------:R-:W-:Y:S08]  /*1f10*/  @!P2 BRA `(.L_x_26) ;  /* 0x000000000014a947 */ /* 0x000ff00003800000 */
.L_x_318:
[----:B------:R-:W-:Y:S01]  /*1f20*/  VIMNMX R5, PT, PT, R22, R13, PT ;  /* 0x0000000d16057248 */ /* 0x000fe20003fe0100 */
[----:B------:R-:W-:Y:S06]  /*1f30*/  BRA `(.L_x_26) ;  /* 0x00000000000c7947 */ /* 0x000fec0003800000 */
.L_x_322:
[----:B------:R-:W-:Y:S01]  /*1f40*/  IADD3 R5, PT, PT, R22, R13, RZ ;  /* 0x0000000d16057210 */ /* 0x000fe20007ffe0ff */
[----:B------:R-:W-:Y:S06]  /*1f50*/  BRA `(.L_x_26) ;  /* 0x0000000000047947 */ /* 0x000fec0003800000 */
.L_x_316:
[----:B------:R-:W-:-:S07]  /*1f60*/  VIMNMX R5, PT, PT, R22, R13, PT ;  /* 0x0000000d16057248 */ /* 0x000fce0003fe0100 */
.L_x_26:
        /* <DEDUP_REMOVED lines=10> */
.L_x_324:
[----:B------:R-:W-:Y:S05]  /*2010*/  BRX R18 -0x2020                                   (*"BRANCH_TARGETS .L_x_325,.L_x_326,.L_x_327"*) ;  /* 0xffffffdc12f87949 */ /* 0x000fea000383ffff */
.L_x_326:
[----:B------:R-:W-:Y:S01]  /*2020*/  VIMNMX R23, PT, PT, R22, R5, !PT ;  /* 0x0000000516177248 */ /* 0x000fe20007fe0100 */
[----:B------:R-:W-:Y:S06]  /*2030*/  BRA `(.L_x_28) ;  /* 0x00000000003c7947 */ /* 0x000fec0003800000 */
.L_x_27:
[----:B------:R-:W-:-:S04]  /*2040*/  MOV R13, 0xfffffffd ;  /* 0xfffffffd000d7802 */ /* 0x000fc80000000f00 */
[----:B------:R-:W-:-:S05]  /*2050*/  VIADDMNMX.U32 R13, R2, R13, 0x3, PT ;  /* 0x00000003020d7446 */ /* 0x000fca000380000d */
[----:B------:R-:W-:-:S04]  /*2060*/  IMAD.SHL.U32 R13, R13, 0x4, RZ ;  /* 0x000000040d0d7824 */ /* 0x000fc800078e00ff */
[----:B------:R-:W0:Y:S02]  /*2070*/  LDC R18, c[0x2][R13+0x104] ;  /* 0x008041000d127b82 */ /* 0x000e240000000800 */
[----:B0-----:R-:W-:-:S04]  /*2080*/  SHF.R.S32.HI R19, RZ, 0x1f, R18 ;  /* 0x0000001fff137819 */ /* 0x001fc80000011412 */
.L_x_328:
[----:B------:R-:W-:Y:S05]  /*2090*/  BRX R18 -0x20a0                                   (*"BRANCH_TARGETS .L_x_325,.L_x_330,.L_x_331"*) ;  /* 0xffffffdc12d87949 */ /* 0x000fea000383ffff */
.L_x_330:
[----:B------:R-:W-:-:S13]  /*20a0*/  ISETP.NE.AND P2, PT, R2, 0x4, PT ;  /* 0x000000040200780c */ /* 0x000fda0003f45270 */
[----:B------:R-:W-:-:S04]  /*20b0*/  @!P2 ISETP.NE.AND P1, PT, R22, RZ, PT ;  /* 0x000000ff1600a20c */ /* 0x000fc80003f25270 */
[----:B------:R-:W-:Y:S01]  /*20c0*/  @!P2 SEL R23, R5, 0x1, !P1 ;  /* 0x000000010517a807 */ /* 0x000fe20004800000 */
[----:B------:R-:W-:Y:S08]  /*20d0*/  @!P2 BRA `(.L_x_28) ;  /* 0x000000000014a947 */ /* 0x000ff00003800000 */
.L_x_327:
[----:B------:R-:W-:Y:S01]  /*20e0*/  VIMNMX R23, PT, PT, R22, R5, PT ;  /* 0x0000000516177248 */ /* 0x000fe20003fe0100 */
[----:B------:R-:W-:Y:S06]  /*20f0*/  BRA `(.L_x_28) ;  /* 0x00000000000c7947 */ /* 0x000fec0003800000 */
.L_x_331:
[----:B------:R-:W-:Y:S01]  /*2100*/  IADD3 R23, PT, PT, R22, R5, RZ ;  /* 0x0000000516177210 */ /* 0x000fe20007ffe0ff */
[----:B------:R-:W-:Y:S06]  /*2110*/  BRA `(.L_x_28) ;  /* 0x0000000000047947 */ /* 0x000fec0003800000 */
.L_x_325:
[----:B------:R-:W-:-:S07]  /*2120*/  VIMNMX R23, PT, PT, R22, R5, PT ;  /* 0x0000000516177248 */ /* 0x000fce0003fe0100 */
.L_x_28:
[----:B------:R-:W-:Y:S01]  /*2130*/  UIADD3 UR6, UPT, UPT, UR6, 0x4, URZ ;  /* 0x0000000406067890 */ /* 0x000fe2000fffe0ff */
[----:B-1----:R-:W-:Y:S01]  /*2140*/  IMAD.MOV.U32 R5, RZ, RZ, R6 ;  /* 0x000000ffff057224 */ /* 0x002fe200078e0006 */
[----:B------:R-:W-:Y:S02]  /*2150*/  IADD3 R11, PT, PT, R11, 0x4, RZ ;  /* 0x000000040b0b7810 */ /* 0x000fe40007ffe0ff */
[----:B------:R-:W-:Y:S01]  /*2160*/  UISETP.NE.AND UP0, UPT, UR6, URZ, UPT ;  /* 0x000000ff0600728c */ /* 0x000fe2000bf05270 */
[C---:B------:R-:W-:Y:S01]  /*2170*/  IMAD R9, R5.reuse, 0x4, R9 ;  /* 0x0000000405097824 */ /* 0x040fe200078e0209 */
[C---:B------:R-:W-:Y:S01]  /*2180*/  LEA R8, R5.reuse, R8, 0x2 ;  /* 0x0000000805087211 */ /* 0x040fe200078e10ff */
[C---:B------:R-:W-:Y:S01]  /*2190*/  IMAD R10, R5.reuse, 0x4, R10 ;  /* 0x00000004050a7824 */ /* 0x040fe200078e020a */
[----:B------:R-:W-:-:S05]  /*21a0*/  LEA R12, R5, R12, 0x2 ;  /* 0x0000000c050c7211 */ /* 0x000fca00078e10ff */
[----:B------:R-:W-:Y:S05]  /*21b0*/  BRA.U UP0, `(.L_x_29) ;  /* 0xfffffff9002c7547 */ /* 0x000fea000b83ffff */
.L_x_21:
[----:B------:R-:W-:-:S09]  /*21c0*/  UISETP.NE.AND UP0, UPT, UR4, URZ, UPT ;  /* 0x000000ff0400728c */ /* 0x000fd2000bf05270 */
[----:B------:R-:W-:Y:S05]  /*21d0*/  BRA.U !UP0, `(.L_x_1) ;  /* 0x0000001908687547 */ /* 0x000fea000b800000 */
[----:B------:R-:W0:Y:S01]  /*21e0*/  LDC R14, c[0x0][0x3a4] ;  /* 0x0000e900ff0e7b82 */ /* 0x000e220000000800 */
[----:B------:R-:W1:Y:S01]  /*21f0*/  LDCU UR6, c[0x0][0x3a0] ;  /* 0x00007400ff0677ac */ /* 0x000e620008000800 */
[----:B------:R-:W-:Y:S01]  /*2200*/  VIADD R2, R7, UR8 ;  /* 0x0000000807027c36 */ /* 0x000fe20008000000 */
[----:B------:R-:W2:Y:S03]  /*2210*/  LDCU UR12, c[0x0][0x3a4] ;  /* 0x00007480ff0c77ac */ /* 0x000ea60008000800 */
[----:B------:R-:W-:Y:S02]  /*2220*/  IMAD R2, R2, R5, R0 ;  /* 0x0000000502027224 */ /* 0x000fe400078e0200 */
[----:B------:R-:W3:Y:S01]  /*2230*/  LDC R16, c[0x0][0x39c] ;  /* 0x0000e700ff107b82 */ /* 0x000ee20000000800 */
[----:B------:R-:W-:-:S07]  /*2240*/  UIADD3 UR4, UPT, UPT, -UR4, URZ, URZ ;  /* 0x000000ff04047290 */ /* 0x000fce000fffe1ff */
[----:B------:R-:W4:Y:S01]  /*2250*/  LDC.64 R8, c[0x0][0x380] ;  /* 0x0000e000ff087b82 */ /* 0x000f220000000a00 */
[----:B-1----:R-:W-:-:S07]  /*2260*/  IMAD R13, R4, UR6, R7 ;  /* 0x00000006040d7c24 */ /* 0x002fce000f8e0207 */
[----:B--2---:R-:W1:Y:S02]  /*2270*/  LDC.64 R10, c[0x0][0x388] ;  /* 0x0000e200ff0a7b82 */ /* 0x004e640000000a00 */
.L_x_32:
[----:B-1----:R-:W-:-:S04]  /*2280*/  IMAD.WIDE.U32 R6, R2, 0x4, R10 ;  /* 0x0000000402067825 */ /* 0x002fc800078e000a */
[----:B----4-:R-:W-:Y:S02]  /*2290*/  IMAD.WIDE.U32 R4, R13, 0x4, R8 ;  /* 0x000000040d047825 */ /* 0x010fe400078e0008 */
[----:B------:R-:W2:Y:S04]  /*22a0*/  LDG.E.CONSTANT R6, desc[UR10][R6.64] ;  /* 0x0000000a06067981 */ /* 0x000ea8000c1e9900 */
[----:B------:R-:W2:Y:S01]  /*22b0*/  LDG.E.CONSTANT R5, desc[UR10][R4.64] ;  /* 0x0000000a04057981 */ /* 0x000ea2000c1e9900 */
[----:B------:R-:W-:Y:S02]  /*22c0*/  MOV R15, R23 ;  /* 0x00000017000f7202 */ /* 0x000fe40000000f00 */
[----:B--2---:R-:W-:Y:S01]  /*22d0*/  VIMNMX R12, PT, PT, R6, R5, !PT ;  /* 0x00000005060c7248 */ /* 0x004fe20007fe0100 */
[----:B------:R-:W-:Y:S06]  /*22e0*/  @P0 BRA `(.L_x_30) ;  /* 0x0000000000200947 */ /* 0x000fec0003800000 */
[----:B------:R-:W-:-:S04]  /*22f0*/  UISETP.LT.U32.AND UP0, UPT, UR12, 0x2, UPT ;  /* 0x000000020c00788c */ /* 0x000fc8000bf01070 */
[----:B------:R-:W-:-:S04]  /*2300*/  USEL UR6, UR12, 0x2, UP0 ;  /* 0x000000020c067887 */ /* 0x000fc80008000000 */
[----:B------:R-:W-:-:S12]  /*2310*/  USHF.L.U32 UR6, UR6, 0x2, URZ ;  /* 0x0000000206067899 */ /* 0x000fd800080006ff */
[----:B------:R-:W1:Y:S02]  /*2320*/  LDCU UR6, c[0x2][UR6+0x114] ;  /* 0x00802280060677ac */ /* 0x000e640008000800 */
[----:B-1----:R-:W-:-:S10]  /*2330*/  USHF.R.S32.HI UR7, URZ, 0x1f, UR6 ;  /* 0x0000001fff077899 */ /* 0x002fd40008011406 */
.L_x_333:
[----:B------:R-:W-:Y:S05]  /*2340*/  BRXU UR6 -0x2350                                  (*"BRANCH_TARGETS .L_x_334,.L_x_335,.L_x_336"*) ;  /* 0xffffffdc062c7958 */ /* 0x000fea000b83ffff */
.L_x_335:
[----:B------:R-:W-:Y:S01]  /*2350*/  VIMNMX R23, PT, PT, R12, R23, !PT ;  /* 0x000000170c177248 */ /* 0x000fe20007fe0100 */
[----:B------:R-:W-:Y:S06]  /*2360*/  BRA `(.L_x_31) ;  /* 0x00000000003c7947 */ /* 0x000fec0003800000 */
.L_x_30:
[----:B------:R-:W-:-:S05]  /*2370*/  IMAD.MOV.U32 R5, RZ, RZ, -0x3 ;  /* 0xfffffffdff057424 */ /* 0x000fca00078e00ff */
[----:B0-----:R-:W-:-:S04]  /*2380*/  VIADDMNMX.U32 R5, R14, R5, 0x3, PT ;  /* 0x000000030e057446 */ /* 0x001fc80003800005 */
[----:B------:R-:W-:-:S04]  /*2390*/  SHF.L.U32 R6, R5, 0x2, RZ ;  /* 0x0000000205067819 */ /* 0x000fc800000006ff */
[----:B------:R-:W0:Y:S02]  /*23a0*/  LDC R4, c[0x2][R6+0x120] ;  /* 0x0080480006047b82 */ /* 0x000e240000000800 */
[----:B0-----:R-:W-:-:S04]  /*23b0*/  SHF.R.S32.HI R5, RZ, 0x1f, R4 ;  /* 0x0000001fff057819 */ /* 0x001fc80000011404 */
.L_x_337:
[----:B------:R-:W-:Y:S05]  /*23c0*/  BRX R4 -0x23d0                                    (*"BRANCH_TARGETS .L_x_334,.L_x_339,.L_x_340"*) ;  /* 0xffffffdc040c7949 */ /* 0x000fea000383ffff */
.L_x_339:
[----:B------:R-:W-:-:S13]  /*23d0*/  ISETP.NE.AND P2, PT, R14, 0x4, PT ;  /* 0x000000040e00780c */ /* 0x000fda0003f45270 */
[----:B------:R-:W-:-:S04]  /*23e0*/  @!P2 ISETP.NE.AND P1, PT, R12, RZ, PT ;  /* 0x000000ff0c00a20c */ /* 0x000fc80003f25270 */
[----:B------:R-:W-:Y:S01]  /*23f0*/  @!P2 SEL R23, R23, 0x1, !P1 ;  /* 0x000000011717a807 */ /* 0x000fe20004800000 */
[----:B------:R-:W-:Y:S08]  /*2400*/  @!P2 BRA `(.L_x_31) ;  /* 0x000000000014a947 */ /* 0x000ff00003800000 */
.L_x_336:
[----:B------:R-:W-:Y:S01]  /*2410*/  VIMNMX R23, PT, PT, R12, R15, PT ;  /* 0x0000000f0c177248 */ /* 0x000fe20003fe0100 */
[----:B------:R-:W-:Y:S06]  /*2420*/  BRA `(.L_x_31) ;  /* 0x00000000000c7947 */ /* 0x000fec0003800000 */
.L_x_340:
[----:B------:R-:W-:Y:S01]  /*2430*/  IMAD.IADD R23, R12, 0x1, R23 ;  /* 0x000000010c177824 */ /* 0x000fe200078e0217 */
[----:B------:R-:W-:Y:S06]  /*2440*/  BRA `(.L_x_31) ;  /* 0x0000000000047947 */ /* 0x000fec0003800000 */
.L_x_334:
[----:B------:R-:W-:-:S07]  /*2450*/  VIMNMX R23, PT, PT, R12, R23, PT ;  /* 0x000000170c177248 */ /* 0x000fce0003fe0100 */
.L_x_31:
[----:B------:R-:W-:Y:S01]  /*2460*/  UIADD3 UR4, UPT, UPT, UR4, 0x1, URZ ;  /* 0x0000000104047890 */ /* 0x000fe2000fffe0ff */
[----:B---3--:R-:W-:-:S03]  /*2470*/  MOV R5, R16 ;  /* 0x0000001000057202 */ /* 0x008fc60000000f00 */
[----:B------:R-:W-:Y:S02]  /*2480*/  UISETP.NE.AND UP0, UPT, UR4, URZ, UPT ;  /* 0x000000ff0400728c */ /* 0x000fe4000bf05270 */
[----:B------:R-:W-:-:S07]  /*2490*/  IMAD.IADD R2, R2, 0x1, R5 ;  /* 0x0000000102027824 */ /* 0x000fce00078e0205 */
[----:B------:R-:W-:Y:S05]  /*24a0*/  BRA.U !UP0, `(.L_x_1) ;  /* 0x0000001508b47547 */ /* 0x000fea000b800000 */
[----:B------:R-:W-:Y:S01]  /*24b0*/  IADD3 R13, PT, PT, R13, 0x1, RZ ;  /* 0x000000010d0d7810 */ /* 0x000fe20007ffe0ff */
[----:B------:R-:W-:Y:S06]  /*24c0*/  BRA `(.L_x_32) ;  /* 0xfffffffc006c7947 */ /* 0x000fec000383ffff */
.L_x_298:
[----:B------:R-:W0:Y:S01]  /*24d0*/  LDCU UR16, c[0x0][0x3a0] ;  /* 0x00007400ff1077ac */ /* 0x000e220008000800 */
[----:B------:R-:W-:Y:S01]  /*24e0*/  UISETP.GE.U32.AND UP1, UPT, UR18, 0x8, UPT ;  /* 0x000000081200788c */ /* 0x000fe2000bf26070 */
[----:B------:R-:W-:Y:S01]  /*24f0*/  UMOV UR4, URZ ;  /* 0x000000ff00047c82 */ /* 0x000fe20008000000 */
[----:B0-----:R-:W-:-:S04]  /*2500*/  ULOP3.LUT UR17, UR16, 0x7, URZ, 0xc0, !UPT ;  /* 0x0000000710117892 */ /* 0x001fc8000f8ec0ff */
[----:B------:R-:W-:-:S03]  /*2510*/  UISETP.NE.AND UP0, UPT, UR17, URZ, UPT ;  /* 0x000000ff1100728c */ /* 0x000fc6000bf05270 */
[----:B------:R-:W-:Y:S08]  /*2520*/  BRA.U !UP1, `(.L_x_33) ;  /* 0x0000000509847547 */ /* 0x000ff0000b800000 */
[----:B------:R-:W0:Y:S01]  /*2530*/  LDC.64 R6, c[0x0][0x380] ;  /* 0x0000e000ff067b82 */ /* 0x000e220000000a00 */
[----:B------:R-:W-:Y:S02]  /*2540*/  UIADD3 UR7, UPT, UPT, UR8, 0x2, URZ ;  /* 0x0000000208077890 */ /* 0x000fe4000fffe0ff */
[C---:B------:R-:W-:Y:S01]  /*2550*/  IMAD R2, R5.reuse, UR8, R8 ;  /* 0x0000000805027c24 */ /* 0x040fe2000f8e0208 */
[----:B------:R-:W-:Y:S02]  /*2560*/  UIADD3 UR12, UPT, UPT, UR8, 0x3, URZ ;  /* 0x00000003080c7890 */ /* 0x000fe4000fffe0ff */
[C---:B------:R-:W-:Y:S01]  /*2570*/  IMAD R11, R5.reuse, UR8, R5 ;  /* 0x00000008050b7c24 */ /* 0x040fe2000f8e0205 */
[----:B------:R-:W-:Y:S01]  /*2580*/  UIADD3 UR13, UPT, UPT, UR8, 0x4, URZ ;  /* 0x00000004080d7890 */ /* 0x000fe2000fffe0ff */
[----:B------:R-:W-:Y:S01]  /*2590*/  IMAD.U32 R9, RZ, RZ, UR18 ;  /* 0x00000012ff097e24 */ /* 0x000fe2000f8e00ff */
[----:B------:R-:W-:Y:S01]  /*25a0*/  UIADD3 UR14, UPT, UPT, UR8, 0x5, URZ ;  /* 0x00000005080e7890 */ /* 0x000fe2000fffe0ff */
[----:B------:R-:W1:Y:S01]  /*25b0*/  LDC.64 R14, c[0x0][0x388] ;  /* 0x0000e200ff0e7b82 */ /* 0x000e620000000a00 */
[----:B------:R-:W-:Y:S01]  /*25c0*/  UIADD3 UR15, UPT, UPT, UR8, 0x6, URZ ;  /* 0x00000006080f7890 */ /* 0x000fe2000fffe0ff */
[----:B------:R-:W-:Y:S01]  /*25d0*/  IMAD.IADD R26, R0, 0x1, R11 ;  /* 0x00000001001a7824 */ /* 0x000fe200078e020b */
[----:B------:R-:W-:Y:S01]  /*25e0*/  UIADD3 UR8, UPT, UPT, UR8, 0x7, URZ ;  /* 0x0000000708087890 */ /* 0x000fe2000fffe0ff */
[----:B------:R-:W-:Y:S01]  /*25f0*/  IMAD R9, R4, R9, 0x3 ;  /* 0x0000000304097424 */ /* 0x000fe200078e0209 */
[----:B------:R-:W-:Y:S01]  /*2600*/  ULOP3.LUT UR4, UR18, 0xfffffff8, URZ, 0xc0, !UPT ;  /* 0xfffffff812047892 */ /* 0x000fe2000f8ec0ff */
[----:B------:R-:W-:Y:S01]  /*2610*/  IADD3 R2, PT, PT, R2, UR5, RZ ;  /* 0x0000000502027c10 */ /* 0x000fe2000fffe0ff */
[----:B------:R-:W-:-:S02]  /*2620*/  IMAD R8, R5, UR7, R0 ;  /* 0x0000000705087c24 */ /* 0x000fc4000f8e0200 */
[C-C-:B------:R-:W-:Y:S01]  /*2630*/  IMAD R10, R5.reuse, UR12, R0.reuse ;  /* 0x0000000c050a7c24 */ /* 0x140fe2000f8e0200 */
[----:B------:R-:W-:Y:S01]  /*2640*/  UIADD3 UR6, UPT, UPT, -UR4, URZ, URZ ;  /* 0x000000ff04067290 */ /* 0x000fe2000fffe1ff */
[C-C-:B------:R-:W-:Y:S02]  /*2650*/  IMAD R12, R5.reuse, UR13, R0.reuse ;  /* 0x0000000d050c7c24 */ /* 0x140fe4000f8e0200 */
[C-C-:B------:R-:W-:Y:S02]  /*2660*/  IMAD R11, R5.reuse, UR14, R0.reuse ;  /* 0x0000000e050b7c24 */ /* 0x140fe4000f8e0200 */
[C-C-:B------:R-:W-:Y:S02]  /*2670*/  IMAD R13, R5.reuse, UR15, R0.reuse ;  /* 0x0000000f050d7c24 */ /* 0x140fe4000f8e0200 */
[----:B------:R-:W-:-:S07]  /*2680*/  IMAD R22, R5, UR8, R0 ;  /* 0x0000000805167c24 */ /* 0x000fce000f8e0200 */
.L_x_34:
[C---:B------:R-:W-:Y:S01]  /*2690*/  IADD3 R17, PT, PT, R9.reuse, -0x3, RZ ;  /* 0xfffffffd09117810 */ /* 0x040fe20007ffe0ff */
[C---:B------:R-:W-:Y:S02]  /*26a0*/  VIADD R19, R9.reuse, 0xfffffffe ;  /* 0xfffffffe09137836 */ /* 0x040fe40000000000 */
[----:B-1----:R-:W-:Y:S01]  /*26b0*/  IMAD.WIDE.U32 R28, R2, 0x4, R14 ;  /* 0x00000004021c7825 */ /* 0x002fe200078e000e */
[----:B------:R-:W-:-:S03]  /*26c0*/  IADD3 R25, PT, PT, R9, -0x1, RZ ;  /* 0xffffffff09197810 */ /* 0x000fc60007ffe0ff */
[----:B0-----:R-:W-:Y:S02]  /*26d0*/  IMAD.WIDE.U32 R16, R17, 0x4, R6 ;  /* 0x0000000411107825 */ /* 0x001fe400078e0006 */
[----:B------:R-:W2:Y:S02]  /*26e0*/  LDG.E.CONSTANT R28, desc[UR10][R28.64] ;  /* 0x0000000a1c1c7981 */ /* 0x000ea4000c1e9900 */
[----:B------:R-:W-:Y:S02]  /*26f0*/  IMAD.WIDE.U32 R20, R26, 0x4, R14 ;  /* 0x000000041a147825 */ /* 0x000fe400078e000e */
[----:B------:R-:W3:Y:S02]  /*2700*/  LDG.E.CONSTANT R4, desc[UR10][R16.64] ;  /* 0x0000000a10047981 */ /* 0x000ee4000c1e9900 */
[--C-:B------:R-:W-:Y:S02]  /*2710*/  IMAD.WIDE.U32 R18, R19, 0x4, R6.reuse ;  /* 0x0000000413127825 */ /* 0x100fe400078e0006 */
[----:B------:R0:W4:Y:S04]  /*2720*/  LDG.E.CONSTANT R29, desc[UR10][R20.64] ;  /* 0x0000000a141d7981 */ /* 0x000128000c1e9900 */
[----:B------:R1:W5:Y:S01]  /*2730*/  LDG.E.CONSTANT R27, desc[UR10][R18.64] ;  /* 0x0000000a121b7981 */ /* 0x000362000c1e9900 */
[----:B0-----:R-:W-:-:S04]  /*2740*/  IMAD.WIDE.U32 R20, R9, 0x4, R6 ;  /* 0x0000000409147825 */ /* 0x001fc800078e0006 */
[----:B-1----:R-:W-:Y:S02]  /*2750*/  IMAD.WIDE.U32 R18, R25, 0x4, R6 ;  /* 0x0000000419127825 */ /* 0x002fe400078e0006 */
[----:B------:R0:W5:Y:S02]  /*2760*/  LDG.E.CONSTANT R20, desc[UR10][R20.64] ;  /* 0x0000000a14147981 */ /* 0x000164000c1e9900 */
[----:B------:R-:W-:-:S04]  /*2770*/  VIADD R25, R9, 0x1 ;  /* 0x0000000109197836 */ /* 0x000fc80000000000 */
[----:B------:R-:W-:-:S04]  /*2780*/  IMAD.WIDE.U32 R24, R25, 0x4, R6 ;  /* 0x0000000419187825 */ /* 0x000fc800078e0006 */
[--C-:B------:R-:W-:Y:S02]  /*2790*/  IMAD.WIDE.U32 R16, R8, 0x4, R14.reuse ;  /* 0x0000000408107825 */ /* 0x100fe400078e000e */
[----:B------:R-:W5:Y:S04]  /*27a0*/  LDG.E.CONSTANT R24, desc[UR10][R24.64] ;  /* 0x0000000a18187981 */ /* 0x000f68000c1e9900 */
[----:B------:R-:W5:Y:S04]  /*27b0*/  LDG.E.CONSTANT R16, desc[UR10][R16.64] ;  /* 0x0000000a10107981 */ /* 0x000f68000c1e9900 */
[----:B------:R1:W5:Y:S01]  /*27c0*/  LDG.E.CONSTANT R17, desc[UR10][R18.64] ;  /* 0x0000000a12117981 */ /* 0x000362000c1e9900 */
[----:B0-----:R-:W-:Y:S01]  /*27d0*/  IADD3 R21, PT, PT, R9, 0x2, RZ ;  /* 0x0000000209157810 */ /* 0x001fe20007ffe0ff */
[----:B-1----:R-:W-:Y:S01]  /*27e0*/  IMAD.WIDE.U32 R18, R10, 0x4, R14 ;  /* 0x000000040a127825 */ /* 0x002fe200078e000e */
[----:B--2---:R-:W-:-:S02]  /*27f0*/  ISETP.NE.AND P6, PT, R28, RZ, PT ;  /* 0x000000ff1c00720c */ /* 0x004fc40003fc5270 */
[----:B---3--:R-:W-:Y:S02]  /*2800*/  ISETP.NE.AND P1, PT, R4, RZ, PT ;  /* 0x000000ff0400720c */ /* 0x008fe40003f25270 */
[----:B------:R0:W2:Y:S01]  /*2810*/  LDG.E.CONSTANT R4, desc[UR10][R18.64] ;  /* 0x0000000a12047981 */ /* 0x0000a2000c1e9900 */
[----:B----4-:R-:W-:Y:S01]  /*2820*/  ISETP.NE.AND P3, PT, R29, RZ, PT ;  /* 0x000000ff1d00720c */ /* 0x010fe20003f65270 */
[----:B------:R-:W-:-:S04]  /*2830*/  IMAD.WIDE.U32 R28, R12, 0x4, R14 ;  /* 0x000000040c1c7825 */ /* 0x000fc800078e000e */
[----:B0-----:R-:W-:Y:S02]  /*2840*/  IMAD.WIDE.U32 R18, R11, 0x4, R14 ;  /* 0x000000040b127825 */ /* 0x001fe400078e000e */
[----:B------:R0:W3:Y:S03]  /*2850*/  LDG.E.CONSTANT R28, desc[UR10][R28.64] ;  /* 0x0000000a1c1c7981 */ /* 0x0000e6000c1e9900 */
[----:B------:R-:W-:Y:S01]  /*2860*/  @P1 SEL R23, R23, 0x1, !P6 ;  /* 0x0000000117171807 */ /* 0x000fe20007000000 */
[----:B------:R1:W4:Y:S01]  /*2870*/  LDG.E.CONSTANT R25, desc[UR10][R18.64] ;  /* 0x0000000a12197981 */ /* 0x000322000c1e9900 */
[----:B-----5:R-:W-:Y:S01]  /*2880*/  ISETP.NE.AND P2, PT, R20, RZ, PT ;  /* 0x000000ff1400720c */ /* 0x020fe20003f45270 */
[----:B------:R-:W-:-:S04]  /*2890*/  IMAD.WIDE.U32 R20, R21, 0x4, R6 ;  /* 0x0000000415147825 */ /* 0x000fc800078e0006 */
[C---:B0-----:R-:W-:Y:S01]  /*28a0*/  VIADD R29, R9.reuse, 0x3 ;  /* 0x00000003091d7836 */ /* 0x041fe20000000000 */
[----:B-1----:R-:W-:Y:S02]  /*28b0*/  IADD3 R19, PT, PT, R9, 0x4, RZ ;  /* 0x0000000409137810 */ /* 0x002fe40007ffe0ff */
[----:B------:R-:W-:Y:S02]  /*28c0*/  ISETP.NE.AND P1, PT, R24, RZ, PT ;  /* 0x000000ff1800720c */ /* 0x000fe40003f25270 */
[----:B------:R0:W5:Y:S01]  /*28d0*/  LDG.E.CONSTANT R24, desc[UR10][R20.64] ;  /* 0x0000000a14187981 */ /* 0x000162000c1e9900 */
[----:B------:R-:W-:Y:S01]  /*28e0*/  IMAD.WIDE.U32 R18, R19, 0x4, R6 ;  /* 0x0000000413127825 */ /* 0x000fe200078e0006 */
[----:B------:R-:W-:Y:S02]  /*28f0*/  ISETP.NE.AND P5, PT, R16, RZ, PT ;  /* 0x000000ff1000720c */ /* 0x000fe40003fa5270 */
[----:B------:R-:W-:-:S03]  /*2900*/  ISETP.NE.AND P0, PT, R27, RZ, PT ;  /* 0x000000ff1b00720c */ /* 0x000fc60003f05270 */
[----:B------:R-:W5:Y:S01]  /*2910*/  LDG.E.CONSTANT R18, desc[UR10][R18.64] ;  /* 0x0000000a12127981 */ /* 0x000f62000c1e9900 */
[----:B0-----:R-:W-:Y:S01]  /*2920*/  IMAD.WIDE.U32 R20, R29, 0x4, R6 ;  /* 0x000000041d147825 */ /* 0x001fe200078e0006 */
[----:B------:R-:W-:-:S03]  /*2930*/  ISETP.NE.AND P4, PT, R17, RZ, PT ;  /* 0x000000ff1100720c */ /* 0x000fc60003f85270 */
[--C-:B------:R-:W-:Y:S01]  /*2940*/  IMAD.WIDE.U32 R16, R13, 0x4, R14.reuse ;  /* 0x000000040d107825 */ /* 0x100fe200078e000e */
[----:B------:R-:W5:Y:S04]  /*2950*/  LDG.E.CONSTANT R29, desc[UR10][R20.64] ;  /* 0x0000000a141d7981 */ /* 0x000f68000c1e9900 */
[----:B------:R0:W5:Y:S02]  /*2960*/  LDG.E.CONSTANT R27, desc[UR10][R16.64] ;  /* 0x0000000a101b7981 */ /* 0x000164000c1e9900 */
[----:B0-----:R-:W-:-:S06]  /*2970*/  IMAD.WIDE.U32 R16, R22, 0x4, R14 ;  /* 0x0000000416107825 */ /* 0x001fcc00078e000e */
[----:B------:R-:W5:Y:S01]  /*2980*/  LDG.E.CONSTANT R16, desc[UR10][R16.64] ;  /* 0x0000000a10107981 */ /* 0x000f62000c1e9900 */
[----:B------:R-:W-:-:S04]  /*2990*/  @P0 SEL R23, R23, 0x1, !P3 ;  /* 0x0000000117170807 */ /* 0x000fc80005800000 */
[----:B------:R-:W-:Y:S01]  /*29a0*/  @P4 SEL R23, R23, 0x1, !P5 ;  /* 0x0000000117174807 */ /* 0x000fe20006800000 */
[----:B------:R-:W-:-:S04]  /*29b0*/  UIADD3 UR6, UPT, UPT, UR6, 0x8, URZ ;  /* 0x0000000806067890 */ /* 0x000fc8000fffe0ff */
[----:B------:R-:W-:Y:S01]  /*29c0*/  UISETP.NE.AND UP1, UPT, UR6, URZ, UPT ;  /* 0x000000ff0600728c */ /* 0x000fe2000bf25270 */
[C---:B------:R-:W-:Y:S01]  /*29d0*/  IMAD R26, R5.reuse, 0x8, R26 ;  /* 0x00000008051a7824 */ /* 0x040fe200078e021a */
[C---:B------:R-:W-:Y:S01]  /*29e0*/  LEA R8, R5.reuse, R8, 0x3 ;  /* 0x0000000805087211 */ /* 0x040fe200078e18ff */
[C---:B------:R-:W-:Y:S01]  /*29f0*/  IMAD R10, R5.reuse, 0x8, R10 ;  /* 0x00000008050a7824 */ /* 0x040fe200078e020a */
[C---:B------:R-:W-:Y:S01]  /*2a00*/  LEA R12, R5.reuse, R12, 0x3 ;  /* 0x0000000c050c7211 */ /* 0x040fe200078e18ff */
[C---:B------:R-:W-:Y:S01]  /*2a10*/  IMAD R11, R5.reuse, 0x8, R11 ;  /* 0x00000008050b7824 */ /* 0x040fe200078e020b */
[C---:B------:R-:W-:Y:S01]  /*2a20*/  LEA R13, R5.reuse, R13, 0x3 ;  /* 0x0000000d050d7211 */ /* 0x040fe200078e18ff */
[C---:B------:R-:W-:Y:S01]  /*2a30*/  IMAD R22, R5.reuse, 0x8, R22 ;  /* 0x0000000805167824 */ /* 0x040fe200078e0216 */
[----:B------:R-:W-:Y:S01]  /*2a40*/  LEA R2, R5, R2, 0x3 ;  /* 0x0000000205027211 */ /* 0x000fe200078e18ff */
[----:B------:R-:W-:Y:S01]  /*2a50*/  VIADD R9, R9, 0x8 ;  /* 0x0000000809097836 */ /* 0x000fe20000000000 */
[----:B--2---:R-:W-:-:S04]  /*2a60*/  ISETP.NE.AND P3, PT, R4, RZ, PT ;  /* 0x000000ff0400720c */ /* 0x004fc80003f65270 */
[----:B------:R-:W-:Y:S02]  /*2a70*/  @P2 SEL R23, R23, 0x1, !P3 ;  /* 0x0000000117172807 */ /* 0x000fe40005800000 */
[----:B---3--:R-:W-:Y:S02]  /*2a80*/  ISETP.NE.AND P5, PT, R28, RZ, PT ;  /* 0x000000ff1c00720c */ /* 0x008fe40003fa5270 */
[----:B----4-:R-:W-:Y:S02]  /*2a90*/  ISETP.NE.AND P6, PT, R25, RZ, PT ;  /* 0x000000ff1900720c */ /* 0x010fe40003fc5270 */
[----:B------:R-:W-:Y:S02]  /*2aa0*/  @P1 SEL R23, R23, 0x1, !P5 ;  /* 0x0000000117171807 */ /* 0x000fe40006800000 */
[----:B-----5:R-:W-:Y:S02]  /*2ab0*/  ISETP.NE.AND P0, PT, R24, RZ, PT ;  /* 0x000000ff1800720c */ /* 0x020fe40003f05270 */
[----:B------:R-:W-:-:S02]  /*2ac0*/  ISETP.NE.AND P2, PT, R18, RZ, PT ;  /* 0x000000ff1200720c */ /* 0x000fc40003f45270 */
[----:B------:R-:W-:-:S09]  /*2ad0*/  ISETP.NE.AND P4, PT, R29, RZ, PT ;  /* 0x000000ff1d00720c */ /* 0x000fd20003f85270 */
[----:B------:R-:W-:Y:S02]  /*2ae0*/  @P0 SEL R23, R23, 0x1, !P6 ;  /* 0x0000000117170807 */ /* 0x000fe40007000000 */
[----:B------:R-:W-:-:S04]  /*2af0*/  ISETP.NE.AND P3, PT, R27, RZ, PT ;  /* 0x000000ff1b00720c */ /* 0x000fc80003f65270 */
[----:B------:R-:W-:Y:S02]  /*2b00*/  @P4 SEL R23, R23, 0x1, !P3 ;  /* 0x0000000117174807 */ /* 0x000fe40005800000 */
[----:B------:R-:W-:-:S04]  /*2b10*/  ISETP.NE.AND P1, PT, R16, RZ, PT ;  /* 0x000000ff1000720c */ /* 0x000fc80003f25270 */
[----:B------:R-:W-:Y:S01]  /*2b20*/  @P2 SEL R23, R23, 0x1, !P1 ;  /* 0x0000000117172807 */ /* 0x000fe20004800000 */
[----:B------:R-:W-:Y:S08]  /*2b30*/  BRA.U UP1, `(.L_x_34) ;  /* 0xfffffff901d47547 */ /* 0x000ff0000b83ffff */
.L_x_33:
[----:B------:R-:W-:Y:S05]  /*2b40*/  BRA.U !UP0, `(.L_x_1) ;  /* 0x00000011080c7547 */ /* 0x000fea000b800000 */
[----:B------:R-:W0:Y:S01]  /*2b50*/  LDC R2, c[0x0][0x398] ;  /* 0x0000e600ff027b82 */ /* 0x000e220000000800 */
[----:B------:R-:W-:Y:S02]  /*2b60*/  UISETP.GE.U32.AND UP0, UPT, UR17, 0x4, UPT ;  /* 0x000000041100788c */ /* 0x000fe4000bf06070 */
[----:B------:R-:W-:Y:S02]  /*2b70*/  ULOP3.LUT UR8, UR16, 0x3, URZ, 0xc0, !UPT ;  /* 0x0000000310087892 */ /* 0x000fe4000f8ec0ff */
[----:B------:R-:W-:Y:S02]  /*2b80*/  UIMAD UR6, UR9, UR16, URZ ;  /* 0x00000010090672a4 */ /* 0x000fe4000f8e02ff */
[----:B------:R-:W-:Y:S01]  /*2b90*/  UISETP.NE.AND UP1, UPT, UR8, URZ, UPT ;  /* 0x000000ff0800728c */ /* 0x000fe2000bf25270 */
[----:B0-----:R-:W-:Y:S02]  /*2ba0*/  IMAD R2, R2, UR9, R3 ;  /* 0x0000000902027c24 */ /* 0x001fe4000f8e0203 */
[----:B------:R-:W-:Y:S08]  /*2bb0*/  BRA.U !UP0, `(.L_x_35) ;  /* 0x0000000108a47547 */ /* 0x000ff0000b800000 */
[----:B------:R-:W0:Y:S01]  /*2bc0*/  LDC.64 R8, c[0x0][0x380] ;  /* 0x0000e000ff087b82 */ /* 0x000e220000000a00 */
[----:B------:R-:W-:Y:S01]  /*2bd0*/  MOV R11, UR16 ;  /* 0x00000010000b7c02 */ /* 0x000fe20008000f00 */
[----:B------:R-:W-:-:S04]  /*2be0*/  UIADD3 UR7, UPT, UPT, UR6, UR4, URZ ;  /* 0x0000000406077290 */ /* 0x000fc8000fffe0ff */
[----:B------:R-:W-:Y:S02]  /*2bf0*/  IMAD R11, R2, R11, UR4 ;  /* 0x00000004020b7e24 */ /* 0x000fe4000f8e020b */
[----:B------:R-:W1:Y:S01]  /*2c00*/  LDC.64 R6, c[0x0][0x388] ;  /* 0x0000e200ff067b82 */ /* 0x000e620000000a00 */
[----:B------:R-:W-:Y:S02]  /*2c10*/  IMAD R14, R5, UR7, R0 ;  /* 0x00000007050e7c24 */ /* 0x000fe4000f8e0200 */
[C---:B------:R-:W-:Y:S01]  /*2c20*/  VIADD R13, R11.reuse, 0x1 ;  /* 0x000000010b0d7836 */ /* 0x040fe20000000000 */
[C---:B------:R-:W-:Y:S01]  /*2c30*/  IADD3 R15, PT, PT, R11.reuse, 0x2, RZ ;  /* 0x000000020b0f7810 */ /* 0x040fe20007ffe0ff */
[C---:B------:R-:W-:Y:S01]  /*2c40*/  VIADD R17, R11.reuse, 0x3 ;  /* 0x000000030b117836 */ /* 0x040fe20000000000 */
[----:B------:R-:W-:Y:S01]  /*2c50*/  IADD3 R16, PT, PT, R14, R5, RZ ;  /* 0x000000050e107210 */ /* 0x000fe20007ffe0ff */
[----:B0-----:R-:W-:-:S04]  /*2c60*/  IMAD.WIDE.U32 R18, R11, 0x4, R8 ;  /* 0x000000040b127825 */ /* 0x001fc800078e0008 */
[--C-:B------:R-:W-:Y:S01]  /*2c70*/  IMAD.WIDE.U32 R12, R13, 0x4, R8.reuse ;  /* 0x000000040d0c7825 */ /* 0x100fe200078e0008 */
[----:B------:R0:W2:Y:S03]  /*2c80*/  LDG.E.CONSTANT R4, desc[UR10][R18.64] ;  /* 0x0000000a12047981 */ /* 0x0000a6000c1e9900 */
[----:B------:R-:W-:Y:S02]  /*2c90*/  IMAD.WIDE.U32 R10, R15, 0x4, R8 ;  /* 0x000000040f0a7825 */ /* 0x000fe400078e0008 */
[----:B------:R-:W3:Y:S02]  /*2ca0*/  LDG.E.CONSTANT R12, desc[UR10][R12.64] ;  /* 0x0000000a0c0c7981 */ /* 0x000ee4000c1e9900 */
[----:B-1----:R-:W-:Y:S02]  /*2cb0*/  IMAD.WIDE.U32 R14, R14, 0x4, R6 ;  /* 0x000000040e0e7825 */ /* 0x002fe400078e0006 */
[----:B------:R-:W4:Y:S02]  /*2cc0*/  LDG.E.CONSTANT R10, desc[UR10][R10.64] ;  /* 0x0000000a0a0a7981 */ /* 0x000f24000c1e9900 */
[----:B------:R-:W-:-:S02]  /*2cd0*/  IMAD.IADD R20, R16, 0x1, R5 ;  /* 0x0000000110147824 */ /* 0x000fc400078e0205 */
[----:B------:R-:W-:Y:S01]  /*2ce0*/  IMAD.WIDE.U32 R8, R17, 0x4, R8 ;  /* 0x0000000411087825 */ /* 0x000fe200078e0008 */
[----:B------:R-:W5:Y:S03]  /*2cf0*/  LDG.E.CONSTANT R14, desc[UR10][R14.64] ;  /* 0x0000000a0e0e7981 */ /* 0x000f66000c1e9900 */
[--C-:B------:R-:W-:Y:S01]  /*2d00*/  IMAD.WIDE.U32 R16, R16, 0x4, R6.reuse ;  /* 0x0000000410107825 */ /* 0x100fe200078e0006 */
[C---:B------:R-:W-:Y:S01]  /*2d10*/  IADD3 R21, PT, PT, R20.reuse, R5, RZ ;  /* 0x0000000514157210 */ /* 0x040fe20007ffe0ff */
[----:B------:R-:W5:Y:S02]  /*2d20*/  LDG.E.CONSTANT R8, desc[UR10][R8.64] ;  /* 0x0000000a08087981 */ /* 0x000f64000c1e9900 */
[--C-:B0-----:R-:W-:Y:S02]  /*2d30*/  IMAD.WIDE.U32 R18, R20, 0x4, R6.reuse ;  /* 0x0000000414127825 */ /* 0x101fe400078e0006 */
[----:B------:R-:W5:Y:S02]  /*2d40*/  LDG.E.CONSTANT R16, desc[UR10][R16.64] ;  /* 0x0000000a10107981 */ /* 0x000f64000c1e9900 */
[----:B------:R-:W-:-:S02]  /*2d50*/  IMAD.WIDE.U32 R6, R21, 0x4, R6 ;  /* 0x0000000415067825 */ /* 0x000fc400078e0006 */
[----:B------:R-:W5:Y:S04]  /*2d60*/  LDG.E.CONSTANT R18, desc[UR10][R18.64] ;  /* 0x0000000a12127981 */ /* 0x000f68000c1e9900 */
[----:B------:R-:W5:Y:S01]  /*2d70*/  LDG.E.CONSTANT R6, desc[UR10][R6.64] ;  /* 0x0000000a06067981 */ /* 0x000f62000c1e9900 */
[----:B------:R-:W-:Y:S01]  /*2d80*/  UIADD3 UR4, UPT, UPT, UR4, 0x4, URZ ;  /* 0x0000000404047890 */ /* 0x000fe2000fffe0ff */
[----:B--2---:R-:W-:Y:S02]  /*2d90*/  ISETP.NE.AND P2, PT, R4, RZ, PT ;  /* 0x000000ff0400720c */ /* 0x004fe40003f45270 */
[----:B---3--:R-:W-:Y:S02]  /*2da0*/  ISETP.NE.AND P4, PT, R12, RZ, PT ;  /* 0x000000ff0c00720c */ /* 0x008fe40003f85270 */
[----:B----4-:R-:W-:-:S02]  /*2db0*/  ISETP.NE.AND P1, PT, R10, RZ, PT ;  /* 0x000000ff0a00720c */ /* 0x010fc40003f25270 */
[----:B-----5:R-:W-:-:S07]  /*2dc0*/  ISETP.NE.AND P3, PT, R14, RZ, PT ;  /* 0x000000ff0e00720c */ /* 0x020fce0003f65270 */
[----:B------:R-:W-:Y:S02]  /*2dd0*/  @P2 SEL R23, R23, 0x1, !P3 ;  /* 0x0000000117172807 */ /* 0x000fe40005800000 */
[----:B------:R-:W-:Y:S02]  /*2de0*/  ISETP.NE.AND P0, PT, R8, RZ, PT ;  /* 0x000000ff0800720c */ /* 0x000fe40003f05270 */
[----:B------:R-:W-:Y:S02]  /*2df0*/  ISETP.NE.AND P5, PT, R16, RZ, PT ;  /* 0x000000ff1000720c */ /* 0x000fe40003fa5270 */
[----:B------:R-:W-:Y:S02]  /*2e00*/  ISETP.NE.AND P2, PT, R18, RZ, PT ;  /* 0x000000ff1200720c */ /* 0x000fe40003f45270 */
[----:B------:R-:W-:Y:S02]  /*2e10*/  @P4 SEL R23, R23, 0x1, !P5 ;  /* 0x0000000117174807 */ /* 0x000fe40006800000 */
[----:B------:R-:W-:-:S02]  /*2e20*/  ISETP.NE.AND P3, PT, R6, RZ, PT ;  /* 0x000000ff0600720c */ /* 0x000fc40003f65270 */
[----:B------:R-:W-:-:S04]  /*2e30*/  @P1 SEL R23, R23, 0x1, !P2 ;  /* 0x0000000117171807 */ /* 0x000fc80005000000 */
[----:B------:R-:W-:-:S07]  /*2e40*/  @P0 SEL R23, R23, 0x1, !P3 ;  /* 0x0000000117170807 */ /* 0x000fce0005800000 */
.L_x_35:
[----:B------:R-:W-:Y:S05]  /*2e50*/  BRA.U !UP1, `(.L_x_1) ;  /* 0x0000000d09487547 */ /* 0x000fea000b800000 */
[----:B------:R-:W-:Y:S02]  /*2e60*/  UISETP.NE.AND UP0, UPT, UR8, 0x1, UPT ;  /* 0x000000010800788c */ /* 0x000fe4000bf05270 */
[----:B------:R-:W-:-:S04]  /*2e70*/  ULOP3.LUT UR7, UR16, 0x1, URZ, 0xc0, !UPT ;  /* 0x0000000110077892 */ /* 0x000fc8000f8ec0ff */
[----:B------:R-:W-:-:S03]  /*2e80*/  UISETP.NE.U32.AND UP1, UPT, UR7, 0x1, UPT ;  /* 0x000000010700788c */ /* 0x000fc6000bf25070 */
[----:B------:R-:W-:Y:S08]  /*2e90*/  BRA.U !UP0, `(.L_x_36) ;  /* 0x00000001085c7547 */ /* 0x000ff0000b800000 */
[----:B------:R-:W0:Y:S01]  /*2ea0*/  LDC.64 R8, c[0x0][0x380] ;  /* 0x0000e000ff087b82 */ /* 0x000e220000000a00 */
[----:B------:R-:W-:Y:S01]  /*2eb0*/  IMAD.U32 R11, RZ, RZ, UR16 ;  /* 0x00000010ff0b7e24 */ /* 0x000fe2000f8e00ff */
[----:B------:R-:W-:-:S03]  /*2ec0*/  UIADD3 UR7, UPT, UPT, UR6, UR4, URZ ;  /* 0x0000000406077290 */ /* 0x000fc6000fffe0ff */
[----:B------:R-:W-:-:S03]  /*2ed0*/  IMAD R11, R2, R11, UR4 ;  /* 0x00000004020b7e24 */ /* 0x000fc6000f8e020b */
[----:B------:R-:W1:Y:S01]  /*2ee0*/  LDC.64 R6, c[0x0][0x388] ;  /* 0x0000e200ff067b82 */ /* 0x000e620000000a00 */
[----:B------:R-:W-:Y:S01]  /*2ef0*/  IMAD R4, R5, UR7, R0 ;  /* 0x0000000705047c24 */ /* 0x000fe2000f8e0200 */
[----:B------:R-:W-:-:S03]  /*2f00*/  IADD3 R13, PT, PT, R11, 0x1, RZ ;  /* 0x000000010b0d7810 */ /* 0x000fc60007ffe0ff */
[----:B------:R-:W-:Y:S02]  /*2f10*/  IMAD.IADD R15, R4, 0x1, R5 ;  /* 0x00000001040f7824 */ /* 0x000fe400078e0205 */
[----:B0-----:R-:W-:-:S04]  /*2f20*/  IMAD.WIDE.U32 R10, R11, 0x4, R8 ;  /* 0x000000040b0a7825 */ /* 0x001fc800078e0008 */
[----:B------:R-:W-:Y:S02]  /*2f30*/  IMAD.WIDE.U32 R12, R13, 0x4, R8 ;  /* 0x000000040d0c7825 */ /* 0x000fe400078e0008 */
[----:B------:R-:W2:Y:S02]  /*2f40*/  LDG.E.CONSTANT R10, desc[UR10][R10.64] ;  /* 0x0000000a0a0a7981 */ /* 0x000ea4000c1e9900 */
[--C-:B-1----:R-:W-:Y:S02]  /*2f50*/  IMAD.WIDE.U32 R8, R4, 0x4, R6.reuse ;  /* 0x0000000404087825 */ /* 0x102fe400078e0006 */
[----:B------:R-:W3:Y:S02]  /*2f60*/  LDG.E.CONSTANT R12, desc[UR10][R12.64] ;  /* 0x0000000a0c0c7981 */ /* 0x000ee4000c1e9900 */
[----:B------:R-:W-:Y:S02]  /*2f70*/  IMAD.WIDE.U32 R6, R15, 0x4, R6 ;  /* 0x000000040f067825 */ /* 0x000fe400078e0006 */
[----:B------:R-:W4:Y:S04]  /*2f80*/  LDG.E.CONSTANT R8, desc[UR10][R8.64] ;  /* 0x0000000a08087981 */ /* 0x000f28000c1e9900 */
[----:B------:R-:W5:Y:S01]  /*2f90*/  LDG.E.CONSTANT R6, desc[UR10][R6.64] ;  /* 0x0000000a06067981 */ /* 0x000f62000c1e9900 */
[----:B------:R-:W-:Y:S01]  /*2fa0*/  UIADD3 UR4, UPT, UPT, UR4, 0x2, URZ ;  /* 0x0000000204047890 */ /* 0x000fe2000fffe0ff */
[----:B--2---:R-:W-:-:S02]  /*2fb0*/  ISETP.NE.AND P0, PT, R10, RZ, PT ;  /* 0x000000ff0a00720c */ /* 0x004fc40003f05270 */
[----:B---3--:R-:W-:Y:S02]  /*2fc0*/  ISETP.NE.AND P2, PT, R12, RZ, PT ;  /* 0x000000ff0c00720c */ /* 0x008fe40003f45270 */
[----:B----4-:R-:W-:Y:S02]  /*2fd0*/  ISETP.NE.AND P1, PT, R8, RZ, PT ;  /* 0x000000ff0800720c */ /* 0x010fe40003f25270 */
[----:B-----5:R-:W-:-:S07]  /*2fe0*/  ISETP.NE.AND P3, PT, R6, RZ, PT ;  /* 0x000000ff0600720c */ /* 0x020fce0003f65270 */
[----:B------:R-:W-:-:S04]  /*2ff0*/  @P0 SEL R23, R23, 0x1, !P1 ;  /* 0x0000000117170807 */ /* 0x000fc80004800000 */
[----:B------:R-:W-:-:S07]  /*3000*/  @P2 SEL R23, R23, 0x1, !P3 ;  /* 0x0000000117172807 */ /* 0x000fce0005800000 */
.L_x_36:
[----:B------:R-:W-:Y:S05]  /*3010*/  BRA.U UP1, `(.L_x_1) ;  /* 0x0000000901d87547 */ /* 0x000fea000b800000 */
[----:B------:R-:W0:Y:S01]  /*3020*/  LDC.64 R6, c[0x0][0x380] ;  /* 0x0000e000ff067b82 */ /* 0x000e220000000a00 */
[----:B------:R-:W-:-:S05]  /*3030*/  MOV R11, UR16 ;  /* 0x00000010000b7c02 */ /* 0x000fca0008000f00 */
[----:B------:R-:W-:Y:S01]  /*3040*/  IMAD R11, R2, R11, UR4 ;  /* 0x00000004020b7e24 */ /* 0x000fe2000f8e020b */
[----:B------:R-:W-:Y:S01]  /*3050*/  UIADD3 UR4, UPT, UPT, UR6, UR4, URZ ;  /* 0x0000000406047290 */ /* 0x000fe2000fffe0ff */
[----:B------:R-:W1:Y:S02]  /*3060*/  LDC.64 R8, c[0x0][0x388] ;  /* 0x0000e200ff087b82 */ /* 0x000e640000000a00 */
[----:B0-----:R-:W-:-:S04]  /*3070*/  IMAD.WIDE.U32 R6, R11, 0x4, R6 ;  /* 0x000000040b067825 */ /* 0x001fc800078e0006 */
[----:B------:R-:W-:Y:S02]  /*3080*/  IMAD R11, R5, UR4, R0 ;  /* 0x00000004050b7c24 */ /* 0x000fe4000f8e0200 */
[----:B------:R-:W2:Y:S02]  /*3090*/  LDG.E.CONSTANT R6, desc[UR10][R6.64] ;  /* 0x0000000a06067981 */ /* 0x000ea4000c1e9900 */
[----:B-1----:R-:W-:-:S06]  /*30a0*/  IMAD.WIDE.U32 R8, R11, 0x4, R8 ;  /* 0x000000040b087825 */ /* 0x002fcc00078e0008 */
[----:B------:R-:W3:Y:S01]  /*30b0*/  LDG.E.CONSTANT R8, desc[UR10][R8.64] ;  /* 0x0000000a08087981 */ /* 0x000ee2000c1e9900 */
[----:B--2---:R-:W-:Y:S02]  /*30c0*/  ISETP.NE.AND P0, PT, R6, RZ, PT ;  /* 0x000000ff0600720c */ /* 0x004fe40003f05270 */
[----:B---3--:R-:W-:-:S11]  /*30d0*/  ISETP.NE.AND P1, PT, R8, RZ, PT ;  /* 0x000000ff0800720c */ /* 0x008fd60003f25270 */
[----:B------:R-:W-:Y:S01]  /*30e0*/  @P0 SEL R23, R23, 0x1, !P1 ;  /* 0x0000000117170807 */ /* 0x000fe20004800000 */
[----:B------:R-:W-:Y:S06]  /*30f0*/  BRA `(.L_x_1) ;  /* 0x0000000800a07947 */ /* 0x000fec0003800000 */
.L_x_4:
[----:B------:R-:W1:Y:S01]  /*3100*/  LDCU UR20, c[0x0][0x3a0] ;  /* 0x00007400ff1477ac */ /* 0x000e620008000800 */
[----:B------:R-:W2:Y:S01]  /*3110*/  LDC R2, c[0x0][0x398] ;  /* 0x0000e600ff027b82 */ /* 0x000ea20000000800 */
[----:B------:R-:W-:Y:S01]  /*3120*/  IMAD.MOV.U32 R4, RZ, RZ, RZ ;  /* 0x000000ffff047224 */ /* 0x000fe200078e00ff */
[----:B-1----:R-:W-:Y:S02]  /*3130*/  UISETP.GE.U32.AND UP1, UPT, UR20, 0x8, UPT ;  /* 0x000000081400788c */ /* 0x002fe4000bf26070 */
[----:B------:R-:W-:Y:S02]  /*3140*/  ULOP3.LUT UR6, UR20, 0x7, URZ, 0xc0, !UPT ;  /* 0x0000000714067892 */ /* 0x000fe4000f8ec0ff */
[----:B------:R-:W-:Y:S02]  /*3150*/  UIMAD UR21, UR9, UR20, URZ ;  /* 0x00000014091572a4 */ /* 0x000fe4000f8e02ff */
[----:B------:R-:W-:Y:S01]  /*3160*/  UISETP.NE.AND UP0, UPT, UR6, URZ, UPT ;  /* 0x000000ff0600728c */ /* 0x000fe2000bf05270 */
[----:B--2---:R-:W-:-:S02]  /*3170*/  IMAD R7, R2, UR9, R3 ;  /* 0x0000000902077c24 */ /* 0x004fc4000f8e0203 */
[----:B------:R-:W-:Y:S08]  /*3180*/  BRA.U !UP1, `(.L_x_37) ;  /* 0x0000000509487547 */ /* 0x000ff0000b800000 */
[----:B------:R-:W-:Y:S01]  /*3190*/  ULOP3.LUT UR7, UR20, 0xfffffff8, URZ, 0xc0, !UPT ;  /* 0xfffffff814077892 */ /* 0x000fe2000f8ec0ff */
[C---:B------:R-:W-:Y:S01]  /*31a0*/  IMAD R6, R5.reuse, UR21, R8 ;  /* 0x0000001505067c24 */ /* 0x040fe2000f8e0208 */
[----:B------:R-:W-:Y:S02]  /*31b0*/  UIADD3 UR8, UPT, UPT, UR21, 0x2, URZ ;  /* 0x0000000215087890 */ /* 0x000fe4000fffe0ff */
[----:B------:R-:W-:Y:S01]  /*31c0*/  IMAD R9, R5, UR21, R5 ;  /* 0x0000001505097c24 */ /* 0x000fe2000f8e0205 */
[----:B------:R-:W-:Y:S01]  /*31d0*/  UIADD3 UR12, UPT, UPT, UR21, 0x3, URZ ;  /* 0x00000003150c7890 */ /* 0x000fe2000fffe0ff */
[----:B------:R-:W-:Y:S01]  /*31e0*/  MOV R8, UR20 ;  /* 0x0000001400087c02 */ /* 0x000fe20008000f00 */
[----:B------:R-:W-:Y:S01]  /*31f0*/  UIADD3 UR13, UPT, UPT, UR21, 0x4, URZ ;  /* 0x00000004150d7890 */ /* 0x000fe2000fffe0ff */
[----:B------:R-:W-:Y:S01]  /*3200*/  VIADD R6, R6, UR5 ;  /* 0x0000000506067c36 */ /* 0x000fe20008000000 */
[----:B------:R-:W-:Y:S01]  /*3210*/  UIADD3 UR14, UPT, UPT, UR21, 0x5, URZ ;  /* 0x00000005150e7890 */ /* 0x000fe2000fffe0ff */
[----:B------:R-:W-:Y:S01]  /*3220*/  IADD3 R2, PT, PT, R0, R9, RZ ;  /* 0x0000000900027210 */ /* 0x000fe20007ffe0ff */
[----:B------:R-:W-:Y:S01]  /*3230*/  UIADD3 UR15, UPT, UPT, UR21, 0x6, URZ ;  /* 0x00000006150f7890 */ /* 0x000fe2000fffe0ff */
[----:B------:R-:W-:Y:S01]  /*3240*/  IMAD R8, R7, R8, 0x3 ;  /* 0x0000000307087424 */ /* 0x000fe200078e0208 */
[----:B------:R-:W-:Y:S01]  /*3250*/  UIADD3 UR16, UPT, UPT, UR21, 0x7, URZ ;  /* 0x0000000715107890 */ /* 0x000fe2000fffe0ff */
[C-C-:B------:R-:W-:Y:S01]  /*3260*/  IMAD R10, R5.reuse, UR8, R0.reuse ;  /* 0x00000008050a7c24 */ /* 0x140fe2000f8e0200 */
[----:B------:R-:W-:Y:S01]  /*3270*/  UIADD3 UR4, UPT, UPT, -UR7, URZ, URZ ;  /* 0x000000ff07047290 */ /* 0x000fe2000fffe1ff */
[----:B------:R-:W-:-:S02]  /*3280*/  IMAD R12, R5, UR12, R0 ;  /* 0x0000000c050c7c24 */ /* 0x000fc4000f8e0200 */
[C-C-:B------:R-:W-:Y:S02]  /*3290*/  IMAD R14, R5.reuse, UR13, R0.reuse ;  /* 0x0000000d050e7c24 */ /* 0x140fe4000f8e0200 */
[C-C-:B------:R-:W-:Y:S02]  /*32a0*/  IMAD R9, R5.reuse, UR14, R0.reuse ;  /* 0x0000000e05097c24 */ /* 0x140fe4000f8e0200 */
[C-C-:B------:R-:W-:Y:S02]  /*32b0*/  IMAD R11, R5.reuse, UR15, R0.reuse ;  /* 0x0000000f050b7c24 */ /* 0x140fe4000f8e0200 */
[----:B------:R-:W-:Y:S02]  /*32c0*/  IMAD R13, R5, UR16, R0 ;  /* 0x00000010050d7c24 */ /* 0x000fe4000f8e0200 */
[----:B------:R-:W-:-:S07]  /*32d0*/  IMAD.U32 R4, RZ, RZ, UR7 ;  /* 0x00000007ff047e24 */ /* 0x000fce000f8e00ff */
.L_x_38:
[----:B------:R-:W1:Y:S01]  /*32e0*/  LDC.64 R18, c[0x0][0x380] ;  /* 0x0000e000ff127b82 */ /* 0x000e620000000a00 */
[----:B------:R-:W-:-:S07]  /*32f0*/  IADD3 R29, PT, PT, R8, -0x3, RZ ;  /* 0xfffffffd081d7810 */ /* 0x000fce0007ffe0ff */
[----:B------:R-:W2:Y:S01]  /*3300*/  LDC.64 R16, c[0x0][0x388] ;  /* 0x0000e200ff107b82 */ /* 0x000ea20000000a00 */
[----:B-1----:R-:W-:-:S05]  /*3310*/  IMAD.WIDE.U32 R28, R29, 0x4, R18 ;  /* 0x000000041d1c7825 */ /* 0x002fca00078e0012 */
[----:B0-----:R0:W3:Y:S01]  /*3320*/  LDG.E.CONSTANT R22, desc[UR10][R28.64] ;  /* 0x0000000a1c167981 */ /* 0x0010e2000c1e9900 */
[----:B--2---:R-:W-:-:S05]  /*3330*/  IMAD.WIDE.U32 R24, R6, 0x4, R16 ;  /* 0x0000000406187825 */ /* 0x004fca00078e0010 */
[----:B------:R1:W3:Y:S01]  /*3340*/  LDG.E.CONSTANT R27, desc[UR10][R24.64] ;  /* 0x0000000a181b7981 */ /* 0x0002e2000c1e9900 */
[C---:B------:R-:W-:Y:S01]  /*3350*/  VIADD R15, R8.reuse, 0xfffffffe ;  /* 0xfffffffe080f7836 */ /* 0x040fe20000000000 */
[----:B------:R-:W-:-:S03]  /*3360*/  IADD3 R21, PT, PT, R8, -0x1, RZ ;  /* 0xffffffff08157810 */ /* 0x000fc60007ffe0ff */
[----:B0-----:R-:W-:-:S04]  /*3370*/  IMAD.WIDE.U32 R28, R15, 0x4, R18 ;  /* 0x000000040f1c7825 */ /* 0x001fc800078e0012 */
[----:B-1----:R-:W-:Y:S01]  /*3380*/  IMAD.WIDE.U32 R24, R2, 0x4, R16 ;  /* 0x0000000402187825 */ /* 0x002fe200078e0010 */
[----:B------:R0:W2:Y:S03]  /*3390*/  LDG.E.CONSTANT R15, desc[UR10][R28.64] ;  /* 0x0000000a1c0f7981 */ /* 0x0000a6000c1e9900 */
[----:B------:R-:W-:Y:S01]  /*33a0*/  IMAD.WIDE.U32 R20, R21, 0x4, R18 ;  /* 0x0000000415147825 */ /* 0x000fe200078e0012 */
[----:B------:R1:W2:Y:S05]  /*33b0*/  LDG.E.CONSTANT R26, desc[UR10][R24.64] ;  /* 0x0000000a181a7981 */ /* 0x0002aa000c1e9900 */
[----:B------:R-:W4:Y:S01]  /*33c0*/  LDG.E.CONSTANT R20, desc[UR10][R20.64] ;  /* 0x0000000a14147981 */ /* 0x000f22000c1e9900 */
[----:B0-----:R-:W-:-:S04]  /*33d0*/  IMAD.WIDE.U32 R28, R10, 0x4, R16 ;  /* 0x000000040a1c7825 */ /* 0x001fc800078e0010 */
[----:B-1----:R-:W-:Y:S02]  /*33e0*/  IMAD.WIDE.U32 R24, R12, 0x4, R16 ;  /* 0x000000040c187825 */ /* 0x002fe400078e0010 */
[----:B------:R-:W4:Y:S04]  /*33f0*/  LDG.E.CONSTANT R29, desc[UR10][R28.64] ;  /* 0x0000000a1c1d7981 */ /* 0x000f28000c1e9900 */
[----:B------:R0:W5:Y:S01]  /*3400*/  LDG.E.CONSTANT R21, desc[UR10][R24.64] ;  /* 0x0000000a18157981 */ /* 0x000162000c1e9900 */
[----:B---3--:R-:W-:Y:S01]  /*3410*/  VIADDMNMX R27, R27, R22, R23, PT ;  /* 0x000000161b1b7246 */ /* 0x008fe20003800117 */
[----:B------:R-:W-:-:S06]  /*3420*/  IMAD.WIDE.U32 R22, R8, 0x4, R18 ;  /* 0x0000000408167825 */ /* 0x000fcc00078e0012 */
[----:B------:R-:W5:Y:S01]  /*3430*/  LDG.E.CONSTANT R22, desc[UR10][R22.64] ;  /* 0x0000000a16167981 */ /* 0x000f62000c1e9900 */
[----:B--2---:R-:W-:Y:S01]  /*3440*/  VIADDMNMX R15, R26, R15, R27, PT ;  /* 0x0000000f1a0f7246 */ /* 0x004fe2000380011b */
[C---:B------:R-:W-:Y:S02]  /*3450*/  VIADD R27, R8.reuse, 0x1 ;  /* 0x00000001081b7836 */ /* 0x040fe40000000000 */
[----:B------:R-:W-:Y:S02]  /*3460*/  VIADD R26, R8, 0x3 ;  /* 0x00000003081a7836 */ /* 0x000fe40000000000 */
[----:B0-----:R-:W-:-:S05]  /*3470*/  IMAD.WIDE.U32 R24, R27, 0x4, R18 ;  /* 0x000000041b187825 */ /* 0x001fca00078e0012 */
[----:B------:R0:W2:Y:S01]  /*3480*/  LDG.E.CONSTANT R27, desc[UR10][R24.64] ;  /* 0x0000000a181b7981 */ /* 0x0000a2000c1e9900 */
[----:B----4-:R-:W-:Y:S02]  /*3490*/  VIADDMNMX R15, R29, R20, R15, PT ;  /* 0x000000141d0f7246 */ /* 0x010fe4000380010f */
[----:B------:R-:W-:Y:S01]  /*34a0*/  IADD3 R20, PT, PT, R8, 0x2, RZ ;  /* 0x0000000208147810 */ /* 0x000fe20007ffe0ff */
[----:B------:R-:W-:Y:S01]  /*34b0*/  IMAD.WIDE.U32 R28, R14, 0x4, R16 ;  /* 0x000000040e1c7825 */ /* 0x000fe200078e0010 */
[----:B0-----:R-:W-:Y:S02]  /*34c0*/  IADD3 R25, PT, PT, R8, 0x4, RZ ;  /* 0x0000000408197810 */ /* 0x001fe40007ffe0ff */
[----:B-----5:R-:W-:Y:S01]  /*34d0*/  VIADDMNMX R15, R21, R22, R15, PT ;  /* 0x00000016150f7246 */ /* 0x020fe2000380010f */
[----:B------:R-:W-:-:S04]  /*34e0*/  IMAD.WIDE.U32 R22, R20, 0x4, R18 ;  /* 0x0000000414167825 */ /* 0x000fc800078e0012 */
[--C-:B------:R-:W-:Y:S02]  /*34f0*/  IMAD.WIDE.U32 R20, R26, 0x4, R18.reuse ;  /* 0x000000041a147825 */ /* 0x100fe400078e0012 */
[----:B------:R-:W3:Y:S02]  /*3500*/  LDG.E.CONSTANT R23, desc[UR10][R22.64] ;  /* 0x0000000a16177981 */ /* 0x000ee4000c1e9900 */
[----:B------:R-:W-:Y:S02]  /*3510*/  IMAD.WIDE.U32 R18, R25, 0x4, R18 ;  /* 0x0000000419127825 */ /* 0x000fe400078e0012 */
[----:B------:R-:W2:Y:S04]  /*3520*/  LDG.E.CONSTANT R26, desc[UR10][R28.64] ;  /* 0x0000000a1c1a7981 */ /* 0x000ea8000c1e9900 */
[----:B------:R0:W4:Y:S01]  /*3530*/  LDG.E.CONSTANT R22, desc[UR10][R20.64] ;  /* 0x0000000a14167981 */ /* 0x000122000c1e9900 */
[----:B------:R-:W-:-:S03]  /*3540*/  IMAD.WIDE.U32 R24, R11, 0x4, R16 ;  /* 0x000000040b187825 */ /* 0x000fc600078e0010 */
[----:B------:R-:W5:Y:S04]  /*3550*/  LDG.E.CONSTANT R18, desc[UR10][R18.64] ;  /* 0x0000000a12127981 */ /* 0x000f68000c1e9900 */
[----:B------:R-:W4:Y:S01]  /*3560*/  LDG.E.CONSTANT R25, desc[UR10][R24.64] ;  /* 0x0000000a18197981 */ /* 0x000f22000c1e9900 */
[----:B0-----:R-:W-:-:S04]  /*3570*/  IMAD.WIDE.U32 R20, R9, 0x4, R16 ;  /* 0x0000000409147825 */ /* 0x001fc800078e0010 */
[----:B------:R-:W-:Y:S02]  /*3580*/  IMAD.WIDE.U32 R16, R13, 0x4, R16 ;  /* 0x000000040d107825 */ /* 0x000fe400078e0010 */
[----:B------:R-:W3:Y:S04]  /*3590*/  LDG.E.CONSTANT R20, desc[UR10][R20.64] ;  /* 0x0000000a14147981 */ /* 0x000ee8000c1e9900 */
[----:B------:R-:W5:Y:S01]  /*35a0*/  LDG.E.CONSTANT R16, desc[UR10][R16.64] ;  /* 0x0000000a10107981 */ /* 0x000f62000c1e9900 */
[----:B------:R-:W-:-:S04]  /*35b0*/  UIADD3 UR4, UPT, UPT, UR4, 0x8, URZ ;  /* 0x0000000804047890 */ /* 0x000fc8000fffe0ff */
[----:B------:R-:W-:Y:S01]  /*35c0*/  UISETP.NE.AND UP1, UPT, UR4, URZ, UPT ;  /* 0x000000ff0400728c */ /* 0x000fe2000bf25270 */
[----:B------:R-:W-:Y:S01]  /*35d0*/  VIADD R8, R8, 0x8 ;  /* 0x0000000808087836 */ /* 0x000fe20000000000 */
[C---:B------:R-:W-:Y:S01]  /*35e0*/  LEA R2, R5.reuse, R2, 0x3 ;  /* 0x0000000205027211 */ /* 0x040fe200078e18ff */
[C---:B------:R-:W-:Y:S01]  /*35f0*/  IMAD R10, R5.reuse, 0x8, R10 ;  /* 0x00000008050a7824 */ /* 0x040fe200078e020a */
[C---:B------:R-:W-:Y:S01]  /*3600*/  LEA R12, R5.reuse, R12, 0x3 ;  /* 0x0000000c050c7211 */ /* 0x040fe200078e18ff */
[C---:B------:R-:W-:Y:S01]  /*3610*/  IMAD R14, R5.reuse, 0x8, R14 ;  /* 0x00000008050e7824 */ /* 0x040fe200078e020e */
[C---:B------:R-:W-:Y:S01]  /*3620*/  LEA R9, R5.reuse, R9, 0x3 ;  /* 0x0000000905097211 */ /* 0x040fe200078e18ff */
[C---:B------:R-:W-:Y:S01]  /*3630*/  IMAD R11, R5.reuse, 0x8, R11 ;  /* 0x00000008050b7824 */ /* 0x040fe200078e020b */
[C---:B------:R-:W-:Y:S01]  /*3640*/  LEA R13, R5.reuse, R13, 0x3 ;  /* 0x0000000d050d7211 */ /* 0x040fe200078e18ff */
[----:B------:R-:W-:Y:S01]  /*3650*/  IMAD R6, R5, 0x8, R6 ;  /* 0x0000000805067824 */ /* 0x000fe200078e0206 */
[----:B--2---:R-:W-:-:S04]  /*3660*/  VIADDMNMX R15, R26, R27, R15, PT ;  /* 0x0000001b1a0f7246 */ /* 0x004fc8000380010f */
[----:B---3--:R-:W-:-:S04]  /*3670*/  VIADDMNMX R15, R20, R23, R15, PT ;  /* 0x00000017140f7246 */ /* 0x008fc8000380010f */
[----:B----4-:R-:W-:-:S04]  /*3680*/  VIADDMNMX R15, R25, R22, R15, PT ;  /* 0x00000016190f7246 */ /* 0x010fc8000380010f */
[----:B-----5:R-:W-:Y:S01]  /*3690*/  VIADDMNMX R23, R16, R18, R15, PT ;  /* 0x0000001210177246 */ /* 0x020fe2000380010f */
[----:B------:R-:W-:Y:S06]  /*36a0*/  BRA.U UP1, `(.L_x_38) ;  /* 0xfffffffd010c7547 */ /* 0x000fec000b83ffff */
.L_x_37:
[----:B------:R-:W-:Y:S05]  /*36b0*/  BRA.U !UP0, `(.L_x_1) ;  /* 0x0000000508307547 */ /* 0x000fea000b800000 */
[----:B------:R-:W-:Y:S02]  /*36c0*/  UISETP.GE.U32.AND UP0, UPT, UR6, 0x4, UPT ;  /* 0x000000040600788c */ /* 0x000fe4000bf06070 */
[----:B------:R-:W-:-:S04]  /*36d0*/  ULOP3.LUT UR4, UR20, 0x3, URZ, 0xc0, !UPT ;  /* 0x0000000314047892 */ /* 0x000fc8000f8ec0ff */
[----:B------:R-:W-:-:S03]  /*36e0*/  UISETP.NE.AND UP1, UPT, UR4, URZ, UPT ;  /* 0x000000ff0400728c */ /* 0x000fc6000bf25270 */
[----:B------:R-:W-:Y:S08]  /*36f0*/  BRA.U !UP0, `(.L_x_39) ;  /* 0x0000000108807547 */ /* 0x000ff0000b800000 */
[----:B------:R-:W1:Y:S01]  /*3700*/  LDC.64 R8, c[0x0][0x388] ;  /* 0x0000e200ff087b82 */ /* 0x000e620000000a00 */
[----:B------:R-:W-:Y:S01]  /*3710*/  IADD3 R2, PT, PT, R4, UR21, RZ ;  /* 0x0000001504027c10 */ /* 0x000fe2000fffe0ff */
[----:B------:R-:W-:-:S04]  /*3720*/  IMAD R13, R7, UR20, R4 ;  /* 0x00000014070d7c24 */ /* 0x000fc8000f8e0204 */
[-C--:B------:R-:W-:Y:S02]  /*3730*/  IMAD R6, R2, R5.reuse, R0 ;  /* 0x0000000502067224 */ /* 0x080fe400078e0200 */
[----:B------:R-:W2:Y:S01]  /*3740*/  LDC.64 R10, c[0x0][0x380] ;  /* 0x0000e000ff0a7b82 */ /* 0x000ea20000000a00 */
[C---:B------:R-:W-:Y:S02]  /*3750*/  VIADD R21, R13.reuse, 0x1 ;  /* 0x000000010d157836 */ /* 0x040fe40000000000 */
[C---:B------:R-:W-:Y:S02]  /*3760*/  VIADD R15, R13.reuse, 0x2 ;  /* 0x000000020d0f7836 */ /* 0x040fe40000000000 */
[----:B------:R-:W-:Y:S02]  /*3770*/  VIADD R27, R13, 0x3 ;  /* 0x000000030d1b7836 */ /* 0x000fe40000000000 */
[C---:B-1----:R-:W-:Y:S01]  /*3780*/  IMAD.WIDE.U32 R18, R6.reuse, 0x4, R8 ;  /* 0x0000000406127825 */ /* 0x042fe200078e0008 */
[----:B------:R-:W-:-:S04]  /*3790*/  IADD3 R6, PT, PT, R6, R5, RZ ;  /* 0x0000000506067210 */ /* 0x000fc80007ffe0ff */
[CC--:B------:R-:W-:Y:S01]  /*37a0*/  IADD3 R14, PT, PT, R6.reuse, R5.reuse, RZ ;  /* 0x00000005060e7210 */ /* 0x0c0fe20007ffe0ff */
[--C-:B--2---:R-:W-:Y:S01]  /*37b0*/  IMAD.WIDE.U32 R24, R13, 0x4, R10.reuse ;  /* 0x000000040d187825 */ /* 0x104fe200078e000a */
[----:B0-----:R-:W2:Y:S03]  /*37c0*/  LDG.E.CONSTANT R18, desc[UR10][R18.64] ;  /* 0x0000000a12127981 */ /* 0x001ea6000c1e9900 */
[----:B------:R-:W-:Y:S01]  /*37d0*/  IMAD.WIDE.U32 R20, R21, 0x4, R10 ;  /* 0x0000000415147825 */ /* 0x000fe200078e000a */
[----:B------:R-:W2:Y:S03]  /*37e0*/  LDG.E.CONSTANT R2, desc[UR10][R24.64] ;  /* 0x0000000a18027981 */ /* 0x000ea6000c1e9900 */
[----:B------:R-:W-:Y:S01]  /*37f0*/  IMAD.WIDE.U32 R16, R6, 0x4, R8 ;  /* 0x0000000406107825 */ /* 0x000fe200078e0008 */
[----:B------:R-:W-:Y:S01]  /*3800*/  IADD3 R29, PT, PT, R14, R5, RZ ;  /* 0x000000050e1d7210 */ /* 0x000fe20007ffe0ff */
[----:B------:R-:W3:Y:S02]  /*3810*/  LDG.E.CONSTANT R20, desc[UR10][R20.64] ;  /* 0x0000000a14147981 */ /* 0x000ee4000c1e9900 */
[----:B------:R-:W-:-:S02]  /*3820*/  IMAD.WIDE.U32 R12, R15, 0x4, R10 ;  /* 0x000000040f0c7825 */ /* 0x000fc400078e000a */
[----:B------:R-:W3:Y:S02]  /*3830*/  LDG.E.CONSTANT R16, desc[UR10][R16.64] ;  /* 0x0000000a10107981 */ /* 0x000ee4000c1e9900 */
[----:B------:R-:W-:Y:S02]  /*3840*/  IMAD.WIDE.U32 R14, R14, 0x4, R8 ;  /* 0x000000040e0e7825 */ /* 0x000fe400078e0008 */
[----:B------:R-:W4:Y:S02]  /*3850*/  LDG.E.CONSTANT R12, desc[UR10][R12.64] ;  /* 0x0000000a0c0c7981 */ /* 0x000f24000c1e9900 */
[----:B------:R-:W-:Y:S02]  /*3860*/  IMAD.WIDE.U32 R10, R27, 0x4, R10 ;  /* 0x000000041b0a7825 */ /* 0x000fe400078e000a */
[----:B------:R-:W4:Y:S02]  /*3870*/  LDG.E.CONSTANT R15, desc[UR10][R14.64] ;  /* 0x0000000a0e0f7981 */ /* 0x000f24000c1e9900 */
[----:B------:R-:W-:-:S02]  /*3880*/  IMAD.WIDE.U32 R8, R29, 0x4, R8 ;  /* 0x000000041d087825 */ /* 0x000fc400078e0008 */
[----:B------:R-:W5:Y:S04]  /*3890*/  LDG.E.CONSTANT R10, desc[UR10][R10.64] ;  /* 0x0000000a0a0a7981 */ /* 0x000f68000c1e9900 */
[----:B------:R-:W5:Y:S01]  /*38a0*/  LDG.E.CONSTANT R9, desc[UR10][R8.64] ;  /* 0x0000000a08097981 */ /* 0x000f62000c1e9900 */
[----:B------:R-:W-:Y:S01]  /*38b0*/  VIADD R4, R4, 0x4 ;  /* 0x0000000404047836 */ /* 0x000fe20000000000 */
[----:B--2---:R-:W-:-:S04]  /*38c0*/  VIADDMNMX R23, R18, R2, R23, PT ;  /* 0x0000000212177246 */ /* 0x004fc80003800117 */
[----:B---3--:R-:W-:-:S04]  /*38d0*/  VIADDMNMX R20, R16, R20, R23, PT ;  /* 0x0000001410147246 */ /* 0x008fc80003800117 */
[----:B----4-:R-:W-:-:S04]  /*38e0*/  VIADDMNMX R20, R15, R12, R20, PT ;  /* 0x0000000c0f147246 */ /* 0x010fc80003800114 */
[----:B-----5:R-:W-:-:S07]  /*38f0*/  VIADDMNMX R23, R9, R10, R20, PT ;  /* 0x0000000a09177246 */ /* 0x020fce0003800114 */
.L_x_39:
[----:B------:R-:W-:Y:S05]  /*3900*/  BRA.U !UP1, `(.L_x_1) ;  /* 0x00000001099c7547 */ /* 0x000fea000b800000 */
[----:B------:R-:W-:Y:S02]  /*3910*/  UISETP.NE.AND UP0, UPT, UR4, 0x1, UPT ;  /* 0x000000010400788c */ /* 0x000fe4000bf05270 */
[----:B------:R-:W-:-:S04]  /*3920*/  ULOP3.LUT UR4, UR20, 0x1, URZ, 0xc0, !UPT ;  /* 0x0000000114047892 */ /* 0x000fc8000f8ec0ff */
[----:B------:R-:W-:-:S05]  /*3930*/  PLOP3.LUT P0, PT, PT, PT, UP0, 0x80, 0x8 ;  /* 0x000000000008781c */ /* 0x000fca0003f0f008 */
[----:B------:R-:W1:Y:S01]  /*3940*/  @UP0 LDCU.128 UR12, c[0x0][0x380] ;  /* 0x00007000ff0c07ac */ /* 0x000e620008000c00 */
[----:B------:R-:W-:-:S07]  /*3950*/  UISETP.NE.U32.AND UP0, UPT, UR4, 0x1, UPT ;  /* 0x000000010400788c */ /* 0x000fce000bf05070 */
[C---:B------:R-:W-:Y:S01]  /*3960*/  @P0 IADD3 R2, PT, PT, R4.reuse, UR21, RZ ;  /* 0x0000001504020c10 */ /* 0x040fe2000fffe0ff */
[----:B------:R-:W-:Y:S01]  /*3970*/  @P0 IMAD R11, R7, UR20, R4 ;  /* 0x00000014070b0c24 */ /* 0x000fe2000f8e0204 */
[----:B------:R-:W-:Y:S02]  /*3980*/  PLOP3.LUT P1, PT, PT, PT, UP0, 0x80, 0x8 ;  /* 0x000000000008781c */ /* 0x000fe40003f2f008 */
[----:B------:R-:W-:Y:S01]  /*3990*/  @P0 IADD3 R4, PT, PT, R4, 0x2, RZ ;  /* 0x0000000204040810 */ /* 0x000fe20007ffe0ff */
[----:B------:R-:W-:Y:S01]  /*39a0*/  @P0 IMAD R12, R2, R5, R0 ;  /* 0x00000005020c0224 */ /* 0x000fe200078e0200 */
[----:B------:R-:W2:Y:S01]  /*39b0*/  @!UP0 LDCU.128 UR16, c[0x0][0x380] ;  /* 0x00007000ff1087ac */ /* 0x000ea20008000c00 */
[----:B------:R-:W-:Y:S01]  /*39c0*/  @P0 VIADD R13, R11, 0x1 ;  /* 0x000000010b0d0836 */ /* 0x000fe20000000000 */
[----:B-1----:R-:W-:Y:S01]  /*39d0*/  MOV R8, UR12 ;  /* 0x0000000c00087c02 */ /* 0x002fe20008000f00 */
[----:B------:R-:W-:Y:S02]  /*39e0*/  IMAD.U32 R9, RZ, RZ, UR13 ;  /* 0x0000000dff097e24 */ /* 0x000fe4000f8e00ff */
[----:B------:R-:W-:-:S02]  /*39f0*/  IMAD.U32 R10, RZ, RZ, UR14 ;  /* 0x0000000eff0a7e24 */ /* 0x000fc4000f8e00ff */
[----:B------:R-:W-:Y:S01]  /*3a00*/  @P0 IMAD.WIDE.U32 R16, R11, 0x4, R8 ;  /* 0x000000040b100825 */ /* 0x000fe200078e0008 */
[----:B------:R-:W-:-:S03]  /*3a10*/  MOV R11, UR15 ;  /* 0x0000000f000b7c02 */ /* 0x000fc60008000f00 */
[----:B------:R-:W-:Y:S01]  /*3a20*/  @P0 IMAD.IADD R15, R12, 0x1, R5 ;  /* 0x000000010c0f0824 */ /* 0x000fe200078e0205 */
[----:B0-----:R-:W3:Y:S01]  /*3a30*/  @P0 LDG.E.CONSTANT R2, desc[UR10][R16.64] ;  /* 0x0000000a10020981 */ /* 0x001ee2000c1e9900 */
[----:B------:R-:W-:Y:S01]  /*3a40*/  @!P1 IMAD R19, R7, UR20, R4 ;  /* 0x0000001407139c24 */ /* 0x000fe2000f8e0204 */
[----:B------:R-:W-:Y:S01]  /*3a50*/  @!P1 IADD3 R4, PT, PT, R4, UR21, RZ ;  /* 0x0000001504049c10 */ /* 0x000fe2000fffe0ff */
[----:B------:R-:W-:-:S04]  /*3a60*/  @P0 IMAD.WIDE.U32 R8, R13, 0x4, R8 ;  /* 0x000000040d080825 */ /* 0x000fc800078e0008 */
[--C-:B------:R-:W-:Y:S02]  /*3a70*/  @P0 IMAD.WIDE.U32 R12, R12, 0x4, R10.reuse ;  /* 0x000000040c0c0825 */ /* 0x100fe400078e000a */
[----:B------:R-:W4:Y:S02]  /*3a80*/  @P0 LDG.E.CONSTANT R8, desc[UR10][R8.64] ;  /* 0x0000000a08080981 */ /* 0x000f24000c1e9900 */
[----:B------:R-:W-:Y:S01]  /*3a90*/  @P0 IMAD.WIDE.U32 R6, R15, 0x4, R10 ;  /* 0x000000040f060825 */ /* 0x000fe200078e000a */
[----:B--2---:R-:W-:Y:S01]  /*3aa0*/  MOV R15, UR17 ;  /* 0x00000011000f7c02 */ /* 0x004fe20008000f00 */
[----:B------:R-:W3:Y:S01]  /*3ab0*/  @P0 LDG.E.CONSTANT R12, desc[UR10][R12.64] ;  /* 0x0000000a0c0c0981 */ /* 0x000ee2000c1e9900 */
[----:B------:R-:W-:Y:S01]  /*3ac0*/  MOV R11, UR19 ;  /* 0x00000013000b7c02 */ /* 0x000fe20008000f00 */
[----:B------:R-:W-:Y:S02]  /*3ad0*/  IMAD.U32 R14, RZ, RZ, UR16 ;  /* 0x00000010ff0e7e24 */ /* 0x000fe4000f8e00ff */
[----:B------:R-:W-:Y:S01]  /*3ae0*/  IMAD.U32 R10, RZ, RZ, UR18 ;  /* 0x00000012ff0a7e24 */ /* 0x000fe2000f8e00ff */
[----:B------:R-:W4:Y:S01]  /*3af0*/  @P0 LDG.E.CONSTANT R7, desc[UR10][R6.64] ;  /* 0x0000000a06070981 */ /* 0x000f22000c1e9900 */
[----:B------:R-:W-:-:S02]  /*3b00*/  @!P1 IMAD R21, R4, R5, R0 ;  /* 0x0000000504159224 */ /* 0x000fc400078e0200 */
[----:B------:R-:W-:-:S04]  /*3b10*/  @!P1 IMAD.WIDE.U32 R14, R19, 0x4, R14 ;  /* 0x00000004130e9825 */ /* 0x000fc800078e000e */
[----:B------:R-:W-:Y:S02]  /*3b20*/  @!P1 IMAD.WIDE.U32 R10, R21, 0x4, R10 ;  /* 0x00000004150a9825 */ /* 0x000fe400078e000a */
[----:B------:R-:W2:Y:S04]  /*3b30*/  @!P1 LDG.E.CONSTANT R14, desc[UR10][R14.64] ;  /* 0x0000000a0e0e9981 */ /* 0x000ea8000c1e9900 */
[----:B------:R-:W2:Y:S01]  /*3b40*/  @!P1 LDG.E.CONSTANT R10, desc[UR10][R10.64] ;  /* 0x0000000a0a0a9981 */ /* 0x000ea2000c1e9900 */
[----:B---3--:R-:W-:-:S04]  /*3b50*/  @P0 VIADDMNMX R2, R12, R2, R23, PT ;  /* 0x000000020c020246 */ /* 0x008fc80003800117 */
[----:B----4-:R-:W-:-:S04]  /*3b60*/  @P0 VIADDMNMX R23, R7, R8, R2, PT ;  /* 0x0000000807170246 */ /* 0x010fc80003800102 */
[----:B--2---:R-:W-:-:S07]  /*3b70*/  @!P1 VIADDMNMX R23, R10, R14, R23, PT ;  /* 0x0000000e0a179246 */ /* 0x004fce0003800117 */
.L_x_1:
[----:B------:R-:W2:Y:S08]  /*3b80*/  LDC R2, c[0x0][0x398] ;  /* 0x0000e600ff027b82 */ /* 0x000eb00000000800 */
[----:B------:R-:W3:Y:S01]  /*3b90*/  LDC.64 R6, c[0x0][0x390] ;  /* 0x0000e400ff067b82 */ /* 0x000ee20000000a00 */
[----:B--2---:R-:W-:-:S04]  /*3ba0*/  IMAD R3, R2, UR9, R3 ;  /* 0x0000000902037c24 */ /* 0x004fc8000f8e0203 */
[----:B------:R-:W-:-:S04]  /*3bb0*/  IMAD R3, R3, R5, R0 ;  /* 0x0000000503037224 */ /* 0x000fc800078e0200 */
[----:B---3--:R-:W-:-:S05]  /*3bc0*/  IMAD.WIDE.U32 R2, R3, 0x4, R6 ;  /* 0x0000000403027825 */ /* 0x008fca00078e0006 */
[----:B0-----:R-:W-:Y:S01]  /*3bd0*/  STG.E desc[UR10][R2.64], R23 ;  /* 0x0000001702007986 */ /* 0x001fe2000c10190a */
[----:B------:R-:W-:Y:S05]  /*3be0*/  EXIT ;  /* 0x000000000000794d */ /* 0x000fea0003800000 */
.L_x_40:
[----:B------:R-:W-:-:S00]  /*3bf0*/  BRA `(.L_x_40) ;  /* 0xfffffffc00fc7947 */ /* 0x000fc0000383ffff */
[----:B------:R-:W-:-:S00]  /*3c00*/  NOP ;  /* 0x0000000000007918 */ /* 0x000fc00000000000 */
[----:B------:R-:W-:-:S00]  /*3c10*/  NOP ;  /* 0x0000000000007918 */ /* 0x000fc00000000000 */
[----:B------:R-:W-:-:S00]  /*3c20*/  NOP ;  /* 0x0000000000007918 */ /* 0x000fc00000000000 */
[----:B------:R-:W-:-:S00]  /*3c30*/  NOP ;  /* 0x0000000000007918 */ /* 0x000fc00000000000 */
[----:B------:R-:W-:-:S00]  /*3c40*/  NOP ;  /* 0x0000000000007918 */ /* 0x000fc00000000000 */
[----:B------:R-:W-:-:S00]  /*3c50*/  NOP ;  /* 0x0000000000007918 */ /* 0x000fc00000000000 */
[----:B------:R-:W-:-:S00]  /*3c60*/  NOP ;  /* 0x0000000000007918 */ /* 0x000fc00000000000 */
[----:B------:R-:W-:-:S00]  /*3c70*/  NOP ;  /* 0x0000000000007918 */ /* 0x000fc00000000000 */
.L_x_778:


//--------------------- .text.semiring_matmul_i32 --------------------------
	.section	.text.semiring_matmul_i32,"ax",@progbits
	.align	128
        .global         semiring_matmul_i32
        .type           semiring_matmul_i32,@function
        .size           semiring_matmul_i32,(.L_x_779 - semiring_matmul_i32)
        .other          semiring_matmul_i32,@"STO_CUDA_ENTRY STV_DEFAULT"
semiring_matmul_i32:
.text.semiring_matmul_i32:
[----:B------:R-:W-:Y:S01]  /*0000*/  LDC R1, c[0x0][0x37c] ;  /* 0x0000df00ff017b82 */ /* 0x000fe20000000800 */
[----:B------:R-:W0:Y:S07]  /*0010*/  S2R R9, SR_TID.X ;  /* 0x0000000000097919 */ /* 0x000e2e0000002100 */
[----:B------:R-:W1:Y:S01]  /*0020*/  S2UR UR6, SR_CTAID.X ;  /* 0x00000000000679c3 */ /* 0x000e620000002500 */
[----:B------:R-:W2:Y:S01]  /*0030*/  LDCU.64 UR8, c[0x0][0x398] ;  /* 0x00007300ff0877ac */ /* 0x000ea20008000a00 */
[----:B------:R-:W3:Y:S06]  /*0040*/  S2R R4, SR_TID.Y ;  /* 0x0000000000047919 */ /* 0x000eec0000002200 */
[----:B------:R-:W3:Y:S01]  /*0050*/  LDC R3, c[0x0][0x364] ;  /* 0x0000d900ff037b82 */ /* 0x000ee20000000800 */
[----:B------:R-:W1:Y:S07]  /*0060*/  LDCU UR4, c[0x0][0x360] ;  /* 0x00006c00ff0477ac */ /* 0x000e6e0008000800 */
[----:B------:R-:W3:Y:S01]  /*0070*/  S2UR UR5, SR_CTAID.Y ;  /* 0x00000000000579c3 */ /* 0x000ee20000002600 */
[----:B--2---:R-:W-:Y:S01]  /*0080*/  IMAD.U32 R0, RZ, RZ, UR9 ;  /* 0x00000009ff007e24 */ /* 0x004fe2000f8e00ff */
[----:B-1----:R-:W-:-:S06]  /*0090*/  UIMAD UR6, UR6, UR4, URZ ;  /* 0x00000004060672a4 */ /* 0x002fcc000f8e02ff */
[----:B0-----:R-:W-:-:S05]  /*00a0*/  VIADD R2, R9, UR6 ;  /* 0x0000000609027c36 */ /* 0x001fca0008000000 */
[----:B------:R-:W-:Y:S01]  /*00b0*/  ISETP.GE.U32.AND P0, PT, R2, R0, PT ;  /* 0x000000000200720c */ /* 0x000fe20003f06070 */
[----:B---3--:R-:W-:-:S05]  /*00c0*/  IMAD R3, R3, UR5, R4 ;  /* 0x0000000503037c24 */ /* 0x008fca000f8e0204 */
[----:B------:R-:W-:-:S13]  /*00d0*/  ISETP.GE.U32.OR P0, PT, R3, UR8, P0 ;  /* 0x0000000803007c0c */ /* 0x000fda0008706470 */
[----:B------:R-:W-:Y:S05]  /*00e0*/  @P0 EXIT ;  /* 0x000000000000094d */ /* 0x000fea0003800000 */
[----:B------:R-:W0:Y:S01]  /*00f0*/  LDC R8, c[0x0][0x3a4] ;  /* 0x0000e900ff087b82 */ /* 0x000e220000000800 */
[----:B------:R-:W-:-:S07]  /*0100*/  MOV R18, 0x7fffffff ;  /* 0x7fffffff00127802 */ /* 0x000fce0000000f00 */
[----:B------:R-:W1:Y:S01]  /*0110*/  LDC R4, c[0x0][0x3a0] ;  /* 0x0000e800ff047b82 */ /* 0x000e620000000800 */
[----:B0-----:R-:W-:-:S05]  /*0120*/  VIADD R5, R8, 0xffffffff ;  /* 0xffffffff08057836 */ /* 0x001fca0000000000 */
[----:B------:R-:W-:-:S13]  /*0130*/  ISETP.GE.U32.AND P0, PT, R5, 0x2, PT ;  /* 0x000000020500780c */ /* 0x000fda0003f06070 */
[----:B------:R-:W-:Y:S01]  /*0140*/  @!P0 IMAD.MOV.U32 R18, RZ, RZ, -0x80000000 ;  /* 0x80000000ff128424 */ /* 0x000fe200078e00ff */
[----:B-1----:R-:W-:Y:S06]  /*0150*/  @!P0 BRA `(.L_x_41) ;  /* 0x0000000000188947 */ /* 0x002fec0003800000 */
[----:B------:R-:W-:-:S05]  /*0160*/  VIMNMX.U32 R5, PT, PT, R8, 0x4, PT ;  /* 0x0000000408057848 */ /* 0x000fca0003fe0000 */
[----:B------:R-:W-:-:S04]  /*0170*/  IMAD.SHL.U32 R5, R5, 0x4, RZ ;  /* 0x0000000405057824 */ /* 0x000fc800078e00ff */
[----:B------:R-:W0:Y:S02]  /*0180*/  LDC R6, c[0x2][R5] ;  /* 0x0080000005067b82 */ /* 0x000e240000000800 */
[----:B0-----:R-:W-:-:S04]  /*0190*/  SHF.R.S32.HI R7, RZ, 0x1f, R6 ;  /* 0x0000001fff077819 */ /* 0x001fc80000011406 */
.L_x_342:
[----:B------:R-:W-:Y:S05]  /*01a0*/  BRX R6 -0x1b0                                     (*"BRANCH_TARGETS .L_x_41,.L_x_344"*) ;  /* 0xfffffffc06947949 */ /* 0x000fea000383ffff */
.L_x_344:
[----:B------:R-:W-:-:S07]  /*01b0*/  IMAD.MOV.U32 R18, RZ, RZ, RZ ;  /* 0x000000ffff127224 */ /* 0x000fce00078e00ff */
.L_x_41:
[----:B------:R-:W-:Y:S01]  /*01c0*/  ISETP.NE.AND P0, PT, R4, RZ, PT ;  /* 0x000000ff0400720c */ /* 0x000fe20003f05270 */
[----:B------:R-:W0:-:S12]  /*01d0*/  LDCU.64 UR8, c[0x0][0x358] ;  /* 0x00006b00ff0877ac */ /* 0x000e180008000a00 */
[----:B------:R-:W-:Y:S05]  /*01e0*/  @!P0 BRA `(.L_x_42) ;  /* 0x0000003400288947 */ /* 0x000fea0003800000 */
[----:B------:R-:W-:-:S13]  /*01f0*/  ISETP.GT.AND P0, PT, R8, 0x2, PT ;  /* 0x000000020800780c */ /* 0x000fda0003f04270 */
[----:B------:R-:W-:Y:S05]  /*0200*/  @P0 BRA `(.L_x_43) ;  /* 0x0000001400380947 */ /* 0x000fea0003800000 */
[----:B------:R-:W-:-:S13]  /*0210*/  ISETP.GE.U32.AND P1, PT, R8, 0x2, PT ;  /* 0x000000020800780c */ /* 0x000fda0003f26070 */
[----:B------:R-:W-:Y:S05]  /*0220*/  @!P1 BRA `(.L_x_44) ;  /* 0x0000000800709947 */ /* 0x000fea0003800000 */
[----:B------:R-:W-:-:S13]  /*0230*/  ISETP.NE.AND P0, PT, R8, 0x2, PT ;  /* 0x000000020800780c */ /* 0x000fda0003f05270 */
[----:B------:R-:W-:Y:S05]  /*0240*/  @P0 BRA `(.L_x_45) ;  /* 0x0000002800d40947 */ /* 0x000fea0003800000 */
[C---:B------:R-:W-:Y:S01]  /*0250*/  ISETP.GE.U32.AND P0, PT, R4.reuse, 0x8, PT ;  /* 0x000000080400780c */ /* 0x040fe20003f06070 */
[----:B------:R-:W-:Y:S01]  /*0260*/  HFMA2 R7, -RZ, RZ, 0, 0 ;  /* 0x00000000ff077431 */ /* 0x000fe200000001ff */
[----:B------:R-:W-:-:S04]  /*0270*/  LOP3.LUT R6, R4, 0x7, RZ, 0xc0, !PT ;  /* 0x0000000704067812 */ /* 0x000fc800078ec0ff */
[----:B------:R-:W-:-:S07]  /*0280*/  ISETP.NE.AND P1, PT, R6, RZ, PT ;  /* 0x000000ff0600720c */ /* 0x000fce0003f25270 */
[----:B------:R-:W-:Y:S06]  /*0290*/  @!P0 BRA `(.L_x_46) ;  /* 0x0000000400308947 */ /* 0x000fec0003800000 */
[----:B------:R-:W-:Y:S01]  /*02a0*/  LOP3.LUT R7, R4, 0xfffffff8, RZ, 0xc0, !PT ;  /* 0xfffffff804077812 */ /* 0x000fe200078ec0ff */
[C-C-:B------:R-:W-:Y:S01]  /*02b0*/  IMAD R8, R0.reuse, 0x2, R2.reuse ;  /* 0x0000000200087824 */ /* 0x140fe200078e0202 */
[C---:B------:R-:W-:Y:S01]  /*02c0*/  IADD3 R5, PT, PT, R0.reuse, UR6, R9 ;  /* 0x0000000600057c10 */ /* 0x040fe2000fffe009 */
[C-C-:B------:R-:W-:Y:S01]  /*02d0*/  IMAD R9, R0.reuse, 0x3, R2.reuse ;  /* 0x0000000300097824 */ /* 0x140fe200078e0202 */
[----:B------:R-:W-:Y:S01]  /*02e0*/  IADD3 R21, PT, PT, -R7, RZ, RZ ;  /* 0x000000ff07157210 */ /* 0x000fe20007ffe1ff */
[C-C-:B------:R-:W-:Y:S02]  /*02f0*/  IMAD R10, R0.reuse, 0x4, R2.reuse ;  /* 0x00000004000a7824 */ /* 0x140fe400078e0202 */
[C-C-:B------:R-:W-:Y:S02]  /*0300*/  IMAD R11, R0.reuse, 0x5, R2.reuse ;  /* 0x00000005000b7824 */ /* 0x140fe400078e0202 */
[C-C-:B------:R-:W-:Y:S02]  /*0310*/  IMAD R16, R0.reuse, 0x6, R2.reuse ;  /* 0x0000000600107824 */ /* 0x140fe400078e0202 */
[----:B------:R-:W-:-:S02]  /*0320*/  IMAD R17, R0, 0x7, R2 ;  /* 0x0000000700117824 */ /* 0x000fc400078e0202 */
[----:B------:R-:W-:Y:S02]  /*0330*/  IMAD R20, R3, R4, 0x3 ;  /* 0x0000000303147424 */ /* 0x000fe400078e0204 */
[----:B------:R-:W-:-:S07]  /*0340*/  IMAD.MOV.U32 R19, RZ, RZ, R2 ;  /* 0x000000ffff137224 */ /* 0x000fce00078e0002 */
.L_x_47:
[----:B------:R-:W1:Y:S01]  /*0350*/  LDC.64 R12, c[0x0][0x380] ;  /* 0x0000e000ff0c7b82 */ /* 0x000e620000000a00 */
[C---:B------:R-:W-:Y:S02]  /*0360*/  VIADD R23, R20.reuse, 0xfffffffd ;  /* 0xfffffffd14177836 */ /* 0x040fe40000000000 */
[----:B------:R-:W-:-:S05]  /*0370*/  VIADD R25, R20, 0xfffffffe ;  /* 0xfffffffe14197836 */ /* 0x000fca0000000000 */
[----:B------:R-:W2:Y:S01]  /*0380*/  LDC.64 R14, c[0x0][0x388] ;  /* 0x0000e200ff0e7b82 */ /* 0x000ea20000000a00 */
[----:B-1----:R-:W-:-:S05]  /*0390*/  IMAD.WIDE.U32 R22, R23, 0x4, R12 ;  /* 0x0000000417167825 */ /* 0x002fca00078e000c */
[----:B0-----:R0:W3:Y:S02]  /*03a0*/  LDG.E.CONSTANT R26, desc[UR8][R22.64] ;  /* 0x00000008161a7981 */ /* 0x0010e4000c1e9900 */
[----:B0-----:R-:W-:-:S04]  /*03b0*/  IMAD.WIDE.U32 R22, R25, 0x4, R12 ;  /* 0x0000000419167825 */ /* 0x001fc800078e000c */
[--C-:B--2---:R-:W-:Y:S01]  /*03c0*/  IMAD.WIDE.U32 R24, R19, 0x4, R14.reuse ;  /* 0x0000000413187825 */ /* 0x104fe200078e000e */
[----:B------:R0:W2:Y:S05]  /*03d0*/  LDG.E.CONSTANT R27, desc[UR8][R22.64] ;  /* 0x00000008161b7981 */ /* 0x0000aa000c1e9900 */
[----:B------:R-:W3:Y:S01]  /*03e0*/  LDG.E.CONSTANT R25, desc[UR8][R24.64] ;  /* 0x0000000818197981 */ /* 0x000ee2000c1e9900 */
[----:B0-----:R-:W-:-:S05]  /*03f0*/  IMAD.WIDE.U32 R22, R5, 0x4, R14 ;  /* 0x0000000405167825 */ /* 0x001fca00078e000e */
[----:B------:R0:W2:Y:S01]  /*0400*/  LDG.E.CONSTANT R28, desc[UR8][R22.64] ;  /* 0x00000008161c7981 */ /* 0x0000a2000c1e9900 */
[----:B---3--:R-:W-:Y:S01]  /*0410*/  VIMNMX R29, PT, PT, R25, R26, PT ;  /* 0x0000001a191d7248 */ /* 0x008fe20003fe0100 */
[----:B------:R-:W-:-:S04]  /*0420*/  VIADD R26, R20, 0xffffffff ;  /* 0xffffffff141a7836 */ /* 0x000fc80000000000 */
[----:B0-----:R-:W-:-:S04]  /*0430*/  IMAD.WIDE.U32 R22, R26, 0x4, R12 ;  /* 0x000000041a167825 */ /* 0x001fc800078e000c */
[----:B------:R-:W-:Y:S01]  /*0440*/  IMAD.WIDE.U32 R24, R8, 0x4, R14 ;  /* 0x0000000408187825 */ /* 0x000fe200078e000e */
[----:B--2---:R-:W-:Y:S01]  /*0450*/  VIMNMX R27, PT, PT, R28, R27, PT ;  /* 0x0000001b1c1b7248 */ /* 0x004fe20003fe0100 */
[----:B------:R0:W2:Y:S03]  /*0460*/  LDG.E.CONSTANT R26, desc[UR8][R22.64] ;  /* 0x00000008161a7981 */ /* 0x0000a6000c1e9900 */
[----:B------:R-:W-:Y:S01]  /*0470*/  VIMNMX3 R18, R18, R29, R27, !PT ;  /* 0x0000001d1212720f */ /* 0x000fe2000780011b */
[----:B------:R-:W2:Y:S01]  /*0480*/  LDG.E.CONSTANT R25, desc[UR8][R24.64] ;  /* 0x0000000818197981 */ /* 0x000ea2000c1e9900 */
[----:B0-----:R-:W-:-:S05]  /*0490*/  IMAD.WIDE.U32 R22, R20, 0x4, R12 ;  /* 0x0000000414167825 */ /* 0x001fca00078e000c */
[----:B------:R0:W3:Y:S02]  /*04a0*/  LDG.E.CONSTANT R27, desc[UR8][R22.64] ;  /* 0x00000008161b7981 */ /* 0x0000e4000c1e9900 */
[----:B0-----:R-:W-:-:S05]  /*04b0*/  IMAD.WIDE.U32 R22, R9, 0x4, R14 ;  /* 0x0000000409167825 */ /* 0x001fca00078e000e */
[----:B------:R0:W3:Y:S01]  /*04c0*/  LDG.E.CONSTANT R28, desc[UR8][R22.64] ;  /* 0x00000008161c7981 */ /* 0x0000e2000c1e9900 */
[----:B------:R-:W-:-:S05]  /*04d0*/  IADD3 R24, PT, PT, R20, 0x1, RZ ;  /* 0x0000000114187810 */ /* 0x000fca0007ffe0ff */
[----:B0-----:R-:W-:Y:S01]  /*04e0*/  IMAD.WIDE.U32 R22, R24, 0x4, R12 ;  /* 0x0000000418167825 */ /* 0x001fe200078e000c */
[----:B--2---:R-:W-:-:S04]  /*04f0*/  VIMNMX R29, PT, PT, R25, R26, PT ;  /* 0x0000001a191d7248 */ /* 0x004fc80003fe0100 */
[----:B------:R0:W2:Y:S02]  /*0500*/  LDG.E.CONSTANT R26, desc[UR8][R22.64] ;  /* 0x00000008161a7981 */ /* 0x0000a4000c1e9900 */
[----:B0-----:R-:W-:Y:S01]  /*0510*/  IMAD.WIDE.U32 R22, R10, 0x4, R14 ;  /* 0x000000040a167825 */ /* 0x001fe200078e000e */
[----:B---3--:R-:W-:-:S04]  /*0520*/  VIMNMX R28, PT, PT, R28, R27, PT ;  /* 0x0000001b1c1c7248 */ /* 0x008fc80003fe0100 */
[----:B------:R0:W2:Y:S01]  /*0530*/  LDG.E.CONSTANT R27, desc[UR8][R22.64] ;  /* 0x00000008161b7981 */ /* 0x0000a2000c1e9900 */
[----:B------:R-:W-:Y:S01]  /*0540*/  VIADD R25, R20, 0x2 ;  /* 0x0000000214197836 */ /* 0x000fe20000000000 */
[----:B------:R-:W-:Y:S01]  /*0550*/  VIMNMX3 R24, R18, R29, R28, !PT ;  /* 0x0000001d1218720f */ /* 0x000fe2000780011c */
[----:B------:R-:W-:Y:S02]  /*0560*/  VIADD R29, R20, 0x3 ;  /* 0x00000003141d7836 */ /* 0x000fe40000000000 */
[----:B0-----:R-:W-:-:S06]  /*0570*/  IMAD.WIDE.U32 R22, R25, 0x4, R12 ;  /* 0x0000000419167825 */ /* 0x001fcc00078e000c */
[----:B------:R-:W3:Y:S01]  /*0580*/  LDG.E.CONSTANT R23, desc[UR8][R22.64] ;  /* 0x0000000816177981 */ /* 0x000ee2000c1e9900 */
[----:B--2---:R-:W-:Y:S01]  /*0590*/  VIMNMX R25, PT, PT, R27, R26, PT ;  /* 0x0000001a1b197248 */ /* 0x004fe20003fe0100 */
[----:B------:R-:W-:-:S05]  /*05a0*/  IMAD.WIDE.U32 R26, R11, 0x4, R14 ;  /* 0x000000040b1a7825 */ /* 0x000fca00078e000e */
[----:B------:R0:W3:Y:S02]  /*05b0*/  LDG.E.CONSTANT R22, desc[UR8][R26.64] ;  /* 0x000000081a167981 */ /* 0x0000e4000c1e9900 */
[----:B0-----:R-:W-:-:S04]  /*05c0*/  IMAD.WIDE.U32 R26, R29, 0x4, R12 ;  /* 0x000000041d1a7825 */ /* 0x001fc800078e000c */
[----:B------:R-:W-:Y:S01]  /*05d0*/  VIADD R29, R20, 0x4 ;  /* 0x00000004141d7836 */ /* 0x000fe20000000000 */
[----:B------:R-:W2:Y:S03]  /*05e0*/  LDG.E.CONSTANT R18, desc[UR8][R26.64] ;  /* 0x000000081a127981 */ /* 0x000ea6000c1e9900 */
[----:B------:R-:W-:-:S05]  /*05f0*/  IMAD.WIDE.U32 R12, R29, 0x4, R12 ;  /* 0x000000041d0c7825 */ /* 0x000fca00078e000c */
[----:B------:R0:W4:Y:S02]  /*0600*/  LDG.E.CONSTANT R28, desc[UR8][R12.64] ;  /* 0x000000080c1c7981 */ /* 0x000124000c1e9900 */
[----:B0-----:R-:W-:-:S04]  /*0610*/  IMAD.WIDE.U32 R12, R16, 0x4, R14 ;  /* 0x00000004100c7825 */ /* 0x001fc800078e000e */
[----:B------:R-:W-:Y:S01]  /*0620*/  IMAD.WIDE.U32 R14, R17, 0x4, R14 ;  /* 0x00000004110e7825 */ /* 0x000fe200078e000e */
[----:B------:R-:W2:Y:S05]  /*0630*/  LDG.E.CONSTANT R29, desc[UR8][R12.64] ;  /* 0x000000080c1d7981 */ /* 0x000eaa000c1e9900 */
[----:B------:R-:W4:Y:S01]  /*0640*/  LDG.E.CONSTANT R15, desc[UR8][R14.64] ;  /* 0x000000080e0f7981 */ /* 0x000f22000c1e9900 */
[----:B------:R-:W-:-:S04]  /*0650*/  IADD3 R21, PT, PT, R21, 0x8, RZ ;  /* 0x0000000815157810 */ /* 0x000fc80007ffe0ff */
[----:B------:R-:W-:Y:S01]  /*0660*/  ISETP.NE.AND P0, PT, R21, RZ, PT ;  /* 0x000000ff1500720c */ /* 0x000fe20003f05270 */
[----:B------:R-:W-:Y:S01]  /*0670*/  VIADD R20, R20, 0x8 ;  /* 0x0000000814147836 */ /* 0x000fe20000000000 */
[C---:B------:R-:W-:Y:S01]  /*0680*/  LEA R9, R0.reuse, R9, 0x3 ;  /* 0x0000000900097211 */ /* 0x040fe200078e18ff */
[C---:B------:R-:W-:Y:S01]  /*0690*/  IMAD R5, R0.reuse, 0x8, R5 ;  /* 0x0000000800057824 */ /* 0x040fe200078e0205 */
[C---:B------:R-:W-:Y:S01]  /*06a0*/  LEA R17, R0.reuse, R17, 0x3 ;  /* 0x0000001100117211 */ /* 0x040fe200078e18ff */
[C---:B------:R-:W-:Y:S02]  /*06b0*/  IMAD R8, R0.reuse, 0x8, R8 ;  /* 0x0000000800087824 */ /* 0x040fe400078e0208 */
[C---:B------:R-:W-:Y:S02]  /*06c0*/  IMAD R10, R0.reuse, 0x8, R10 ;  /* 0x00000008000a7824 */ /* 0x040fe400078e020a */
[C---:B------:R-:W-:Y:S02]  /*06d0*/  IMAD R11, R0.reuse, 0x8, R11 ;  /* 0x00000008000b7824 */ /* 0x040fe400078e020b */
[----:B------:R-:W-:-:S02]  /*06e0*/  IMAD R16, R0, 0x8, R16 ;  /* 0x0000000800107824 */ /* 0x000fc400078e0210 */
[----:B------:R-:W-:Y:S01]  /*06f0*/  IMAD R19, R0, 0x8, R19 ;  /* 0x0000000800137824 */ /* 0x000fe200078e0213 */
[----:B---3--:R-:W-:-:S04]  /*0700*/  VIMNMX R22, PT, PT, R22, R23, PT ;  /* 0x0000001716167248 */ /* 0x008fc80003fe0100 */
[----:B------:R-:W-:Y:S02]  /*0710*/  VIMNMX3 R22, R24, R25, R22, !PT ;  /* 0x000000191816720f */ /* 0x000fe40007800116 */
[----:B--2---:R-:W-:Y:S02]  /*0720*/  VIMNMX R29, PT, PT, R29, R18, PT ;  /* 0x000000121d1d7248 */ /* 0x004fe40003fe0100 */
[----:B----4-:R-:W-:-:S04]  /*0730*/  VIMNMX R28, PT, PT, R15, R28, PT ;  /* 0x0000001c0f1c7248 */ /* 0x010fc80003fe0100 */
[----:B------:R-:W-:Y:S01]  /*0740*/  VIMNMX3 R18, R22, R29, R28, !PT ;  /* 0x0000001d1612720f */ /* 0x000fe2000780011c */
[----:B------:R-:W-:Y:S06]  /*0750*/  @P0 BRA `(.L_x_47) ;  /* 0xfffffff800fc0947 */ /* 0x000fec000383ffff */
.L_x_46:
[----:B------:R-:W-:Y:S05]  /*0760*/  @!P1 BRA `(.L_x_42) ;  /* 0x0000002c00c89947 */ /* 0x000fea0003800000 */
[----:B------:R-:W-:Y:S02]  /*0770*/  ISETP.GE.U32.AND P0, PT, R6, 0x4, PT ;  /* 0x000000040600780c */ /* 0x000fe40003f06070 */
[----:B------:R-:W-:-:S04]  /*0780*/  LOP3.LUT R19, R4, 0x3, RZ, 0xc0, !PT ;  /* 0x0000000304137812 */ /* 0x000fc800078ec0ff */
[----:B------:R-:W-:-:S07]  /*0790*/  ISETP.NE.AND P1, PT, R19, RZ, PT ;  /* 0x000000ff1300720c */ /* 0x000fce0003f25270 */
[----:B------:R-:W-:Y:S06]  /*07a0*/  @!P0 BRA `(.L_x_48) ;  /* 0x0000000000848947 */ /* 0x000fec0003800000 */
[----:B------:R-:W1:Y:S01]  /*07b0*/  LDC.64 R12, c[0x0][0x380] ;  /* 0x0000e000ff0c7b82 */ /* 0x000e620000000a00 */
[----:B------:R-:W-:Y:S02]  /*07c0*/  IMAD R15, R7, R0, R2 ;  /* 0x00000000070f7224 */ /* 0x000fe400078e0202 */
[----:B------:R-:W-:-:S05]  /*07d0*/  IMAD R9, R3, R4, R7 ;  /* 0x0000000403097224 */ /* 0x000fca00078e0207 */
[----:B------:R-:W2:Y:S01]  /*07e0*/  LDC.64 R10, c[0x0][0x388] ;  /* 0x0000e200ff0a7b82 */ /* 0x000ea20000000a00 */
[--C-:B------:R-:W-:Y:S02]  /*07f0*/  IMAD.IADD R21, R15, 0x1, R0.reuse ;  /* 0x000000010f157824 */ /* 0x100fe400078e0200 */
[----:B------:R-:W-:Y:S02]  /*0800*/  VIADD R17, R9, 0x1 ;  /* 0x0000000109117836 */ /* 0x000fe40000000000 */
[----:B------:R-:W-:Y:S01]  /*0810*/  IMAD.IADD R23, R21, 0x1, R0 ;  /* 0x0000000115177824 */ /* 0x000fe200078e0200 */
[C---:B------:R-:W-:Y:S01]  /*0820*/  IADD3 R27, PT, PT, R9.reuse, 0x2, RZ ;  /* 0x00000002091b7810 */ /* 0x040fe20007ffe0ff */
[C---:B------:R-:W-:Y:S02]  /*0830*/  VIADD R29, R9.reuse, 0x3 ;  /* 0x00000003091d7836 */ /* 0x040fe40000000000 */
[----:B-1----:R-:W-:-:S04]  /*0840*/  IMAD.WIDE.U32 R24, R9, 0x4, R12 ;  /* 0x0000000409187825 */ /* 0x002fc800078e000c */
[----:B------:R-:W-:Y:S01]  /*0850*/  IMAD.WIDE.U32 R16, R17, 0x4, R12 ;  /* 0x0000000411107825 */ /* 0x000fe200078e000c */
[----:B0-----:R0:W3:Y:S03]  /*0860*/  LDG.E.CONSTANT R5, desc[UR8][R24.64] ;  /* 0x0000000818057981 */ /* 0x0010e6000c1e9900 */
[--C-:B--2---:R-:W-:Y:S02]  /*0870*/  IMAD.WIDE.U32 R14, R15, 0x4, R10.reuse ;  /* 0x000000040f0e7825 */ /* 0x104fe400078e000a */
[----:B------:R-:W2:Y:S02]  /*0880*/  LDG.E.CONSTANT R16, desc[UR8][R16.64] ;  /* 0x0000000810107981 */ /* 0x000ea4000c1e9900 */
[----:B------:R-:W-:Y:S02]  /*0890*/  IMAD.WIDE.U32 R20, R21, 0x4, R10 ;  /* 0x0000000415147825 */ /* 0x000fe400078e000a */
[----:B------:R-:W3:Y:S02]  /*08a0*/  LDG.E.CONSTANT R14, desc[UR8][R14.64] ;  /* 0x000000080e0e7981 */ /* 0x000ee4000c1e9900 */
[----:B0-----:R-:W-:-:S02]  /*08b0*/  IMAD.IADD R25, R23, 0x1, R0 ;  /* 0x0000000117197824 */ /* 0x001fc400078e0200 */
[----:B------:R-:W-:Y:S01]  /*08c0*/  IMAD.WIDE.U32 R8, R27, 0x4, R12 ;  /* 0x000000041b087825 */ /* 0x000fe200078e000c */
[----:B------:R-:W2:Y:S03]  /*08d0*/  LDG.E.CONSTANT R21, desc[UR8][R20.64] ;  /* 0x0000000814157981 */ /* 0x000ea6000c1e9900 */
[----:B------:R-:W-:Y:S02]  /*08e0*/  IMAD.WIDE.U32 R22, R23, 0x4, R10 ;  /* 0x0000000417167825 */ /* 0x000fe400078e000a */
[----:B------:R-:W4:Y:S02]  /*08f0*/  LDG.E.CONSTANT R9, desc[UR8][R8.64] ;  /* 0x0000000808097981 */ /* 0x000f24000c1e9900 */
[----:B------:R-:W-:Y:S02]  /*0900*/  IMAD.WIDE.U32 R12, R29, 0x4, R12 ;  /* 0x000000041d0c7825 */ /* 0x000fe400078e000c */
[----:B------:R-:W4:Y:S02]  /*0910*/  LDG.E.CONSTANT R22, desc[UR8][R22.64] ;  /* 0x0000000816167981 */ /* 0x000f24000c1e9900 */
[----:B------:R-:W-:-:S02]  /*0920*/  IMAD.WIDE.U32 R10, R25, 0x4, R10 ;  /* 0x00000004190a7825 */ /* 0x000fc400078e000a */
[----:B------:R-:W5:Y:S04]  /*0930*/  LDG.E.CONSTANT R13, desc[UR8][R12.64] ;  /* 0x000000080c0d7981 */ /* 0x000f68000c1e9900 */
[----:B------:R-:W5:Y:S01]  /*0940*/  LDG.E.CONSTANT R10, desc[UR8][R10.64] ;  /* 0x000000080a0a7981 */ /* 0x000f62000c1e9900 */
[----:B------:R-:W-:Y:S02]  /*0950*/  IADD3 R7, PT, PT, R7, 0x4, RZ ;  /* 0x0000000407077810 */ /* 0x000fe40007ffe0ff */
[----:B---3--:R-:W-:Y:S02]  /*0960*/  VIMNMX R5, PT, PT, R14, R5, PT ;  /* 0x000000050e057248 */ /* 0x008fe40003fe0100 */
[----:B--2---:R-:W-:-:S04]  /*0970*/  VIMNMX R6, PT, PT, R21, R16, PT ;  /* 0x0000001015067248 */ /* 0x004fc80003fe0100 */
[----:B------:R-:W-:Y:S02]  /*0980*/  VIMNMX3 R5, R18, R5, R6, !PT ;  /* 0x000000051205720f */ /* 0x000fe40007800106 */
[----:B----4-:R-:W-:Y:S02]  /*0990*/  VIMNMX R18, PT, PT, R22, R9, PT ;  /* 0x0000000916127248 */ /* 0x010fe40003fe0100 */
[----:B-----5:R-:W-:-:S04]  /*09a0*/  VIMNMX R6, PT, PT, R10, R13, PT ;  /* 0x0000000d0a067248 */ /* 0x020fc80003fe0100 */
[----:B------:R-:W-:-:S07]  /*09b0*/  VIMNMX3 R18, R5, R18, R6, !PT ;  /* 0x000000120512720f */ /* 0x000fce0007800106 */
.L_x_48:
[----:B------:R-:W-:Y:S05]  /*09c0*/  @!P1 BRA `(.L_x_42) ;  /* 0x0000002c00309947 */ /* 0x000fea0003800000 */
[----:B------:R-:W-:Y:S02]  /*09d0*/  ISETP.NE.AND P0, PT, R19, 0x1, PT ;  /* 0x000000011300780c */ /* 0x000fe40003f05270 */
[----:B------:R-:W-:-:S04]  /*09e0*/  LOP3.LUT R5, R4, 0x1, RZ, 0xc0, !PT ;  /* 0x0000000104057812 */ /* 0x000fc800078ec0ff */
[----:B------:R-:W-:-:S07]  /*09f0*/  ISETP.NE.U32.AND P1, PT, R5, 0x1, PT ;  /* 0x000000010500780c */ /* 0x000fce0003f25070 */
[----:B------:R-:W-:Y:S06]  /*0a00*/  @!P0 BRA `(.L_x_49) ;  /* 0x0000000000488947 */ /* 0x000fec0003800000 */
[----:B------:R-:W1:Y:S01]  /*0a10*/  LDC.64 R12, c[0x0][0x380] ;  /* 0x0000e000ff0c7b82 */ /* 0x000e620000000a00 */
[----:B------:R-:W-:Y:S02]  /*0a20*/  IMAD R11, R3, R4, R7 ;  /* 0x00000004030b7224 */ /* 0x000fe400078e0207 */
[----:B------:R-:W-:Y:S02]  /*0a30*/  IMAD R5, R7, R0, R2 ;  /* 0x0000000007057224 */ /* 0x000fe400078e0202 */
[----:B------:R-:W-:Y:S02]  /*0a40*/  VIADD R15, R11, 0x1 ;  /* 0x000000010b0f7836 */ /* 0x000fe40000000000 */
[----:B------:R-:W-:Y:S01]  /*0a50*/  IMAD.IADD R17, R5, 0x1, R0 ;  /* 0x0000000105117824 */ /* 0x000fe200078e0200 */
[----:B------:R-:W2:Y:S01]  /*0a60*/  LDC.64 R8, c[0x0][0x388] ;  /* 0x0000e200ff087b82 */ /* 0x000ea20000000a00 */
        /* <DEDUP_REMOVED lines=8> */
[----:B------:R-:W-:Y:S01]  /*0af0*/  VIADD R7, R7, 0x2 ;  /* 0x0000000207077836 */ /* 0x000fe20000000000 */
[----:B---3--:R-:W-:-:S02]  /*0b00*/  VIMNMX R5, PT, PT, R12, R11, PT ;  /* 0x0000000b0c057248 */ /* 0x008fc40003fe0100 */
[----:B--2---:R-:W-:-:S04]  /*0b10*/  VIMNMX R6, PT, PT, R8, R15, PT ;  /* 0x0000000f08067248 */ /* 0x004fc80003fe0100 */
[----:B------:R-:W-:-:S07]  /*0b20*/  VIMNMX3 R18, R18, R5, R6, !PT ;  /* 0x000000051212720f */ /* 0x000fce0007800106 */
.L_x_49:
[----:B------:R-:W-:Y:S05]  /*0b30*/  @P1 BRA `(.L_x_42) ;  /* 0x0000002800d41947 */ /* 0x000fea0003800000 */
[----:B------:R-:W1:Y:S01]  /*0b40*/  LDC.64 R8, c[0x0][0x380] ;  /* 0x0000e000ff087b82 */ /* 0x000e620000000a00 */
[----:B------:R-:W-:Y:S02]  /*0b50*/  IMAD R5, R3, R4, R7 ;  /* 0x0000000403057224 */ /* 0x000fe400078e0207 */
[----:B------:R-:W-:-:S05]  /*0b60*/  IMAD R7, R7, R0, R2 ;  /* 0x0000000007077224 */ /* 0x000fca00078e0202 */
[----:B------:R-:W2:Y:S01]  /*0b70*/  LDC.64 R10, c[0x0][0x388] ;  /* 0x0000e200ff0a7b82 */ /* 0x000ea20000000a00 */
[----:B-1----:R-:W-:-:S06]  /*0b80*/  IMAD.WIDE.U32 R4, R5, 0x4, R8 ;  /* 0x0000000405047825 */ /* 0x002fcc00078e0008 */
[----:B0-----:R-:W3:Y:S01]  /*0b90*/  LDG.E.CONSTANT R5, desc[UR8][R4.64] ;  /* 0x0000000804057981 */ /* 0x001ee2000c1e9900 */
[----:B--2---:R-:W-:-:S06]  /*0ba0*/  IMAD.WIDE.U32 R6, R7, 0x4, R10 ;  /* 0x0000000407067825 */ /* 0x004fcc00078e000a */
[----:B------:R-:W3:Y:S02]  /*0bb0*/  LDG.E.CONSTANT R6, desc[UR8][R6.64] ;  /* 0x0000000806067981 */ /* 0x000ee4000c1e9900 */
[----:B---3--:R-:W-:-:S04]  /*0bc0*/  VIMNMX R9, PT, PT, R6, R5, PT ;  /* 0x0000000506097248 */ /* 0x008fc80003fe0100 */
[----:B------:R-:W-:Y:S01]  /*0bd0*/  VIMNMX R18, PT, PT, R18, R9, !PT ;  /* 0x0000000912127248 */ /* 0x000fe20007fe0100 */
[----:B------:R-:W-:Y:S06]  /*0be0*/  BRA `(.L_x_42) ;  /* 0x0000002800a87947 */ /* 0x000fec0003800000 */
.L_x_44:
[C---:B------:R-:W-:Y:S02]  /*0bf0*/  ISETP.GE.U32.AND P1, PT, R4.reuse, 0x4, PT ;  /* 0x000000040400780c */ /* 0x040fe40003f26070 */
[----:B------:R-:W-:Y:S02]  /*0c00*/  LOP3.LUT R5, R4, 0x3, RZ, 0xc0, !PT ;  /* 0x0000000304057812 */ /* 0x000fe400078ec0ff */
[----:B------:R-:W-:-:S09]  /*0c10*/  MOV R6, RZ ;  /* 0x000000ff00067202 */ /* 0x000fd20000000f00 */
[----:B------:R-:W-:Y:S05]  /*0c20*/  @!P1 BRA `(.L_x_50) ;  /* 0x0000000400ec9947 */ /* 0x000fea0003800000 */
[----:B------:R-:W1:Y:S01]  /*0c30*/  LDC R7, c[0x0][0x3a4] ;  /* 0x0000e900ff077b82 */ /* 0x000e620000000800 */
[----:B------:R-:W-:Y:S01]  /*0c40*/  LOP3.LUT R6, R4, 0xfffffffc, RZ, 0xc0, !PT ;  /* 0xfffffffc04067812 */ /* 0x000fe200078ec0ff */
[----:B------:R-:W-:Y:S01]  /*0c50*/  IMAD R4, R3, R4, 0x3 ;  /* 0x0000000303047424 */ /* 0x000fe200078e0204 */
[C---:B------:R-:W-:Y:S01]  /*0c60*/  IADD3 R9, PT, PT, R0.reuse, UR6, R9 ;  /* 0x0000000600097c10 */ /* 0x040fe2000fffe009 */
[C-C-:B------:R-:W-:Y:S02]  /*0c70*/  IMAD R12, R0.reuse, 0x3, R2.reuse ;  /* 0x00000003000c7824 */ /* 0x140fe400078e0202 */
[--C-:B------:R-:W-:Y:S02]  /*0c80*/  IMAD R13, R0, 0x2, R2.reuse ;  /* 0x00000002000d7824 */ /* 0x100fe400078e0202 */
[----:B------:R-:W2:Y:S01]  /*0c90*/  LDC R8, c[0x0][0x39c] ;  /* 0x0000e700ff087b82 */ /* 0x000ea20000000800 */
[----:B------:R-:W-:Y:S02]  /*0ca0*/  IMAD.MOV.U32 R22, RZ, RZ, R2 ;  /* 0x000000ffff167224 */ /* 0x000fe400078e0002 */
[----:B------:R-:W-:-:S05]  /*0cb0*/  IMAD.MOV R23, RZ, RZ, -R6 ;  /* 0x000000ffff177224 */ /* 0x000fca00078e0a06 */
[----:B------:R-:W3:Y:S08]  /*0cc0*/  LDC.64 R10, c[0x0][0x380] ;  /* 0x0000e000ff0a7b82 */ /* 0x000ef00000000a00 */
[----:B------:R-:W4:Y:S02]  /*0cd0*/  LDC.64 R14, c[0x0][0x388] ;  /* 0x0000e200ff0e7b82 */ /* 0x000f240000000a00 */
.L_x_58:
[----:B------:R-:W-:Y:S01]  /*0ce0*/  IADD3 R21, PT, PT, R4, -0x3, RZ ;  /* 0xfffffffd04157810 */ /* 0x000fe20007ffe0ff */
[----:B----4-:R-:W-:-:S04]  /*0cf0*/  IMAD.WIDE.U32 R16, R22, 0x4, R14 ;  /* 0x0000000416107825 */ /* 0x010fc800078e000e */
[----:B---3--:R-:W-:Y:S01]  /*0d00*/  IMAD.WIDE.U32 R20, R21, 0x4, R10 ;  /* 0x0000000415147825 */ /* 0x008fe200078e000a */
[----:B0-----:R0:W3:Y:S05]  /*0d10*/  LDG.E.CONSTANT R0, desc[UR8][R16.64] ;  /* 0x0000000810007981 */ /* 0x0010ea000c1e9900 */
[----:B------:R-:W3:Y:S01]  /*0d20*/  LDG.E.CONSTANT R21, desc[UR8][R20.64] ;  /* 0x0000000814157981 */ /* 0x000ee2000c1e9900 */
[----:B-1----:R-:W-:-:S05]  /*0d30*/  VIMNMX.U32 R19, PT, PT, R7, 0x2, PT ;  /* 0x0000000207137848 */ /* 0x002fca0003fe0000 */
[----:B------:R-:W-:Y:S02]  /*0d40*/  IMAD.SHL.U32 R24, R19, 0x4, RZ ;  /* 0x0000000413187824 */ /* 0x000fe400078e00ff */
[----:B------:R-:W-:Y:S02]  /*0d50*/  VIADD R19, R4, 0xfffffffe ;  /* 0xfffffffe04137836 */ /* 0x000fe40000000000 */
[----:B0-----:R-:W0:Y:S02]  /*0d60*/  LDC R16, c[0x2][R24+0x24] ;  /* 0x0080090018107b82 */ /* 0x001e240000000800 */
[----:B0-----:R-:W-:Y:S01]  /*0d70*/  SHF.R.S32.HI R17, RZ, 0x1f, R16 ;  /* 0x0000001fff117819 */ /* 0x001fe20000011410 */
[----:B---3--:R-:W-:-:S03]  /*0d80*/  IMAD.IADD R25, R0, 0x1, R21 ;  /* 0x0000000100197824 */ /* 0x008fc600078e0215 */
.L_x_348:
[----:B------:R-:W-:Y:S05]  /*0d90*/  BRX R16 -0xda0                                    (*"BRANCH_TARGETS .L_x_349,.L_x_350,.L_x_351"*) ;  /* 0xfffffff010987949 */ /* 0x000fea000383ffff */
.L_x_350:
[----:B------:R-:W-:Y:S01]  /*0da0*/  VIMNMX R20, PT, PT, R25, R18, !PT ;  /* 0x0000001219147248 */ /* 0x000fe20007fe0100 */
[----:B------:R-:W-:Y:S06]  /*0db0*/  BRA `(.L_x_51) ;  /* 0x00000000000c7947 */ /* 0x000fec0003800000 */
.L_x_351:
[----:B------:R-:W-:Y:S01]  /*0dc0*/  VIMNMX R20, PT, PT, R25, R18, PT ;  /* 0x0000001219147248 */ /* 0x000fe20003fe0100 */
[----:B------:R-:W-:Y:S06]  /*0dd0*/  BRA `(.L_x_51) ;  /* 0x0000000000047947 */ /* 0x000fec0003800000 */
.L_x_349:
[----:B------:R-:W-:-:S07]  /*0de0*/  VIMNMX R20, PT, PT, R25, R18, PT ;  /* 0x0000001219147248 */ /* 0x000fce0003fe0100 */
.L_x_51:
        /* <DEDUP_REMOVED lines=11> */
.L_x_352:
[----:B------:R-:W-:Y:S05]  /*0ea0*/  BRX R16 -0xeb0                                    (*"BRANCH_TARGETS .L_x_353,.L_x_354,.L_x_355"*) ;  /* 0xfffffff010547949 */ /* 0x000fea000383ffff */
.L_x_354:
[----:B------:R-:W-:Y:S01]  /*0eb0*/  VIMNMX R0, PT, PT, R21, R20, !PT ;  /* 0x0000001415007248 */ /* 0x000fe20007fe0100 */
[----:B------:R-:W-:Y:S06]  /*0ec0*/  BRA `(.L_x_53) ;  /* 0x00000000003c7947 */ /* 0x000fec0003800000 */
.L_x_52:
[----:B------:R-:W-:-:S05]  /*0ed0*/  IMAD.MOV.U32 R0, RZ, RZ, -0x3 ;  /* 0xfffffffdff007424 */ /* 0x000fca00078e00ff */
[----:B------:R-:W-:-:S05]  /*0ee0*/  VIADDMNMX.U32 R0, R7, R0, 0x3, PT ;  /* 0x0000000307007446 */ /* 0x000fca0003800000 */
[----:B------:R-:W-:-:S04]  /*0ef0*/  IMAD.SHL.U32 R0, R0, 0x4, RZ ;  /* 0x0000000400007824 */ /* 0x000fc800078e00ff */
[----:B------:R-:W0:Y:S02]  /*0f00*/  LDC R16, c[0x2][R0+0x4c] ;  /* 0x0080130000107b82 */ /* 0x000e240000000800 */
[----:B0-----:R-:W-:-:S04]  /*0f10*/  SHF.R.S32.HI R17, RZ, 0x1f, R16 ;  /* 0x0000001fff117819 */ /* 0x001fc80000011410 */
.L_x_356:
[----:B------:R-:W-:Y:S05]  /*0f20*/  BRX R16 -0xf30                                    (*"BRANCH_TARGETS .L_x_353,.L_x_358,.L_x_359"*) ;  /* 0xfffffff010347949 */ /* 0x000fea000383ffff */
.L_x_358:
[----:B------:R-:W-:-:S13]  /*0f30*/  ISETP.NE.AND P2, PT, R7, 0x4, PT ;  /* 0x000000040700780c */ /* 0x000fda0003f45270 */
[----:B------:R-:W-:-:S04]  /*0f40*/  @!P2 ISETP.NE.AND P1, PT, R21, RZ, PT ;  /* 0x000000ff1500a20c */ /* 0x000fc80003f25270 */
[----:B------:R-:W-:Y:S01]  /*0f50*/  @!P2 SEL R0, R20, 0x1, !P1 ;  /* 0x000000011400a807 */ /* 0x000fe20004800000 */
[----:B------:R-:W-:Y:S08]  /*0f60*/  @!P2 BRA `(.L_x_53) ;  /* 0x000000000014a947 */ /* 0x000ff00003800000 */
.L_x_355:
[----:B------:R-:W-:Y:S01]  /*0f70*/  VIMNMX R0, PT, PT, R21, R20, PT ;  /* 0x0000001415007248 */ /* 0x000fe20003fe0100 */
[----:B------:R-:W-:Y:S06]  /*0f80*/  BRA `(.L_x_53) ;  /* 0x00000000000c7947 */ /* 0x000fec0003800000 */
.L_x_359:
[----:B------:R-:W-:Y:S01]  /*0f90*/  IADD3 R0, PT, PT, R21, R20, RZ ;  /* 0x0000001415007210 */ /* 0x000fe20007ffe0ff */
[----:B------:R-:W-:Y:S06]  /*0fa0*/  BRA `(.L_x_53) ;  /* 0x0000000000047947 */ /* 0x000fec0003800000 */
.L_x_353:
[----:B------:R-:W-:-:S07]  /*0fb0*/  VIMNMX R0, PT, PT, R21, R20, PT ;  /* 0x0000001415007248 */ /* 0x000fce0003fe0100 */
.L_x_53:
[----:B------:R-:W-:Y:S02]  /*0fc0*/  VIADD R19, R4, 0xffffffff ;  /* 0xffffffff04137836 */ /* 0x000fe40000000000 */
[----:B------:R-:W-:-:S04]  /*0fd0*/  IMAD.WIDE.U32 R16, R13, 0x4, R14 ;  /* 0x000000040d107825 */ /* 0x000fc800078e000e */
[----:B------:R-:W-:Y:S02]  /*0fe0*/  IMAD.WIDE.U32 R18, R19, 0x4, R10 ;  /* 0x0000000413127825 */ /* 0x000fe400078e000a */
[----:B------:R-:W3:Y:S04]  /*0ff0*/  LDG.E.CONSTANT R16, desc[UR8][R16.64] ;  /* 0x0000000810107981 */ /* 0x000ee8000c1e9900 */
[----:B------:R-:W3:Y:S02]  /*1000*/  LDG.E.CONSTANT R19, desc[UR8][R18.64] ;  /* 0x0000000812137981 */ /* 0x000ee4000c1e9900 */
[----:B---3--:R-:W-:Y:S01]  /*1010*/  IMAD.IADD R21, R16, 0x1, R19 ;  /* 0x0000000110157824 */ /* 0x008fe200078e0213 */
[----:B------:R-:W-:Y:S06]  /*1020*/  @P0 BRA `(.L_x_54) ;  /* 0x00000000001c0947 */ /* 0x000fec0003800000 */
[----:B------:R-:W-:-:S05]  /*1030*/  VIMNMX.U32 R16, PT, PT, R7, 0x2, PT ;  /* 0x0000000207107848 */ /* 0x000fca0003fe0000 */
[----:B------:R-:W-:-:S04]  /*1040*/  IMAD.SHL.U32 R18, R16, 0x4, RZ ;  /* 0x0000000410127824 */ /* 0x000fc800078e00ff */
[----:B------:R-:W0:Y:S02]  /*1050*/  LDC R16, c[0x2][R18+0x5c] ;  /* 0x0080170012107b82 */ /* 0x000e240000000800 */
[----:B0-----:R-:W-:-:S04]  /*1060*/  SHF.R.S32.HI R17, RZ, 0x1f, R16 ;  /* 0x0000001fff117819 */ /* 0x001fc80000011410 */
.L_x_361:
[----:B------:R-:W-:Y:S05]  /*1070*/  BRX R16 -0x1080                                   (*"BRANCH_TARGETS .L_x_362,.L_x_363,.L_x_364"*) ;  /* 0xffffffec10e07949 */ /* 0x000fea000383ffff */
.L_x_363:
[----:B------:R-:W-:Y:S01]  /*1080*/  VIMNMX R20, PT, PT, R21, R0, !PT ;  /* 0x0000000015147248 */ /* 0x000fe20007fe0100 */
[----:B------:R-:W-:Y:S06]  /*1090*/  BRA `(.L_x_55) ;  /* 0x00000000003c7947 */ /* 0x000fec0003800000 */
.L_x_54:
[----:B------:R-:W-:-:S04]  /*10a0*/  MOV R16, 0xfffffffd ;  /* 0xfffffffd00107802 */ /* 0x000fc80000000f00 */
[----:B------:R-:W-:-:S05]  /*10b0*/  VIADDMNMX.U32 R16, R7, R16, 0x3, PT ;  /* 0x0000000307107446 */ /* 0x000fca0003800010 */
[----:B------:R-:W-:-:S04]  /*10c0*/  IMAD.SHL.U32 R18, R16, 0x4, RZ ;  /* 0x0000000410127824 */ /* 0x000fc800078e00ff */
[----:B------:R-:W0:Y:S02]  /*10d0*/  LDC R16, c[0x2][R18+0x68] ;  /* 0x00801a0012107b82 */ /* 0x000e240000000800 */
[----:B0-----:R-:W-:-:S04]  /*10e0*/  SHF.R.S32.HI R17, RZ, 0x1f, R16 ;  /* 0x0000001fff117819 */ /* 0x001fc80000011410 */
.L_x_365:
[----:B------:R-:W-:Y:S05]  /*10f0*/  BRX R16 -0x1100                                   (*"BRANCH_TARGETS .L_x_362,.L_x_367,.L_x_368"*) ;  /* 0xffffffec10c07949 */ /* 0x000fea000383ffff */
.L_x_367:
[----:B------:R-:W-:-:S13]  /*1100*/  ISETP.NE.AND P2, PT, R7, 0x4, PT ;  /* 0x000000040700780c */ /* 0x000fda0003f45270 */
[----:B------:R-:W-:-:S04]  /*1110*/  @!P2 ISETP.NE.AND P1, PT, R21, RZ, PT ;  /* 0x000000ff1500a20c */ /* 0x000fc80003f25270 */
[----:B------:R-:W-:Y:S01]  /*1120*/  @!P2 SEL R20, R0, 0x1, !P1 ;  /* 0x000000010014a807 */ /* 0x000fe20004800000 */
[----:B------:R-:W-:Y:S08]  /*1130*/  @!P2 BRA `(.L_x_55) ;  /* 0x000000000014a947 */ /* 0x000ff00003800000 */
.L_x_364:
[----:B------:R-:W-:Y:S01]  /*1140*/  VIMNMX R20, PT, PT, R21, R0, PT ;  /* 0x0000000015147248 */ /* 0x000fe20003fe0100 */
[----:B------:R-:W-:Y:S06]  /*1150*/  BRA `(.L_x_55) ;  /* 0x00000000000c7947 */ /* 0x000fec0003800000 */
.L_x_368:
[----:B------:R-:W-:Y:S01]  /*1160*/  IMAD.IADD R20, R21, 0x1, R0 ;  /* 0x0000000115147824 */ /* 0x000fe200078e0200 */
[----:B------:R-:W-:Y:S06]  /*1170*/  BRA `(.L_x_55) ;  /* 0x0000000000047947 */ /* 0x000fec0003800000 */
.L_x_362:
[----:B------:R-:W-:-:S07]  /*1180*/  VIMNMX R20, PT, PT, R21, R0, PT ;  /* 0x0000000015147248 */ /* 0x000fce0003fe0100 */
.L_x_55:
        /* <DEDUP_REMOVED lines=10> */
.L_x_370:
[----:B------:R-:W-:Y:S05]  /*1230*/  BRX R16 -0x1240                                   (*"BRANCH_TARGETS .L_x_371,.L_x_372,.L_x_373"*) ;  /* 0xffffffec10707949 */ /* 0x000fea000383ffff */
.L_x_372:
[----:B------:R-:W-:Y:S01]  /*1240*/  VIMNMX R18, PT, PT, R21, R20, !PT ;  /* 0x0000001415127248 */ /* 0x000fe20007fe0100 */
[----:B------:R-:W-:Y:S06]  /*1250*/  BRA `(.L_x_57) ;  /* 0x00000000003c7947 */ /* 0x000fec0003800000 */
.L_x_56:
[----:B------:R-:W-:-:S05]  /*1260*/  IMAD.MOV.U32 R0, RZ, RZ, -0x3 ;  /* 0xfffffffdff007424 */ /* 0x000fca00078e00ff */
[----:B------:R-:W-:-:S05]  /*1270*/  VIADDMNMX.U32 R0, R7, R0, 0x3, PT ;  /* 0x0000000307007446 */ /* 0x000fca0003800000 */
[----:B------:R-:W-:-:S04]  /*1280*/  IMAD.SHL.U32 R0, R0, 0x4, RZ ;  /* 0x0000000400007824 */ /* 0x000fc800078e00ff */
[----:B------:R-:W0:Y:S02]  /*1290*/  LDC R16, c[0x2][R0+0x84] ;  /* 0x0080210000107b82 */ /* 0x000e240000000800 */
[----:B0-----:R-:W-:-:S04]  /*12a0*/  SHF.R.S32.HI R17, RZ, 0x1f, R16 ;  /* 0x0000001fff117819 */ /* 0x001fc80000011410 */
.L_x_374:
[----:B------:R-:W-:Y:S05]  /*12b0*/  BRX R16 -0x12c0                                   (*"BRANCH_TARGETS .L_x_371,.L_x_376,.L_x_377"*) ;  /* 0xffffffec10507949 */ /* 0x000fea000383ffff */
.L_x_376:
[----:B------:R-:W-:-:S13]  /*12c0*/  ISETP.NE.AND P2, PT, R7, 0x4, PT ;  /* 0x000000040700780c */ /* 0x000fda0003f45270 */
[----:B------:R-:W-:-:S04]  /*12d0*/  @!P2 ISETP.NE.AND P1, PT, R21, RZ, PT ;  /* 0x000000ff1500a20c */ /* 0x000fc80003f25270 */
[----:B------:R-:W-:Y:S01]  /*12e0*/  @!P2 SEL R18, R20, 0x1, !P1 ;  /* 0x000000011412a807 */ /* 0x000fe20004800000 */
[----:B------:R-:W-:Y:S08]  /*12f0*/  @!P2 BRA `(.L_x_57) ;  /* 0x000000000014a947 */ /* 0x000ff00003800000 */
.L_x_373:
[----:B------:R-:W-:Y:S01]  /*1300*/  VIMNMX R18, PT, PT, R21, R20, PT ;  /* 0x0000001415127248 */ /* 0x000fe20003fe0100 */
[----:B------:R-:W-:Y:S06]  /*1310*/  BRA `(.L_x_57) ;  /* 0x00000000000c7947 */ /* 0x000fec0003800000 */
.L_x_377:
[----:B------:R-:W-:Y:S01]  /*1320*/  IMAD.IADD R18, R21, 0x1, R20 ;  /* 0x0000000115127824 */ /* 0x000fe200078e0214 */
[----:B------:R-:W-:Y:S06]  /*1330*/  BRA `(.L_x_57) ;  /* 0x0000000000047947 */ /* 0x000fec0003800000 */
.L_x_371:
[----:B------:R-:W-:-:S07]  /*1340*/  VIMNMX R18, PT, PT, R21, R20, PT ;  /* 0x0000001415127248 */ /* 0x000fce0003fe0100 */
.L_x_57:
[----:B------:R-:W-:Y:S01]  /*1350*/  IADD3 R23, PT, PT, R23, 0x4, RZ ;  /* 0x0000000417177810 */ /* 0x000fe20007ffe0ff */
[----:B--2---:R-:W-:Y:S02]  /*1360*/  IMAD.MOV.U32 R0, RZ, RZ, R8 ;  /* 0x000000ffff007224 */ /* 0x004fe400078e0008 */
[----:B------:R-:W-:Y:S01]  /*1370*/  VIADD R4, R4, 0x4 ;  /* 0x0000000404047836 */ /* 0x000fe20000000000 */
[----:B------:R-:W-:Y:S01]  /*1380*/  ISETP.NE.AND P1, PT, R23, RZ, PT ;  /* 0x000000ff1700720c */ /* 0x000fe20003f25270 */
[C---:B------:R-:W-:Y:S01]  /*1390*/  IMAD R9, R0.reuse, 0x4, R9 ;  /* 0x0000000400097824 */ /* 0x040fe200078e0209 */
[C---:B------:R-:W-:Y:S01]  /*13a0*/  LEA R13, R0.reuse, R13, 0x2 ;  /* 0x0000000d000d7211 */ /* 0x040fe200078e10ff */
[C---:B------:R-:W-:Y:S02]  /*13b0*/  IMAD R12, R0.reuse, 0x4, R12 ;  /* 0x00000004000c7824 */ /* 0x040fe400078e020c */
[----:B------:R-:W-:-:S08]  /*13c0*/  IMAD R22, R0, 0x4, R22 ;  /* 0x0000000400167824 */ /* 0x000fd000078e0216 */
[----:B------:R-:W-:Y:S05]  /*13d0*/  @P1 BRA `(.L_x_58) ;  /* 0xfffffff800401947 */ /* 0x000fea000383ffff */
.L_x_50:
[----:B------:R-:W-:-:S13]  /*13e0*/  ISETP.NE.AND P1, PT, R5, RZ, PT ;  /* 0x000000ff0500720c */ /* 0x000fda0003f25270 */
[----:B------:R-:W-:Y:S05]  /*13f0*/  @!P1 BRA `(.L_x_42) ;  /* 0x0000002000a49947 */ /* 0x000fea0003800000 */
[----:B------:R-:W1:Y:S01]  /*1400*/  LDC R4, c[0x0][0x3a4] ;  /* 0x0000e900ff047b82 */ /* 0x000e620000000800 */
[----:B------:R-:W2:Y:S01]  /*1410*/  LDCU UR4, c[0x0][0x3a0] ;  /* 0x00007400ff0477ac */ /* 0x000ea20008000800 */
[----:B------:R-:W-:Y:S02]  /*1420*/  IMAD R17, R6, R0, R2 ;  /* 0x0000000006117224 */ /* 0x000fe400078e0202 */
[----:B------:R-:W-:Y:S01]  /*1430*/  IMAD.MOV R0, RZ, RZ, -R5 ;  /* 0x000000ffff007224 */ /* 0x000fe200078e0a05 */
[----:B------:R-:W3:Y:S03]  /*1440*/  LDCU UR7, c[0x0][0x3a4] ;  /* 0x00007480ff0777ac */ /* 0x000ee60008000800 */
[----:B------:R-:W4:Y:S08]  /*1450*/  LDC R7, c[0x0][0x39c] ;  /* 0x0000e700ff077b82 */ /* 0x000f300000000800 */
[----:B------:R-:W0:Y:S01]  /*1460*/  LDC.64 R10, c[0x0][0x380] ;  /* 0x0000e000ff0a7b82 */ /* 0x000e220000000a00 */
[----:B--2---:R-:W-:-:S07]  /*1470*/  IMAD R5, R3, UR4, R6 ;  /* 0x0000000403057c24 */ /* 0x004fce000f8e0206 */
[----:B---3--:R-:W2:Y:S02]  /*1480*/  LDC.64 R8, c[0x0][0x388] ;  /* 0x0000e200ff087b82 */ /* 0x008ea40000000a00 */
.L_x_61:
[----:B--2---:R-:W-:-:S04]  /*1490*/  IMAD.WIDE.U32 R14, R17, 0x4, R8 ;  /* 0x00000004110e7825 */ /* 0x004fc800078e0008 */
[----:B0-----:R-:W-:Y:S02]  /*14a0*/  IMAD.WIDE.U32 R12, R5, 0x4, R10 ;  /* 0x00000004050c7825 */ /* 0x001fe400078e000a */
[----:B------:R-:W2:Y:S04]  /*14b0*/  LDG.E.CONSTANT R14, desc[UR8][R14.64] ;  /* 0x000000080e0e7981 */ /* 0x000ea8000c1e9900 */
[----:B------:R-:W2:Y:S01]  /*14c0*/  LDG.E.CONSTANT R13, desc[UR8][R12.64] ;  /* 0x000000080c0d7981 */ /* 0x000ea2000c1e9900 */
[----:B------:R-:W-:Y:S01]  /*14d0*/  MOV R6, R18 ;  /* 0x0000001200067202 */ /* 0x000fe20000000f00 */
[----:B--2---:R-:W-:Y:S01]  /*14e0*/  IMAD.IADD R19, R14, 0x1, R13 ;  /* 0x000000010e137824 */ /* 0x004fe200078e020d */
[----:B------:R-:W-:Y:S06]  /*14f0*/  @P0 BRA `(.L_x_59) ;  /* 0x0000000000200947 */ /* 0x000fec0003800000 */
[----:B------:R-:W-:-:S04]  /*1500*/  UISETP.LT.U32.AND UP0, UPT, UR7, 0x2, UPT ;  /* 0x000000020700788c */ /* 0x000fc8000bf01070 */
[----:B------:R-:W-:-:S04]  /*1510*/  USEL UR4, UR7, 0x2, UP0 ;  /* 0x0000000207047887 */ /* 0x000fc80008000000 */
[----:B------:R-:W-:-:S12]  /*1520*/  USHF.L.U32 UR4, UR4, 0x2, URZ ;  /* 0x0000000204047899 */ /* 0x000fd800080006ff */
[----:B------:R-:W0:Y:S02]  /*1530*/  LDCU UR4, c[0x2][UR4+0x94] ;  /* 0x00801280040477ac */ /* 0x000e240008000800 */
[----:B0-----:R-:W-:-:S10]  /*1540*/  USHF.R.S32.HI UR5, URZ, 0x1f, UR4 ;  /* 0x0000001fff057899 */ /* 0x001fd40008011404 */
.L_x_379:
[----:B------:R-:W-:Y:S05]  /*1550*/  BRXU UR4 -0x1560                                  (*"BRANCH_TARGETS .L_x_380,.L_x_381,.L_x_382"*) ;  /* 0xffffffe804a87958 */ /* 0x000fea000b83ffff */
.L_x_381:
[----:B------:R-:W-:Y:S01]  /*1560*/  VIMNMX R18, PT, PT, R19, R18, !PT ;  /* 0x0000001213127248 */ /* 0x000fe20007fe0100 */
[----:B------:R-:W-:Y:S06]  /*1570*/  BRA `(.L_x_60) ;  /* 0x00000000003c7947 */ /* 0x000fec0003800000 */
.L_x_59:
[----:B------:R-:W-:-:S05]  /*1580*/  IMAD.MOV.U32 R13, RZ, RZ, -0x3 ;  /* 0xfffffffdff0d7424 */ /* 0x000fca00078e00ff */
[----:B-1----:R-:W-:-:S05]  /*1590*/  VIADDMNMX.U32 R13, R4, R13, 0x3, PT ;  /* 0x00000003040d7446 */ /* 0x002fca000380000d */
[----:B------:R-:W-:-:S04]  /*15a0*/  IMAD.SHL.U32 R14, R13, 0x4, RZ ;  /* 0x000000040d0e7824 */ /* 0x000fc800078e00ff */
[----:B------:R-:W0:Y:S02]  /*15b0*/  LDC R12, c[0x2][R14+0xa0] ;  /* 0x008028000e0c7b82 */ /* 0x000e240000000800 */
[----:B0-----:R-:W-:-:S04]  /*15c0*/  SHF.R.S32.HI R13, RZ, 0x1f, R12 ;  /* 0x0000001fff0d7819 */ /* 0x001fc8000001140c */
.L_x_383:
[----:B------:R-:W-:Y:S05]  /*15d0*/  BRX R12 -0x15e0                                   (*"BRANCH_TARGETS .L_x_380,.L_x_385,.L_x_386"*) ;  /* 0xffffffe80c887949 */ /* 0x000fea000383ffff */
.L_x_385:
[----:B------:R-:W-:-:S13]  /*15e0*/  ISETP.NE.AND P2, PT, R4, 0x4, PT ;  /* 0x000000040400780c */ /* 0x000fda0003f45270 */
[----:B------:R-:W-:-:S04]  /*15f0*/  @!P2 ISETP.NE.AND P1, PT, R19, RZ, PT ;  /* 0x000000ff1300a20c */ /* 0x000fc80003f25270 */
[----:B------:R-:W-:Y:S01]  /*1600*/  @!P2 SEL R18, R18, 0x1, !P1 ;  /* 0x000000011212a807 */ /* 0x000fe20004800000 */
[----:B------:R-:W-:Y:S08]  /*1610*/  @!P2 BRA `(.L_x_60) ;  /* 0x000000000014a947 */ /* 0x000ff00003800000 */
.L_x_382:
[----:B------:R-:W-:Y:S01]  /*1620*/  VIMNMX R18, PT, PT, R19, R6, PT ;  /* 0x0000000613127248 */ /* 0x000fe20003fe0100 */
[----:B------:R-:W-:Y:S06]  /*1630*/  BRA `(.L_x_60) ;  /* 0x00000000000c7947 */ /* 0x000fec0003800000 */
.L_x_386:
[----:B------:R-:W-:Y:S01]  /*1640*/  IADD3 R18, PT, PT, R19, R18, RZ ;  /* 0x0000001213127210 */ /* 0x000fe20007ffe0ff */
[----:B------:R-:W-:Y:S06]  /*1650*/  BRA `(.L_x_60) ;  /* 0x0000000000047947 */ /* 0x000fec0003800000 */
.L_x_380:
[----:B------:R-:W-:-:S07]  /*1660*/  VIMNMX R18, PT, PT, R19, R18, PT ;  /* 0x0000001213127248 */ /* 0x000fce0003fe0100 */
.L_x_60:
[----:B------:R-:W-:Y:S02]  /*1670*/  VIADD R6, R0, 0x1 ;  /* 0x0000000100067836 */ /* 0x000fe40000000000 */
[----:B----4-:R-:W-:-:S03]  /*1680*/  IMAD.MOV.U32 R0, RZ, RZ, R7 ;  /* 0x000000ffff007224 */ /* 0x010fc600078e0007 */
[----:B------:R-:W-:Y:S01]  /*1690*/  ISETP.NE.AND P1, PT, R6, RZ, PT ;  /* 0x000000ff0600720c */ /* 0x000fe20003f25270 */
[----:B------:R-:W-:-:S12]  /*16a0*/  IMAD.IADD R17, R17, 0x1, R0 ;  /* 0x0000000111117824 */ /* 0x000fd800078e0200 */
[----:B------:R-:W-:Y:S05]  /*16b0*/  @!P1 BRA `(.L_x_42) ;  /* 0x0000001c00f49947 */ /* 0x000fea0003800000 */
[----:B------:R-:W-:Y:S01]  /*16c0*/  IADD3 R5, PT, PT, R5, 0x1, RZ ;  /* 0x0000000105057810 */ /* 0x000fe20007ffe0ff */
[----:B------:R-:W-:Y:S01]  /*16d0*/  IMAD.MOV.U32 R0, RZ, RZ, R6 ;  /* 0x000000ffff007224 */ /* 0x000fe200078e0006 */
[----:B------:R-:W-:Y:S06]  /*16e0*/  BRA `(.L_x_61) ;  /* 0xfffffffc00687947 */ /* 0x000fec000383ffff */
.L_x_43:
[----:B------:R-:W-:-:S05]  /*16f0*/  IMAD.MOV.U32 R5, RZ, RZ, -0x3 ;  /* 0xfffffffdff057424 */ /* 0x000fca00078e00ff */
[----:B------:R-:W-:-:S05]  /*1700*/  VIADDMNMX.U32 R5, R8, R5, 0x3, PT ;  /* 0x0000000308057446 */ /* 0x000fca0003800005 */
[----:B------:R-:W-:-:S04]  /*1710*/  IMAD.SHL.U32 R5, R5, 0x4, RZ ;  /* 0x0000000405057824 */ /* 0x000fc800078e00ff */
[----:B------:R-:W1:Y:S02]  /*1720*/  LDC R6, c[0x2][R5+0x14] ;  /* 0x0080050005067b82 */ /* 0x000e640000000800 */
[----:B-1----:R-:W-:-:S04]  /*1730*/  SHF.R.S32.HI R7, RZ, 0x1f, R6 ;  /* 0x0000001fff077819 */ /* 0x002fc80000011406 */
.L_x_388:
[----:B0-----:R-:W-:Y:S05]  /*1740*/  BRX R6 -0x1750                                    (*"BRANCH_TARGETS .L_x_389,.L_x_390,.L_x_45"*) ;  /* 0xffffffe8062c7949 */ /* 0x001fea000383ffff */
.L_x_389:
[C---:B------:R-:W-:Y:S01]  /*1750*/  ISETP.GE.U32.AND P1, PT, R4.reuse, 0x4, PT ;  /* 0x000000040400780c */ /* 0x040fe20003f26070 */
[----:B------:R-:W-:Y:S01]  /*1760*/  HFMA2 R6, -RZ, RZ, 0, 0 ;  /* 0x00000000ff067431 */ /* 0x000fe200000001ff */
[----:B------:R-:W-:-:S11]  /*1770*/  LOP3.LUT R5, R4, 0x3, RZ, 0xc0, !PT ;  /* 0x0000000304057812 */ /* 0x000fd600078ec0ff */
[----:B------:R-:W-:Y:S05]  /*1780*/  @!P1 BRA `(.L_x_62) ;  /* 0x0000000800009947 */ /* 0x000fea0003800000 */
[----:B------:R-:W0:Y:S01]  /*1790*/  LDC R7, c[0x0][0x3a4] ;  /* 0x0000e900ff077b82 */ /* 0x000e220000000800 */
[----:B------:R-:W-:Y:S01]  /*17a0*/  LOP3.LUT R6, R4, 0xfffffffc, RZ, 0xc0, !PT ;  /* 0xfffffffc04067812 */ /* 0x000fe200078ec0ff */
[----:B------:R-:W-:Y:S01]  /*17b0*/  IMAD R4, R3, R4, 0x3 ;  /* 0x0000000303047424 */ /* 0x000fe200078e0204 */
[C---:B------:R-:W-:Y:S01]  /*17c0*/  IADD3 R9, PT, PT, R0.reuse, UR6, R9 ;  /* 0x0000000600097c10 */ /* 0x040fe2000fffe009 */
[C-C-:B------:R-:W-:Y:S02]  /*17d0*/  IMAD R12, R0.reuse, 0x3, R2.reuse ;  /* 0x00000003000c7824 */ /* 0x140fe400078e0202 */
[--C-:B------:R-:W-:Y:S02]  /*17e0*/  IMAD R13, R0, 0x2, R2.reuse ;  /* 0x00000002000d7824 */ /* 0x100fe400078e0202 */
[----:B------:R-:W1:Y:S01]  /*17f0*/  LDC R8, c[0x0][0x39c] ;  /* 0x0000e700ff087b82 */ /* 0x000e620000000800 */
[----:B------:R-:W-:Y:S02]  /*1800*/  IMAD.MOV.U32 R22, RZ, RZ, R2 ;  /* 0x000000ffff167224 */ /* 0x000fe400078e0002 */
[----:B------:R-:W-:-:S05]  /*1810*/  IMAD.MOV R23, RZ, RZ, -R6 ;  /* 0x000000ffff177224 */ /* 0x000fca00078e0a06 */
[----:B------:R-:W2:Y:S08]  /*1820*/  LDC.64 R10, c[0x0][0x380] ;  /* 0x0000e000ff0a7b82 */ /* 0x000eb00000000a00 */
[----:B------:R-:W3:Y:S02]  /*1830*/  LDC.64 R14, c[0x0][0x388] ;  /* 0x0000e200ff0e7b82 */ /* 0x000ee40000000a00 */
.L_x_70:
[----:B------:R-:W-:Y:S01]  /*1840*/  IADD3 R21, PT, PT, R4, -0x3, RZ ;  /* 0xfffffffd04157810 */ /* 0x000fe20007ffe0ff */
[----:B---3--:R-:W-:-:S04]  /*1850*/  IMAD.WIDE.U32 R16, R22, 0x4, R14 ;  /* 0x0000000416107825 */ /* 0x008fc800078e000e */
[----:B--2---:R-:W-:Y:S01]  /*1860*/  IMAD.WIDE.U32 R20, R21, 0x4, R10 ;  /* 0x0000000415147825 */ /* 0x004fe200078e000a */
[----:B------:R2:W3:Y:S05]  /*1870*/  LDG.E.CONSTANT R0, desc[UR8][R16.64] ;  /* 0x0000000810007981 */ /* 0x0004ea000c1e9900 */
[----:B------:R-:W3:Y:S01]  /*1880*/  LDG.E.CONSTANT R21, desc[UR8][R20.64] ;  /* 0x0000000814157981 */ /* 0x000ee2000c1e9900 */
[----:B------:R-:W-:Y:S02]  /*1890*/  IMAD.MOV.U32 R24, RZ, RZ, -0x3 ;  /* 0xfffffffdff187424 */ /* 0x000fe400078e00ff */
[----:B------:R-:W-:-:S03]  /*18a0*/  VIADD R19, R4, 0xfffffffe ;  /* 0xfffffffe04137836 */ /* 0x000fc60000000000 */
[----:B0-----:R-:W-:-:S05]  /*18b0*/  VIADDMNMX.U32 R24, R7, R24, 0x3, PT ;  /* 0x0000000307187446 */ /* 0x001fca0003800018 */
[----:B------:R-:W-:-:S04]  /*18c0*/  IMAD.SHL.U32 R24, R24, 0x4, RZ ;  /* 0x0000000418187824 */ /* 0x000fc800078e00ff */
[----:B--2---:R-:W0:Y:S02]  /*18d0*/  LDC R16, c[0x2][R24+0xb0] ;  /* 0x00802c0018107b82 */ /* 0x004e240000000800 */
[----:B0-----:R-:W-:Y:S02]  /*18e0*/  SHF.R.S32.HI R17, RZ, 0x1f, R16 ;  /* 0x0000001fff117819 */ /* 0x001fe40000011410 */
[----:B---3--:R-:W-:Y:S02]  /*18f0*/  VIMNMX R25, PT, PT, R0, R21, !PT ;  /* 0x0000001500197248 */ /* 0x008fe40007fe0100 */
.L_x_393:
[----:B------:R-:W-:Y:S05]  /*1900*/  BRX R16 -0x1910                                   (*"BRANCH_TARGETS .L_x_394,.L_x_395,.L_x_396"*) ;  /* 0xffffffe410bc7949 */ /* 0x000fea000383ffff */
.L_x_395:
[----:B------:R-:W-:-:S13]  /*1910*/  ISETP.NE.AND P1, PT, R7, 0x4, PT ;  /* 0x000000040700780c */ /* 0x000fda0003f25270 */
[----:B------:R-:W-:-:S04]  /*1920*/  @!P1 ISETP.NE.AND P0, PT, R25, RZ, PT ;  /* 0x000000ff1900920c */ /* 0x000fc80003f05270 */
[----:B------:R-:W-:Y:S01]  /*1930*/  @!P1 SEL R20, R18, 0x1, !P0 ;  /* 0x0000000112149807 */ /* 0x000fe20004000000 */
[----:B------:R-:W-:Y:S08]  /*1940*/  @!P1 BRA `(.L_x_63) ;  /* 0x0000000000149947 */ /* 0x000ff00003800000 */
[----:B------:R-:W-:Y:S01]  /*1950*/  VIMNMX R20, PT, PT, R25, R18, PT ;  /* 0x0000001219147248 */ /* 0x000fe20003fe0100 */
[----:B------:R-:W-:Y:S06]  /*1960*/  BRA `(.L_x_63) ;  /* 0x00000000000c7947 */ /* 0x000fec0003800000 */
.L_x_394:
[----:B------:R-:W-:Y:S01]  /*1970*/  VIMNMX R20, PT, PT, R25, R18, PT ;  /* 0x0000001219147248 */ /* 0x000fe20003fe0100 */
[----:B------:R-:W-:Y:S06]  /*1980*/  BRA `(.L_x_63) ;  /* 0x0000000000047947 */ /* 0x000fec0003800000 */
.L_x_396:
[----:B------:R-:W-:-:S07]  /*1990*/  IADD3 R20, PT, PT, R25, R18, RZ ;  /* 0x0000001219147210 */ /* 0x000fce0007ffe0ff */
.L_x_63:
[----:B------:R-:W-:-:S04]  /*19a0*/  IMAD.WIDE.U32 R18, R19, 0x4, R10 ;  /* 0x0000000413127825 */ /* 0x000fc800078e000a */
[----:B------:R-:W-:Y:S02]  /*19b0*/  IMAD.WIDE.U32 R16, R9, 0x4, R14 ;  /* 0x0000000409107825 */ /* 0x000fe400078e000e */
[----:B------:R-:W2:Y:S04]  /*19c0*/  LDG.E.CONSTANT R19, desc[UR8][R18.64] ;  /* 0x0000000812137981 */ /* 0x000ea8000c1e9900 */
[----:B------:R-:W2:Y:S01]  /*19d0*/  LDG.E.CONSTANT R16, desc[UR8][R16.64] ;  /* 0x0000000810107981 */ /* 0x000ea2000c1e9900 */
[----:B------:R-:W-:Y:S02]  /*19e0*/  ISETP.GT.AND P0, PT, R7, 0x2, PT ;  /* 0x000000020700780c */ /* 0x000fe40003f04270 */
[----:B--2---:R-:W-:-:S11]  /*19f0*/  VIMNMX R21, PT, PT, R16, R19, !PT ;  /* 0x0000001310157248 */ /* 0x004fd60007fe0100 */
[----:B------:R-:W-:Y:S05]  /*1a00*/  @P0 BRA `(.L_x_64) ;  /* 0x00000000001c0947 */ /* 0x000fea0003800000 */
[----:B------:R-:W-:-:S05]  /*1a10*/  VIMNMX.U32 R0, PT, PT, R7, 0x2, PT ;  /* 0x0000000207007848 */ /* 0x000fca0003fe0000 */
[----:B------:R-:W-:-:S04]  /*1a20*/  IMAD.SHL.U32 R0, R0, 0x4, RZ ;  /* 0x0000000400007824 */ /* 0x000fc800078e00ff */
[----:B------:R-:W0:Y:S02]  /*1a30*/  LDC R16, c[0x2][R0+0xc0] ;  /* 0x0080300000107b82 */ /* 0x000e240000000800 */
[----:B0-----:R-:W-:-:S04]  /*1a40*/  SHF.R.S32.HI R17, RZ, 0x1f, R16 ;  /* 0x0000001fff117819 */ /* 0x001fc80000011410 */
.L_x_398:
[----:B------:R-:W-:Y:S05]  /*1a50*/  BRX R16 -0x1a60                                   (*"BRANCH_TARGETS .L_x_399,.L_x_400,.L_x_401"*) ;  /* 0xffffffe410687949 */ /* 0x000fea000383ffff */
.L_x_400:
[----:B------:R-:W-:Y:S01]  /*1a60*/  VIMNMX R0, PT, PT, R21, R20, !PT ;  /* 0x0000001415007248 */ /* 0x000fe20007fe0100 */
[----:B------:R-:W-:Y:S06]  /*1a70*/  BRA `(.L_x_65) ;  /* 0x00000000003c7947 */ /* 0x000fec0003800000 */
.L_x_64:
[----:B------:R-:W-:-:S05]  /*1a80*/  IMAD.MOV.U32 R0, RZ, RZ, -0x3 ;  /* 0xfffffffdff007424 */ /* 0x000fca00078e00ff */
[----:B------:R-:W-:-:S05]  /*1a90*/  VIADDMNMX.U32 R0, R7, R0, 0x3, PT ;  /* 0x0000000307007446 */ /* 0x000fca0003800000 */
[----:B------:R-:W-:-:S04]  /*1aa0*/  IMAD.SHL.U32 R0, R0, 0x4, RZ ;  /* 0x0000000400007824 */ /* 0x000fc800078e00ff */
[----:B------:R-:W0:Y:S02]  /*1ab0*/  LDC R16, c[0x2][R0+0xcc] ;  /* 0x0080330000107b82 */ /* 0x000e240000000800 */
[----:B0-----:R-:W-:-:S04]  /*1ac0*/  SHF.R.S32.HI R17, RZ, 0x1f, R16 ;  /* 0x0000001fff117819 */ /* 0x001fc80000011410 */
.L_x_402:
[----:B------:R-:W-:Y:S05]  /*1ad0*/  BRX R16 -0x1ae0                                   (*"BRANCH_TARGETS .L_x_399,.L_x_404,.L_x_405"*) ;  /* 0xffffffe410487949 */ /* 0x000fea000383ffff */
.L_x_404:
[----:B------:R-:W-:-:S13]  /*1ae0*/  ISETP.NE.AND P2, PT, R7, 0x4, PT ;  /* 0x000000040700780c */ /* 0x000fda0003f45270 */
[----:B------:R-:W-:-:S04]  /*1af0*/  @!P2 ISETP.NE.AND P1, PT, R21, RZ, PT ;  /* 0x000000ff1500a20c */ /* 0x000fc80003f25270 */
[----:B------:R-:W-:Y:S01]  /*1b00*/  @!P2 SEL R0, R20, 0x1, !P1 ;  /* 0x000000011400a807 */ /* 0x000fe20004800000 */
[----:B------:R-:W-:Y:S08]  /*1b10*/  @!P2 BRA `(.L_x_65) ;  /* 0x000000000014a947 */ /* 0x000ff00003800000 */
.L_x_401:
[----:B------:R-:W-:Y:S01]  /*1b20*/  VIMNMX R0, PT, PT, R21, R20, PT ;  /* 0x0000001415007248 */ /* 0x000fe20003fe0100 */
[----:B------:R-:W-:Y:S06]  /*1b30*/  BRA `(.L_x_65) ;  /* 0x00000000000c7947 */ /* 0x000fec0003800000 */
.L_x_405:
[----:B------:R-:W-:Y:S01]  /*1b40*/  IADD3 R0, PT, PT, R21, R20, RZ ;  /* 0x0000001415007210 */ /* 0x000fe20007ffe0ff */
[----:B------:R-:W-:Y:S06]  /*1b50*/  BRA `(.L_x_65) ;  /* 0x0000000000047947 */ /* 0x000fec0003800000 */
.L_x_399:
[----:B------:R-:W-:-:S07]  /*1b60*/  VIMNMX R0, PT, PT, R21, R20, PT ;  /* 0x0000001415007248 */ /* 0x000fce0003fe0100 */
.L_x_65:
[----:B------:R-:W-:Y:S02]  /*1b70*/  VIADD R19, R4, 0xffffffff ;  /* 0xffffffff04137836 */ /* 0x000fe40000000000 */
        /* <DEDUP_REMOVED lines=10> */
.L_x_407:
[----:B------:R-:W-:Y:S05]  /*1c20*/  BRX R16 -0x1c30                                   (*"BRANCH_TARGETS .L_x_408,.L_x_409,.L_x_410"*) ;  /* 0xffffffe010f47949 */ /* 0x000fea000383ffff */
.L_x_409:
[----:B------:R-:W-:Y:S01]  /*1c30*/  VIMNMX R20, PT, PT, R21, R0, !PT ;  /* 0x0000000015147248 */ /* 0x000fe20007fe0100 */
[----:B------:R-:W-:Y:S06]  /*1c40*/  BRA `(.L_x_67) ;  /* 0x00000000003c7947 */ /* 0x000fec0003800000 */
.L_x_66:
[----:B------:R-:W-:-:S05]  /*1c50*/  IMAD.MOV.U32 R16, RZ, RZ, -0x3 ;  /* 0xfffffffdff107424 */ /* 0x000fca00078e00ff */
[----:B------:R-:W-:-:S04]  /*1c60*/  VIADDMNMX.U32 R16, R7, R16, 0x3, PT ;  /* 0x0000000307107446 */ /* 0x000fc80003800010 */
[----:B------:R-:W-:-:S04]  /*1c70*/  SHF.L.U32 R18, R16, 0x2, RZ ;  /* 0x0000000210127819 */ /* 0x000fc800000006ff */
[----:B------:R-:W0:Y:S02]  /*1c80*/  LDC R16, c[0x2][R18+0xe8] ;  /* 0x00803a0012107b82 */ /* 0x000e240000000800 */
[----:B0-----:R-:W-:-:S04]  /*1c90*/  SHF.R.S32.HI R17, RZ, 0x1f, R16 ;  /* 0x0000001fff117819 */ /* 0x001fc80000011410 */
.L_x_411:
[----:B------:R-:W-:Y:S05]  /*1ca0*/  BRX R16 -0x1cb0                                   (*"BRANCH_TARGETS .L_x_408,.L_x_413,.L_x_414"*) ;  /* 0xffffffe010d47949 */ /* 0x000fea000383ffff */
.L_x_413:
[----:B------:R-:W-:-:S13]  /*1cb0*/  ISETP.NE.AND P2, PT, R7, 0x4, PT ;  /* 0x000000040700780c */ /* 0x000fda0003f45270 */
[----:B------:R-:W-:-:S04]  /*1cc0*/  @!P2 ISETP.NE.AND P1, PT, R21, RZ, PT ;  /* 0x000000ff1500a20c */ /* 0x000fc80003f25270 */
[----:B------:R-:W-:Y:S01]  /*1cd0*/  @!P2 SEL R20, R0, 0x1, !P1 ;  /* 0x000000010014a807 */ /* 0x000fe20004800000 */
[----:B------:R-:W-:Y:S08]  /*1ce0*/  @!P2 BRA `(.L_x_67) ;  /* 0x000000000014a947 */ /* 0x000ff00003800000 */
.L_x_410:
[----:B------:R-:W-:Y:S01]  /*1cf0*/  VIMNMX R20, PT, PT, R21, R0, PT ;  /* 0x0000000015147248 */ /* 0x000fe20003fe0100 */
[----:B------:R-:W-:Y:S06]  /*1d00*/  BRA `(.L_x_67) ;  /* 0x00000000000c7947 */ /* 0x000fec0003800000 */
.L_x_414:
[----:B------:R-:W-:Y:S01]  /*1d10*/  IMAD.IADD R20, R21, 0x1, R0 ;  /* 0x0000000115147824 */ /* 0x000fe200078e0200 */
[----:B------:R-:W-:Y:S06]  /*1d20*/  BRA `(.L_x_67) ;  /* 0x0000000000047947 */ /* 0x000fec0003800000 */
.L_x_408:
[----:B------:R-:W-:-:S07]  /*1d30*/  VIMNMX R20, PT, PT, R21, R0, PT ;  /* 0x0000000015147248 */ /* 0x000fce0003fe0100 */
.L_x_67:
        /* <DEDUP_REMOVED lines=10> */
.L_x_416:
[----:B------:R-:W-:Y:S05]  /*1de0*/  BRX R16 -0x1df0                                   (*"BRANCH_TARGETS .L_x_417,.L_x_418,.L_x_419"*) ;  /* 0xffffffe010847949 */ /* 0x000fea000383ffff */
.L_x_418:
[----:B------:R-:W-:Y:S01]  /*1df0*/  VIMNMX R18, PT, PT, R21, R20, !PT ;  /* 0x0000001415127248 */ /* 0x000fe20007fe0100 */
[----:B------:R-:W-:Y:S06]  /*1e00*/  BRA `(.L_x_69) ;  /* 0x00000000003c7947 */ /* 0x000fec0003800000 */
.L_x_68:
[----:B------:R-:W-:-:S05]  /*1e10*/  IMAD.MOV.U32 R0, RZ, RZ, -0x3 ;  /* 0xfffffffdff007424 */ /* 0x000fca00078e00ff */
[----:B------:R-:W-:-:S04]  /*1e20*/  VIADDMNMX.U32 R0, R7, R0, 0x3, PT ;  /* 0x0000000307007446 */ /* 0x000fc80003800000 */
[----:B------:R-:W-:-:S04]  /*1e30*/  SHF.L.U32 R0, R0, 0x2, RZ ;  /* 0x0000000200007819 */ /* 0x000fc800000006ff */
[----:B------:R-:W0:Y:S02]  /*1e40*/  LDC R16, c[0x2][R0+0x104] ;  /* 0x0080410000107b82 */ /* 0x000e240000000800 */
[----:B0-----:R-:W-:-:S04]  /*1e50*/  SHF.R.S32.HI R17, RZ, 0x1f, R16 ;  /* 0x0000001fff117819 */ /* 0x001fc80000011410 */
.L_x_420:
[----:B------:R-:W-:Y:S05]  /*1e60*/  BRX R16 -0x1e70                                   (*"BRANCH_TARGETS .L_x_417,.L_x_422,.L_x_423"*) ;  /* 0xffffffe010647949 */ /* 0x000fea000383ffff */
.L_x_422:
[----:B------:R-:W-:-:S13]  /*1e70*/  ISETP.NE.AND P2, PT, R7, 0x4, PT ;  /* 0x000000040700780c */ /* 0x000fda0003f45270 */
[----:B------:R-:W-:-:S04]  /*1e80*/  @!P2 ISETP.NE.AND P1, PT, R21, RZ, PT ;  /* 0x000000ff1500a20c */ /* 0x000fc80003f25270 */
[----:B------:R-:W-:Y:S01]  /*1e90*/  @!P2 SEL R18, R20, 0x1, !P1 ;  /* 0x000000011412a807 */ /* 0x000fe20004800000 */
[----:B------:R-:W-:Y:S08]  /*1ea0*/  @!P2 BRA `(.L_x_69) ;  /* 0x000000000014a947 */ /* 0x000ff00003800000 */
.L_x_419:
[----:B------:R-:W-:Y:S01]  /*1eb0*/  VIMNMX R18, PT, PT, R21, R20, PT ;  /* 0x0000001415127248 */ /* 0x000fe20003fe0100 */
[----:B------:R-:W-:Y:S06]  /*1ec0*/  BRA `(.L_x_69) ;  /* 0x00000000000c7947 */ /* 0x000fec0003800000 */
.L_x_423:
[----:B------:R-:W-:Y:S01]  /*1ed0*/  IMAD.IADD R18, R21, 0x1, R20 ;  /* 0x0000000115127824 */ /* 0x000fe200078e0214 */
[----:B------:R-:W-:Y:S06]  /*1ee0*/  BRA `(.L_x_69) ;  /* 0x0000000000047947 */ /* 0x000fec0003800000 */
.L_x_417:
[----:B------:R-:W-:-:S07]  /*1ef0*/  VIMNMX R18, PT, PT, R21, R20, PT ;  /* 0x0000001415127248 */ /* 0x000fce0003fe0100 */
.L_x_69:
[----:B------:R-:W-:Y:S01]  /*1f00*/  VIADD R23, R23, 0x4 ;  /* 0x0000000417177836 */ /* 0x000fe20000000000 */
[----:B------:R-:W-:Y:S01]  /*1f10*/  IADD3 R4, PT, PT, R4, 0x4, RZ ;  /* 0x0000000404047810 */ /* 0x000fe20007ffe0ff */
[----:B-1----:R-:W-:-:S03]  /*1f20*/  IMAD.MOV.U32 R0, RZ, RZ, R8 ;  /* 0x000000ffff007224 */ /* 0x002fc600078e0008 */
[----:B------:R-:W-:Y:S01]  /*1f30*/  ISETP.NE.AND P1, PT, R23, RZ, PT ;  /* 0x000000ff1700720c */ /* 0x000fe20003f25270 */
[C---:B------:R-:W-:Y:S01]  /*1f40*/  IMAD R9, R0.reuse, 0x4, R9 ;  /* 0x0000000400097824 */ /* 0x040fe200078e0209 */
[C---:B------:R-:W-:Y:S01]  /*1f50*/  LEA R22, R0.reuse, R22, 0x2 ;  /* 0x0000001600167211 */ /* 0x040fe200078e10ff */
[C---:B------:R-:W-:Y:S02]  /*1f60*/  IMAD R13, R0.reuse, 0x4, R13 ;  /* 0x00000004000d7824 */ /* 0x040fe400078e020d */
[----:B------:R-:W-:-:S08]  /*1f70*/  IMAD R12, R0, 0x4, R12 ;  /* 0x00000004000c7824 */ /* 0x000fd000078e020c */
[----:B------:R-:W-:Y:S05]  /*1f80*/  @P1 BRA `(.L_x_70) ;  /* 0xfffffff8002c1947 */ /* 0x000fea000383ffff */
.L_x_62:
[----:B------:R-:W-:-:S13]  /*1f90*/  ISETP.NE.AND P1, PT, R5, RZ, PT ;  /* 0x000000ff0500720c */ /* 0x000fda0003f25270 */
[----:B------:R-:W-:Y:S05]  /*1fa0*/  @!P1 BRA `(.L_x_42) ;  /* 0x0000001400b89947 */ /* 0x000fea0003800000 */
[----:B------:R-:W0:Y:S01]  /*1fb0*/  LDC R4, c[0x0][0x3a4] ;  /* 0x0000e900ff047b82 */ /* 0x000e220000000800 */
[----:B------:R-:W1:Y:S01]  /*1fc0*/  LDCU UR4, c[0x0][0x3a0] ;  /* 0x00007400ff0477ac */ /* 0x000e620008000800 */
[----:B------:R-:W-:Y:S02]  /*1fd0*/  IMAD R17, R6, R0, R2 ;  /* 0x0000000006117224 */ /* 0x000fe400078e0202 */
[----:B------:R-:W-:Y:S01]  /*1fe0*/  IMAD.MOV R0, RZ, RZ, -R5 ;  /* 0x000000ffff007224 */ /* 0x000fe200078e0a05 */
[----:B------:R-:W2:Y:S03]  /*1ff0*/  LDCU UR7, c[0x0][0x3a4] ;  /* 0x00007480ff0777ac */ /* 0x000ea60008000800 */
[----:B------:R-:W3:Y:S08]  /*2000*/  LDC R7, c[0x0][0x39c] ;  /* 0x0000e700ff077b82 */ /* 0x000ef00000000800 */
[----:B------:R-:W4:Y:S01]  /*2010*/  LDC.64 R10, c[0x0][0x380] ;  /* 0x0000e000ff0a7b82 */ /* 0x000f220000000a00 */
[----:B-1----:R-:W-:-:S07]  /*2020*/  IMAD R5, R3, UR4, R6 ;  /* 0x0000000403057c24 */ /* 0x002fce000f8e0206 */
[----:B--2---:R-:W1:Y:S02]  /*2030*/  LDC.64 R8, c[0x0][0x388] ;  /* 0x0000e200ff087b82 */ /* 0x004e640000000a00 */
.L_x_73:
[----:B-1----:R-:W-:-:S04]  /*2040*/  IMAD.WIDE.U32 R14, R17, 0x4, R8 ;  /* 0x00000004110e7825 */ /* 0x002fc800078e0008 */
[----:B----4-:R-:W-:Y:S02]  /*2050*/  IMAD.WIDE.U32 R12, R5, 0x4, R10 ;  /* 0x00000004050c7825 */ /* 0x010fe400078e000a */
[----:B------:R-:W2:Y:S04]  /*2060*/  LDG.E.CONSTANT R14, desc[UR8][R14.64] ;  /* 0x000000080e0e7981 */ /* 0x000ea8000c1e9900 */
[----:B------:R-:W2:Y:S01]  /*2070*/  LDG.E.CONSTANT R13, desc[UR8][R12.64] ;  /* 0x000000080c0d7981 */ /* 0x000ea2000c1e9900 */
[----:B------:R-:W-:Y:S01]  /*2080*/  IMAD.MOV.U32 R6, RZ, RZ, R18 ;  /* 0x000000ffff067224 */ /* 0x000fe200078e0012 */
[----:B--2---:R-:W-:Y:S01]  /*2090*/  VIMNMX R19, PT, PT, R14, R13, !PT ;  /* 0x0000000d0e137248 */ /* 0x004fe20007fe0100 */
[----:B------:R-:W-:Y:S06]  /*20a0*/  @P0 BRA `(.L_x_71) ;  /* 0x0000000000200947 */ /* 0x000fec0003800000 */
[----:B------:R-:W-:-:S04]  /*20b0*/  UISETP.LT.U32.AND UP0, UPT, UR7, 0x2, UPT ;  /* 0x000000020700788c */ /* 0x000fc8000bf01070 */
[----:B------:R-:W-:-:S04]  /*20c0*/  USEL UR4, UR7, 0x2, UP0 ;  /* 0x0000000207047887 */ /* 0x000fc80008000000 */
[----:B------:R-:W-:-:S12]  /*20d0*/  USHF.L.U32 UR4, UR4, 0x2, URZ ;  /* 0x0000000204047899 */ /* 0x000fd800080006ff */
[----:B------:R-:W1:Y:S02]  /*20e0*/  LDCU UR4, c[0x2][UR4+0x114] ;  /* 0x00802280040477ac */ /* 0x000e640008000800 */
[----:B-1----:R-:W-:-:S10]  /*20f0*/  USHF.R.S32.HI UR5, URZ, 0x1f, UR4 ;  /* 0x0000001fff057899 */ /* 0x002fd40008011404 */
.L_x_425:
[----:B------:R-:W-:Y:S05]  /*2100*/  BRXU UR4 -0x2110                                  (*"BRANCH_TARGETS .L_x_426,.L_x_427,.L_x_428"*) ;  /* 0xffffffdc04bc7958 */ /* 0x000fea000b83ffff */
.L_x_427:
[----:B------:R-:W-:Y:S01]  /*2110*/  VIMNMX R18, PT, PT, R19, R18, !PT ;  /* 0x0000001213127248 */ /* 0x000fe20007fe0100 */
[----:B------:R-:W-:Y:S06]  /*2120*/  BRA `(.L_x_72) ;  /* 0x00000000003c7947 */ /* 0x000fec0003800000 */
.L_x_71:
[----:B------:R-:W-:-:S05]  /*2130*/  IMAD.MOV.U32 R13, RZ, RZ, -0x3 ;  /* 0xfffffffdff0d7424 */ /* 0x000fca00078e00ff */
[----:B0-----:R-:W-:-:S04]  /*2140*/  VIADDMNMX.U32 R13, R4, R13, 0x3, PT ;  /* 0x00000003040d7446 */ /* 0x001fc8000380000d */
[----:B------:R-:W-:-:S04]  /*2150*/  SHF.L.U32 R14, R13, 0x2, RZ ;  /* 0x000000020d0e7819 */ /* 0x000fc800000006ff */
[----:B------:R-:W0:Y:S02]  /*2160*/  LDC R12, c[0x2][R14+0x120] ;  /* 0x008048000e0c7b82 */ /* 0x000e240000000800 */
[----:B0-----:R-:W-:-:S04]  /*2170*/  SHF.R.S32.HI R13, RZ, 0x1f, R12 ;  /* 0x0000001fff0d7819 */ /* 0x001fc8000001140c */
.L_x_429:
[----:B------:R-:W-:Y:S05]  /*2180*/  BRX R12 -0x2190                                   (*"BRANCH_TARGETS .L_x_426,.L_x_431,.L_x_432"*) ;  /* 0xffffffdc0c9c7949 */ /* 0x000fea000383ffff */
.L_x_431:
[----:B------:R-:W-:-:S13]  /*2190*/  ISETP.NE.AND P2, PT, R4, 0x4, PT ;  /* 0x000000040400780c */ /* 0x000fda0003f45270 */
[----:B------:R-:W-:-:S04]  /*21a0*/  @!P2 ISETP.NE.AND P1, PT, R19, RZ, PT ;  /* 0x000000ff1300a20c */ /* 0x000fc80003f25270 */
[----:B------:R-:W-:Y:S01]  /*21b0*/  @!P2 SEL R18, R18, 0x1, !P1 ;  /* 0x000000011212a807 */ /* 0x000fe20004800000 */
[----:B------:R-:W-:Y:S08]  /*21c0*/  @!P2 BRA `(.L_x_72) ;  /* 0x000000000014a947 */ /* 0x000ff00003800000 */
.L_x_428:
[----:B------:R-:W-:Y:S01]  /*21d0*/  VIMNMX R18, PT, PT, R19, R6, PT ;  /* 0x0000000613127248 */ /* 0x000fe20003fe0100 */
[----:B------:R-:W-:Y:S06]  /*21e0*/  BRA `(.L_x_72) ;  /* 0x00000000000c7947 */ /* 0x000fec0003800000 */
.L_x_432:
[----:B------:R-:W-:Y:S01]  /*21f0*/  IMAD.IADD R18, R19, 0x1, R18 ;  /* 0x0000000113127824 */ /* 0x000fe200078e0212 */
[----:B------:R-:W-:Y:S06]  /*2200*/  BRA `(.L_x_72) ;  /* 0x0000000000047947 */ /* 0x000fec0003800000 */
.L_x_426:
[----:B------:R-:W-:-:S07]  /*2210*/  VIMNMX R18, PT, PT, R19, R18, PT ;  /* 0x0000001213127248 */ /* 0x000fce0003fe0100 */
.L_x_72:
[----:B------:R-:W-:Y:S01]  /*2220*/  VIADD R6, R0, 0x1 ;  /* 0x0000000100067836 */ /* 0x000fe20000000000 */
[----:B---3--:R-:W-:-:S04]  /*2230*/  MOV R0, R7 ;  /* 0x0000000700007202 */ /* 0x008fc80000000f00 */
[----:B------:R-:W-:Y:S01]  /*2240*/  ISETP.NE.AND P1, PT, R6, RZ, PT ;  /* 0x000000ff0600720c */ /* 0x000fe20003f25270 */
[----:B------:R-:W-:-:S12]  /*2250*/  IMAD.IADD R17, R17, 0x1, R0 ;  /* 0x0000000111117824 */ /* 0x000fd800078e0200 */
[----:B------:R-:W-:Y:S05]  /*2260*/  @!P1 BRA `(.L_x_42) ;  /* 0x0000001400089947 */ /* 0x000fea0003800000 */
[----:B------:R-:W-:Y:S01]  /*2270*/  VIADD R5, R5, 0x1 ;  /* 0x0000000105057836 */ /* 0x000fe20000000000 */
[----:B------:R-:W-:Y:S01]  /*2280*/  MOV R0, R6 ;  /* 0x0000000600007202 */ /* 0x000fe20000000f00 */
[----:B------:R-:W-:Y:S06]  /*2290*/  BRA `(.L_x_73) ;  /* 0xfffffffc00687947 */ /* 0x000fec000383ffff */
.L_x_390:
[----:B------:R-:W-:Y:S01]  /*22a0*/  ISETP.GE.U32.AND P0, PT, R4, 0x8, PT ;  /* 0x000000080400780c */ /* 0x000fe20003f06070 */
[----:B------:R-:W-:-:S12]  /*22b0*/  IMAD.MOV.U32 R5, RZ, RZ, RZ ;  /* 0x000000ffff057224 */ /* 0x000fd800078e00ff */
[----:B------:R-:W-:Y:S05]  /*22c0*/  @!P0 BRA `(.L_x_74) ;  /* 0x0000000400608947 */ /* 0x000fea0003800000 */
[----:B------:R-:W-:Y:S01]  /*22d0*/  LOP3.LUT R5, R4, 0xfffffff8, RZ, 0xc0, !PT ;  /* 0xfffffff804057812 */ /* 0x000fe200078ec0ff */
[C-C-:B------:R-:W-:Y:S01]  /*22e0*/  IMAD R6, R0.reuse, 0x2, R2.reuse ;  /* 0x0000000200067824 */ /* 0x140fe200078e0202 */
[C---:B------:R-:W-:Y:S01]  /*22f0*/  IADD3 R13, PT, PT, R0.reuse, UR6, R9 ;  /* 0x00000006000d7c10 */ /* 0x040fe2000fffe009 */
[C-C-:B------:R-:W-:Y:S01]  /*2300*/  IMAD R7, R0.reuse, 0x3, R2.reuse ;  /* 0x0000000300077824 */ /* 0x140fe200078e0202 */
[C---:B------:R-:W-:Y:S01]  /*2310*/  LEA R8, R0.reuse, R2, 0x2 ;  /* 0x0000000200087211 */ /* 0x040fe200078e10ff */
[C-C-:B------:R-:W-:Y:S02]  /*2320*/  IMAD R9, R0.reuse, 0x5, R2.reuse ;  /* 0x0000000500097824 */ /* 0x140fe400078e0202 */
[C-C-:B------:R-:W-:Y:S02]  /*2330*/  IMAD R10, R0.reuse, 0x6, R2.reuse ;  /* 0x00000006000a7824 */ /* 0x140fe400078e0202 */
[----:B------:R-:W-:Y:S02]  /*2340*/  IMAD R11, R0, 0x7, R2 ;  /* 0x00000007000b7824 */ /* 0x000fe400078e0202 */
[----:B------:R-:W-:-:S02]  /*2350*/  IMAD R19, R3, R4, 0x3 ;  /* 0x0000000303137424 */ /* 0x000fc400078e0204 */
[----:B------:R-:W-:Y:S02]  /*2360*/  IMAD.MOV.U32 R12, RZ, RZ, R2 ;  /* 0x000000ffff0c7224 */ /* 0x000fe400078e0002 */
[----:B------:R-:W-:-:S07]  /*2370*/  IMAD.MOV R21, RZ, RZ, -R5 ;  /* 0x000000ffff157224 */ /* 0x000fce00078e0a05 */
.L_x_75:
[----:B------:R-:W0:Y:S08]  /*2380*/  LDC.64 R16, c[0x0][0x380] ;  /* 0x0000e000ff107b82 */ /* 0x000e300000000a00 */
[----:B------:R-:W1:Y:S01]  /*2390*/  LDC.64 R14, c[0x0][0x388] ;  /* 0x0000e200ff0e7b82 */ /* 0x000e620000000a00 */
[C---:B------:R-:W-:Y:S01]  /*23a0*/  VIADD R27, R19.reuse, 0xfffffffe ;  /* 0xfffffffe131b7836 */ /* 0x040fe20000000000 */
[----:B------:R-:W-:-:S03]  /*23b0*/  IADD3 R25, PT, PT, R19, -0x3, RZ ;  /* 0xfffffffd13197810 */ /* 0x000fc60007ffe0ff */
[----:B0-----:R-:W-:-:S04]  /*23c0*/  IMAD.WIDE.U32 R26, R27, 0x4, R16 ;  /* 0x000000041b1a7825 */ /* 0x001fc800078e0010 */
[----:B------:R-:W-:Y:S02]  /*23d0*/  IMAD.WIDE.U32 R24, R25, 0x4, R16 ;  /* 0x0000000419187825 */ /* 0x000fe400078e0010 */
[----:B------:R0:W2:Y:S02]  /*23e0*/  LDG.E.CONSTANT R26, desc[UR8][R26.64] ;  /* 0x000000081a1a7981 */ /* 0x0000a4000c1e9900 */
[----:B-1----:R-:W-:Y:S02]  /*23f0*/  IMAD.WIDE.U32 R22, R12, 0x4, R14 ;  /* 0x000000040c167825 */ /* 0x002fe400078e000e */
[----:B------:R-:W3:Y:S04]  /*2400*/  LDG.E.CONSTANT R24, desc[UR8][R24.64] ;  /* 0x0000000818187981 */ /* 0x000ee8000c1e9900 */
[----:B------:R1:W4:Y:S01]  /*2410*/  LDG.E.CONSTANT R20, desc[UR8][R22.64] ;  /* 0x0000000816147981 */ /* 0x000322000c1e9900 */
[C---:B------:R-:W-:Y:S01]  /*2420*/  VIADD R29, R19.reuse, 0xffffffff ;  /* 0xffffffff131d7836 */ /* 0x040fe20000000000 */
[----:B0-----:R-:W-:-:S03]  /*2430*/  IADD3 R27, PT, PT, R19, 0x1, RZ ;  /* 0x00000001131b7810 */ /* 0x001fc60007ffe0ff */
[----:B-1----:R-:W-:-:S05]  /*2440*/  IMAD.WIDE.U32 R22, R29, 0x4, R16 ;  /* 0x000000041d167825 */ /* 0x002fca00078e0010 */
[----:B------:R0:W5:Y:S02]  /*2450*/  LDG.E.CONSTANT R25, desc[UR8][R22.64] ;  /* 0x0000000816197981 */ /* 0x000164000c1e9900 */
[----:B0-----:R-:W-:-:S04]  /*2460*/  IMAD.WIDE.U32 R22, R6, 0x4, R14 ;  /* 0x0000000406167825 */ /* 0x001fc800078e000e */
[----:B------:R-:W-:-:S06]  /*2470*/  IMAD.WIDE.U32 R28, R13, 0x4, R14 ;  /* 0x000000040d1c7825 */ /* 0x000fcc00078e000e */
[----:B------:R-:W5:Y:S01]  /*2480*/  LDG.E.CONSTANT R28, desc[UR8][R28.64] ;  /* 0x000000081c1c7981 */ /* 0x000f62000c1e9900 */
[----:B--2---:R-:W-:Y:S01]  /*2490*/  ISETP.NE.AND P0, PT, R26, RZ, PT ;  /* 0x000000ff1a00720c */ /* 0x004fe20003f05270 */
[----:B------:R-:W-:-:S06]  /*24a0*/  IMAD.WIDE.U32 R26, R27, 0x4, R16 ;  /* 0x000000041b1a7825 */ /* 0x000fcc00078e0010 */
[----:B------:R-:W2:Y:S01]  /*24b0*/  LDG.E.CONSTANT R26, desc[UR8][R26.64] ;  /* 0x000000081a1a7981 */ /* 0x000ea2000c1e9900 */
[----:B----4-:R-:W-:-:S03]  /*24c0*/  ISETP.NE.AND P6, PT, R20, RZ, PT ;  /* 0x000000ff1400720c */ /* 0x010fc60003fc5270 */
[----:B------:R0:W4:Y:S01]  /*24d0*/  LDG.E.CONSTANT R20, desc[UR8][R22.64] ;  /* 0x0000000816147981 */ /* 0x000122000c1e9900 */
[----:B---3--:R-:W-:Y:S01]  /*24e0*/  ISETP.NE.AND P1, PT, R24, RZ, PT ;  /* 0x000000ff1800720c */ /* 0x008fe20003f25270 */
[----:B0-----:R-:W-:-:S05]  /*24f0*/  IMAD.WIDE.U32 R22, R19, 0x4, R16 ;  /* 0x0000000413167825 */ /* 0x001fca00078e0010 */
[----:B------:R0:W3:Y:S01]  /*2500*/  LDG.E.CONSTANT R24, desc[UR8][R22.64] ;  /* 0x0000000816187981 */ /* 0x0000e2000c1e9900 */
[----:B-----5:R-:W-:Y:S01]  /*2510*/  ISETP.NE.AND P4, PT, R25, RZ, PT ;  /* 0x000000ff1900720c */ /* 0x020fe20003f85270 */
[----:B------:R-:W-:-:S05]  /*2520*/  VIADD R25, R19, 0x2 ;  /* 0x0000000213197836 */ /* 0x000fca0000000000 */
[----:B------:R-:W-:Y:S01]  /*2530*/  @P1 SEL R18, R18, 0x1, !P6 ;  /* 0x0000000112121807 */ /* 0x000fe20007000000 */
[----:B0-----:R-:W-:-:S04]  /*2540*/  IMAD.WIDE.U32 R22, R7, 0x4, R14 ;  /* 0x0000000407167825 */ /* 0x001fc800078e000e */
[----:B------:R-:W-:Y:S01]  /*2550*/  VIADD R29, R19, 0x3 ;  /* 0x00000003131d7836 */ /* 0x000fe20000000000 */
[----:B------:R-:W-:Y:S02]  /*2560*/  ISETP.NE.AND P3, PT, R28, RZ, PT ;  /* 0x000000ff1c00720c */ /* 0x000fe40003f65270 */
[----:B--2---:R-:W-:Y:S02]  /*2570*/  ISETP.NE.AND P1, PT, R26, RZ, PT ;  /* 0x000000ff1a00720c */ /* 0x004fe40003f25270 */
[----:B----4-:R-:W-:Y:S02]  /*2580*/  ISETP.NE.AND P5, PT, R20, RZ, PT ;  /* 0x000000ff1400720c */ /* 0x010fe40003fa5270 */
[----:B------:R0:W2:Y:S01]  /*2590*/  LDG.E.CONSTANT R20, desc[UR8][R22.64] ;  /* 0x0000000816147981 */ /* 0x0000a2000c1e9900 */
[----:B------:R-:W-:-:S04]  /*25a0*/  IMAD.WIDE.U32 R26, R9, 0x4, R14 ;  /* 0x00000004091a7825 */ /* 0x000fc800078e000e */
[----:B0-----:R-:W-:Y:S01]  /*25b0*/  IMAD.WIDE.U32 R22, R25, 0x4, R16 ;  /* 0x0000000419167825 */ /* 0x001fe200078e0010 */
[----:B---3--:R-:W-:-:S05]  /*25c0*/  ISETP.NE.AND P2, PT, R24, RZ, PT ;  /* 0x000000ff1800720c */ /* 0x008fca0003f45270 */
[----:B------:R-:W3:Y:S01]  /*25d0*/  LDG.E.CONSTANT R22, desc[UR8][R22.64] ;  /* 0x0000000816167981 */ /* 0x000ee2000c1e9900 */
[----:B------:R-:W-:-:S06]  /*25e0*/  IMAD.WIDE.U32 R24, R8, 0x4, R14 ;  /* 0x0000000408187825 */ /* 0x000fcc00078e000e */
[----:B------:R-:W4:Y:S04]  /*25f0*/  LDG.E.CONSTANT R25, desc[UR8][R24.64] ;  /* 0x0000000818197981 */ /* 0x000f28000c1e9900 */
[----:B------:R0:W5:Y:S02]  /*2600*/  LDG.E.CONSTANT R23, desc[UR8][R26.64] ;  /* 0x000000081a177981 */ /* 0x000164000c1e9900 */
[----:B0-----:R-:W-:Y:S01]  /*2610*/  IMAD.WIDE.U32 R26, R29, 0x4, R16 ;  /* 0x000000041d1a7825 */ /* 0x001fe200078e0010 */
[----:B------:R-:W-:-:S04]  /*2620*/  IADD3 R29, PT, PT, R19, 0x4, RZ ;  /* 0x00000004131d7810 */ /* 0x000fc80007ffe0ff */
[----:B------:R-:W5:Y:S01]  /*2630*/  LDG.E.CONSTANT R24, desc[UR8][R26.64] ;  /* 0x000000081a187981 */ /* 0x000f62000c1e9900 */
[----:B------:R-:W-:-:S05]  /*2640*/  IMAD.WIDE.U32 R16, R29, 0x4, R16 ;  /* 0x000000041d107825 */ /* 0x000fca00078e0010 */
[----:B------:R0:W5:Y:S02]  /*2650*/  LDG.E.CONSTANT R28, desc[UR8][R16.64] ;  /* 0x00000008101c7981 */ /* 0x000164000c1e9900 */
[----:B0-----:R-:W-:-:S04]  /*2660*/  IMAD.WIDE.U32 R16, R10, 0x4, R14 ;  /* 0x000000040a107825 */ /* 0x001fc800078e000e */
[----:B------:R-:W-:Y:S01]  /*2670*/  IMAD.WIDE.U32 R14, R11, 0x4, R14 ;  /* 0x000000040b0e7825 */ /* 0x000fe200078e000e */
[----:B------:R-:W5:Y:S05]  /*2680*/  LDG.E.CONSTANT R29, desc[UR8][R16.64] ;  /* 0x00000008101d7981 */ /* 0x000f6a000c1e9900 */
[----:B------:R-:W5:Y:S01]  /*2690*/  LDG.E.CONSTANT R14, desc[UR8][R14.64] ;  /* 0x000000080e0e7981 */ /* 0x000f62000c1e9900 */
[----:B------:R-:W-:Y:S01]  /*26a0*/  @P0 SEL R18, R18, 0x1, !P3 ;  /* 0x0000000112120807 */ /* 0x000fe20005800000 */
[----:B------:R-:W-:-:S03]  /*26b0*/  VIADD R21, R21, 0x8 ;  /* 0x0000000815157836 */ /* 0x000fc60000000000 */
[----:B------:R-:W-:Y:S02]  /*26c0*/  @P4 SEL R18, R18, 0x1, !P5 ;  /* 0x0000000112124807 */ /* 0x000fe40006800000 */
[----:B------:R-:W-:Y:S01]  /*26d0*/  ISETP.NE.AND P6, PT, R21, RZ, PT ;  /* 0x000000ff1500720c */ /* 0x000fe20003fc5270 */
[----:B------:R-:W-:Y:S01]  /*26e0*/  VIADD R19, R19, 0x8 ;  /* 0x0000000813137836 */ /* 0x000fe20000000000 */
[C---:B------:R-:W-:Y:S01]  /*26f0*/  LEA R13, R0.reuse, R13, 0x3 ;  /* 0x0000000d000d7211 */ /* 0x040fe200078e18ff */
[C---:B------:R-:W-:Y:S01]  /*2700*/  IMAD R6, R0.reuse, 0x8, R6 ;  /* 0x0000000800067824 */ /* 0x040fe200078e0206 */
[C---:B------:R-:W-:Y:S01]  /*2710*/  LEA R8, R0.reuse, R8, 0x3 ;  /* 0x0000000800087211 */ /* 0x040fe200078e18ff */
[C---:B------:R-:W-:Y:S01]  /*2720*/  IMAD R7, R0.reuse, 0x8, R7 ;  /* 0x0000000800077824 */ /* 0x040fe200078e0207 */
[C---:B------:R-:W-:Y:S01]  /*2730*/  LEA R11, R0.reuse, R11, 0x3 ;  /* 0x0000000b000b7211 */ /* 0x040fe200078e18ff */
[C---:B------:R-:W-:Y:S02]  /*2740*/  IMAD R9, R0.reuse, 0x8, R9 ;  /* 0x0000000800097824 */ /* 0x040fe400078e0209 */
[----:B------:R-:W-:-:S02]  /*2750*/  IMAD R10, R0, 0x8, R10 ;  /* 0x00000008000a7824 */ /* 0x000fc400078e020a */
[----:B------:R-:W-:Y:S01]  /*2760*/  IMAD R12, R0, 0x8, R12 ;  /* 0x00000008000c7824 */ /* 0x000fe200078e020c */
[----:B--2---:R-:W-:-:S04]  /*2770*/  ISETP.NE.AND P3, PT, R20, RZ, PT ;  /* 0x000000ff1400720c */ /* 0x004fc80003f65270 */
[----:B------:R-:W-:Y:S02]  /*2780*/  @P2 SEL R18, R18, 0x1, !P3 ;  /* 0x0000000112122807 */ /* 0x000fe40005800000 */
[----:B---3--:R-:W-:Y:S02]  /*2790*/  ISETP.NE.AND P0, PT, R22, RZ, PT ;  /* 0x000000ff1600720c */ /* 0x008fe40003f05270 */
[----:B----4-:R-:W-:Y:S02]  /*27a0*/  ISETP.NE.AND P5, PT, R25, RZ, PT ;  /* 0x000000ff1900720c */ /* 0x010fe40003fa5270 */
[----:B-----5:R-:W-:Y:S02]  /*27b0*/  ISETP.NE.AND P3, PT, R23, RZ, PT ;  /* 0x000000ff1700720c */ /* 0x020fe40003f65270 */
[----:B------:R-:W-:-:S07]  /*27c0*/  @P1 SEL R18, R18, 0x1, !P5 ;  /* 0x0000000112121807 */ /* 0x000fce0006800000 */
[----:B------:R-:W-:Y:S02]  /*27d0*/  @P0 SEL R18, R18, 0x1, !P3 ;  /* 0x0000000112120807 */ /* 0x000fe40005800000 */
[----:B------:R-:W-:Y:S02]  /*27e0*/  ISETP.NE.AND P4, PT, R24, RZ, PT ;  /* 0x000000ff1800720c */ /* 0x000fe40003f85270 */
[----:B------:R-:W-:Y:S02]  /*27f0*/  ISETP.NE.AND P2, PT, R28, RZ, PT ;  /* 0x000000ff1c00720c */ /* 0x000fe40003f45270 */
[----:B------:R-:W-:-:S09]  /*2800*/  ISETP.NE.AND P1, PT, R29, RZ, PT ;  /* 0x000000ff1d00720c */ /* 0x000fd20003f25270 */
[----:B------:R-:W-:Y:S02]  /*2810*/  @P4 SEL R18, R18, 0x1, !P1 ;  /* 0x0000000112124807 */ /* 0x000fe40004800000 */
[----:B------:R-:W-:-:S04]  /*2820*/  ISETP.NE.AND P5, PT, R14, RZ, PT ;  /* 0x000000ff0e00720c */ /* 0x000fc80003fa5270 */
[----:B------:R-:W-:Y:S01]  /*2830*/  @P2 SEL R18, R18, 0x1, !P5 ;  /* 0x0000000112122807 */ /* 0x000fe20006800000 */
[----:B------:R-:W-:Y:S08]  /*2840*/  @P6 BRA `(.L_x_75) ;  /* 0xfffffff800cc6947 */ /* 0x000ff0000383ffff */
.L_x_74:
[----:B------:R-:W-:-:S04]  /*2850*/  LOP3.LUT R6, R4, 0x7, RZ, 0xc0, !PT ;  /* 0x0000000704067812 */ /* 0x000fc800078ec0ff */
[----:B------:R-:W-:-:S13]  /*2860*/  ISETP.NE.AND P0, PT, R6, RZ, PT ;  /* 0x000000ff0600720c */ /* 0x000fda0003f05270 */
[----:B------:R-:W-:Y:S05]  /*2870*/  @!P0 BRA `(.L_x_42) ;  /* 0x0000000c00848947 */ /* 0x000fea0003800000 */
[----:B------:R-:W-:Y:S02]  /*2880*/  ISETP.GE.U32.AND P1, PT, R6, 0x4, PT ;  /* 0x000000040600780c */ /* 0x000fe40003f26070 */
[----:B------:R-:W-:-:S04]  /*2890*/  LOP3.LUT R22, R4, 0x3, RZ, 0xc0, !PT ;  /* 0x0000000304167812 */ /* 0x000fc800078ec0ff */
[----:B------:R-:W-:-:S07]  /*28a0*/  ISETP.NE.AND P0, PT, R22, RZ, PT ;  /* 0x000000ff1600720c */ /* 0x000fce0003f05270 */
[----:B------:R-:W-:Y:S06]  /*28b0*/  @!P1 BRA `(.L_x_76) ;  /* 0x00000000009c9947 */ /* 0x000fec0003800000 */
[----:B------:R-:W0:Y:S01]  /*28c0*/  LDC.64 R10, c[0x0][0x380] ;  /* 0x0000e000ff0a7b82 */ /* 0x000e220000000a00 */
[----:B------:R-:W-:Y:S02]  /*28d0*/  IMAD R9, R3, R4, R5 ;  /* 0x0000000403097224 */ /* 0x000fe400078e0205 */
[----:B------:R-:W-:Y:S02]  /*28e0*/  IMAD R13, R5, R0, R2 ;  /* 0x00000000050d7224 */ /* 0x000fe400078e0202 */
[C---:B------:R-:W-:Y:S01]  /*28f0*/  VIADD R17, R9.reuse, 0x1 ;  /* 0x0000000109117836 */ /* 0x040fe20000000000 */
[C---:B------:R-:W-:Y:S01]  /*2900*/  IADD3 R23, PT, PT, R9.reuse, 0x2, RZ ;  /* 0x0000000209177810 */ /* 0x040fe20007ffe0ff */
[----:B------:R-:W-:Y:S01]  /*2910*/  VIADD R25, R9, 0x3 ;  /* 0x0000000309197836 */ /* 0x000fe20000000000 */
[----:B------:R-:W1:Y:S01]  /*2920*/  LDC.64 R6, c[0x0][0x388] ;  /* 0x0000e200ff067b82 */ /* 0x000e620000000a00 */
[----:B------:R-:W-:Y:S02]  /*2930*/  IMAD.IADD R15, R13, 0x1, R0 ;  /* 0x000000010d0f7824 */ /* 0x000fe400078e0200 */
[----:B0-----:R-:W-:-:S04]  /*2940*/  IMAD.WIDE.U32 R20, R9, 0x4, R10 ;  /* 0x0000000409147825 */ /* 0x001fc800078e000a */
[--C-:B------:R-:W-:Y:S01]  /*2950*/  IMAD.WIDE.U32 R16, R17, 0x4, R10.reuse ;  /* 0x0000000411107825 */ /* 0x100fe200078e000a */
[----:B------:R0:W2:Y:S03]  /*2960*/  LDG.E.CONSTANT R19, desc[UR8][R20.64] ;  /* 0x0000000814137981 */ /* 0x0000a6000c1e9900 */
[----:B------:R-:W-:Y:S02]  /*2970*/  IMAD.WIDE.U32 R8, R23, 0x4, R10 ;  /* 0x0000000417087825 */ /* 0x000fe400078e000a */
[----:B------:R-:W3:Y:S02]  /*2980*/  LDG.E.CONSTANT R16, desc[UR8][R16.64] ;  /* 0x0000000810107981 */ /* 0x000ee4000c1e9900 */
[----:B-1----:R-:W-:Y:S01]  /*2990*/  IMAD.WIDE.U32 R12, R13, 0x4, R6 ;  /* 0x000000040d0c7825 */ /* 0x002fe200078e0006 */
[----:B------:R-:W-:Y:S01]  /*29a0*/  IADD3 R23, PT, PT, R15, R0, RZ ;  /* 0x000000000f177210 */ /* 0x000fe20007ffe0ff */
[----:B------:R-:W4:Y:S02]  /*29b0*/  LDG.E.CONSTANT R8, desc[UR8][R8.64] ;  /* 0x0000000808087981 */ /* 0x000f24000c1e9900 */
[----:B------:R-:W-:-:S02]  /*29c0*/  IMAD.WIDE.U32 R10, R25, 0x4, R10 ;  /* 0x00000004190a7825 */ /* 0x000fc400078e000a */
[----:B------:R-:W5:Y:S02]  /*29d0*/  LDG.E.CONSTANT R12, desc[UR8][R12.64] ;  /* 0x000000080c0c7981 */ /* 0x000f64000c1e9900 */
[----:B------:R-:W-:Y:S02]  /*29e0*/  IMAD.WIDE.U32 R14, R15, 0x4, R6 ;  /* 0x000000040f0e7825 */ /* 0x000fe400078e0006 */
[----:B------:R-:W5:Y:S02]  /*29f0*/  LDG.E.CONSTANT R10, desc[UR8][R10.64] ;  /* 0x000000080a0a7981 */ /* 0x000f64000c1e9900 */
[C---:B------:R-:W-:Y:S02]  /*2a00*/  IMAD.IADD R25, R23.reuse, 0x1, R0 ;  /* 0x0000000117197824 */ /* 0x040fe400078e0200 */
[--C-:B0-----:R-:W-:Y:S01]  /*2a10*/  IMAD.WIDE.U32 R20, R23, 0x4, R6.reuse ;  /* 0x0000000417147825 */ /* 0x101fe200078e0006 */
[----:B------:R-:W5:Y:S03]  /*2a20*/  LDG.E.CONSTANT R14, desc[UR8][R14.64] ;  /* 0x000000080e0e7981 */ /* 0x000f66000c1e9900 */
[----:B------:R-:W-:-:S02]  /*2a30*/  IMAD.WIDE.U32 R6, R25, 0x4, R6 ;  /* 0x0000000419067825 */ /* 0x000fc400078e0006 */
[----:B------:R-:W5:Y:S04]  /*2a40*/  LDG.E.CONSTANT R20, desc[UR8][R20.64] ;  /* 0x0000000814147981 */ /* 0x000f68000c1e9900 */
[----:B------:R-:W5:Y:S01]  /*2a50*/  LDG.E.CONSTANT R6, desc[UR8][R6.64] ;  /* 0x0000000806067981 */ /* 0x000f62000c1e9900 */
[----:B------:R-:W-:Y:S01]  /*2a60*/  VIADD R5, R5, 0x4 ;  /* 0x0000000405057836 */ /* 0x000fe20000000000 */
[----:B--2---:R-:W-:Y:S02]  /*2a70*/  ISETP.NE.AND P5, PT, R19, RZ, PT ;  /* 0x000000ff1300720c */ /* 0x004fe40003fa5270 */
[----:B---3--:R-:W-:Y:S02]  /*2a80*/  ISETP.NE.AND P4, PT, R16, RZ, PT ;  /* 0x000000ff1000720c */ /* 0x008fe40003f85270 */
[----:B----4-:R-:W-:-:S02]  /*2a90*/  ISETP.NE.AND P1, PT, R8, RZ, PT ;  /* 0x000000ff0800720c */ /* 0x010fc40003f25270 */
[----:B-----5:R-:W-:Y:S02]  /*2aa0*/  ISETP.NE.AND P6, PT, R12, RZ, PT ;  /* 0x000000ff0c00720c */ /* 0x020fe40003fc5270 */
[----:B------:R-:W-:-:S05]  /*2ab0*/  ISETP.NE.AND P2, PT, R10, RZ, PT ;  /* 0x000000ff0a00720c */ /* 0x000fca0003f45270 */
[----:B------:R-:W-:Y:S02]  /*2ac0*/  @P5 SEL R18, R18, 0x1, !P6 ;  /* 0x0000000112125807 */ /* 0x000fe40007000000 */
[----:B------:R-:W-:-:S04]  /*2ad0*/  ISETP.NE.AND P3, PT, R14, RZ, PT ;  /* 0x000000ff0e00720c */ /* 0x000fc80003f65270 */
[----:B------:R-:W-:Y:S02]  /*2ae0*/  @P4 SEL R18, R18, 0x1, !P3 ;  /* 0x0000000112124807 */ /* 0x000fe40005800000 */
[----:B------:R-:W-:Y:S02]  /*2af0*/  ISETP.NE.AND P5, PT, R20, RZ, PT ;  /* 0x000000ff1400720c */ /* 0x000fe40003fa5270 */
[----:B------:R-:W-:Y:S02]  /*2b00*/  ISETP.NE.AND P3, PT, R6, RZ, PT ;  /* 0x000000ff0600720c */ /* 0x000fe40003f65270 */
[----:B------:R-:W-:-:S04]  /*2b10*/  @P1 SEL R18, R18, 0x1, !P5 ;  /* 0x0000000112121807 */ /* 0x000fc80006800000 */
[----:B------:R-:W-:-:S07]  /*2b20*/  @P2 SEL R18, R18, 0x1, !P3 ;  /* 0x0000000112122807 */ /* 0x000fce0005800000 */
.L_x_76:
[----:B------:R-:W-:Y:S05]  /*2b30*/  @!P0 BRA `(.L_x_42) ;  /* 0x0000000800d48947 */ /* 0x000fea0003800000 */
[----:B------:R-:W-:Y:S02]  /*2b40*/  ISETP.NE.AND P0, PT, R22, 0x1, PT ;  /* 0x000000011600780c */ /* 0x000fe40003f05270 */
[----:B------:R-:W-:-:S04]  /*2b50*/  LOP3.LUT R6, R4, 0x1, RZ, 0xc0, !PT ;  /* 0x0000000104067812 */ /* 0x000fc800078ec0ff */
[----:B------:R-:W-:-:S07]  /*2b60*/  ISETP.NE.U32.AND P4, PT, R6, 0x1, PT ;  /* 0x000000010600780c */ /* 0x000fce0003f85070 */
[----:B------:R-:W-:Y:S06]  /*2b70*/  @!P0 BRA `(.L_x_77) ;  /* 0x0000000000548947 */ /* 0x000fec0003800000 */
[----:B------:R-:W0:Y:S01]  /*2b80*/  LDC.64 R8, c[0x0][0x380] ;  /* 0x0000e000ff087b82 */ /* 0x000e220000000a00 */
[----:B------:R-:W-:Y:S02]  /*2b90*/  IMAD R11, R3, R4, R5 ;  /* 0x00000004030b7224 */ /* 0x000fe400078e0205 */
[----:B------:R-:W-:-:S03]  /*2ba0*/  IMAD R15, R5, R0, R2 ;  /* 0x00000000050f7224 */ /* 0x000fc600078e0202 */
[----:B------:R-:W-:Y:S02]  /*2bb0*/  IADD3 R13, PT, PT, R11, 0x1, RZ ;  /* 0x000000010b0d7810 */ /* 0x000fe40007ffe0ff */
[----:B------:R-:W1:Y:S01]  /*2bc0*/  LDC.64 R6, c[0x0][0x388] ;  /* 0x0000e200ff067b82 */ /* 0x000e620000000a00 */
        /* <DEDUP_REMOVED lines=9> */
[----:B------:R-:W-:Y:S01]  /*2c60*/  VIADD R5, R5, 0x2 ;  /* 0x0000000205057836 */ /* 0x000fe20000000000 */
[----:B--2---:R-:W-:-:S02]  /*2c70*/  ISETP.NE.AND P0, PT, R10, RZ, PT ;  /* 0x000000ff0a00720c */ /* 0x004fc40003f05270 */
[----:B---3--:R-:W-:Y:S02]  /*2c80*/  ISETP.NE.AND P2, PT, R12, RZ, PT ;  /* 0x000000ff0c00720c */ /* 0x008fe40003f45270 */
[----:B----4-:R-:W-:Y:S02]  /*2c90*/  ISETP.NE.AND P1, PT, R8, RZ, PT ;  /* 0x000000ff0800720c */ /* 0x010fe40003f25270 */
[----:B-----5:R-:W-:-:S07]  /*2ca0*/  ISETP.NE.AND P3, PT, R6, RZ, PT ;  /* 0x000000ff0600720c */ /* 0x020fce0003f65270 */
[----:B------:R-:W-:-:S04]  /*2cb0*/  @P0 SEL R18, R18, 0x1, !P1 ;  /* 0x0000000112120807 */ /* 0x000fc80004800000 */
[----:B------:R-:W-:-:S07]  /*2cc0*/  @P2 SEL R18, R18, 0x1, !P3 ;  /* 0x0000000112122807 */ /* 0x000fce0005800000 */
.L_x_77:
[----:B------:R-:W-:Y:S05]  /*2cd0*/  @P4 BRA `(.L_x_42) ;  /* 0x00000008006c4947 */ /* 0x000fea0003800000 */
[----:B------:R-:W0:Y:S01]  /*2ce0*/  LDC.64 R6, c[0x0][0x380] ;  /* 0x0000e000ff067b82 */ /* 0x000e220000000a00 */
[----:B------:R-:W-:Y:S02]  /*2cf0*/  IMAD R11, R3, R4, R5 ;  /* 0x00000004030b7224 */ /* 0x000fe400078e0205 */
[----:B------:R-:W-:-:S05]  /*2d00*/  IMAD R5, R5, R0, R2 ;  /* 0x0000000005057224 */ /* 0x000fca00078e0202 */
[----:B------:R-:W1:Y:S01]  /*2d10*/  LDC.64 R8, c[0x0][0x388] ;  /* 0x0000e200ff087b82 */ /* 0x000e620000000a00 */
[----:B0-----:R-:W-:-:S06]  /*2d20*/  IMAD.WIDE.U32 R6, R11, 0x4, R6 ;  /* 0x000000040b067825 */ /* 0x001fcc00078e0006 */
[----:B------:R-:W2:Y:S01]  /*2d30*/  LDG.E.CONSTANT R6, desc[UR8][R6.64] ;  /* 0x0000000806067981 */ /* 0x000ea2000c1e9900 */
[----:B-1----:R-:W-:-:S06]  /*2d40*/  IMAD.WIDE.U32 R4, R5, 0x4, R8 ;  /* 0x0000000405047825 */ /* 0x002fcc00078e0008 */
[----:B------:R-:W3:Y:S01]  /*2d50*/  LDG.E.CONSTANT R4, desc[UR8][R4.64] ;  /* 0x0000000804047981 */ /* 0x000ee2000c1e9900 */
[----:B--2---:R-:W-:Y:S02]  /*2d60*/  ISETP.NE.AND P0, PT, R6, RZ, PT ;  /* 0x000000ff0600720c */ /* 0x004fe40003f05270 */
[----:B---3--:R-:W-:-:S11]  /*2d70*/  ISETP.NE.AND P1, PT, R4, RZ, PT ;  /* 0x000000ff0400720c */ /* 0x008fd60003f25270 */
[----:B------:R-:W-:Y:S01]  /*2d80*/  @P0 SEL R18, R18, 0x1, !P1 ;  /* 0x0000000112120807 */ /* 0x000fe20004800000 */
[----:B------:R-:W-:Y:S06]  /*2d90*/  BRA `(.L_x_42) ;  /* 0x00000008003c7947 */ /* 0x000fec0003800000 */
.L_x_45:
        /* <DEDUP_REMOVED lines=9> */
[----:B------:R-:W-:Y:S01]  /*2e30*/  MOV R21, R2 ;  /* 0x0000000200157202 */ /* 0x000fe20000000f00 */
[C-C-:B------:R-:W-:Y:S02]  /*2e40*/  IMAD R10, R0.reuse, 0x4, R2.reuse ;  /* 0x00000004000a7824 */ /* 0x140fe400078e0202 */
[C-C-:B------:R-:W-:Y:S02]  /*2e50*/  IMAD R11, R0.reuse, 0x5, R2.reuse ;  /* 0x00000005000b7824 */ /* 0x140fe400078e0202 */
[C-C-:B------:R-:W-:Y:S02]  /*2e60*/  IMAD R19, R0.reuse, 0x6, R2.reuse ;  /* 0x0000000600137824 */ /* 0x140fe400078e0202 */
[----:B------:R-:W-:-:S02]  /*2e70*/  IMAD R20, R0, 0x7, R2 ;  /* 0x0000000700147824 */ /* 0x000fc400078e0202 */
[----:B------:R-:W-:Y:S02]  /*2e80*/  IMAD R22, R3, R4, 0x3 ;  /* 0x0000000303167424 */ /* 0x000fe400078e0204 */
[----:B------:R-:W-:-:S07]  /*2e90*/  IMAD.MOV R23, RZ, RZ, -R7 ;  /* 0x000000ffff177224 */ /* 0x000fce00078e0a07 */
.L_x_79:
[----:B------:R-:W1:Y:S01]  /*2ea0*/  LDC.64 R14, c[0x0][0x380] ;  /* 0x0000e000ff0e7b82 */ /* 0x000e620000000a00 */
[----:B------:R-:W-:-:S07]  /*2eb0*/  VIADD R25, R22, 0xfffffffd ;  /* 0xfffffffd16197836 */ /* 0x000fce0000000000 */
[----:B------:R-:W2:Y:S01]  /*2ec0*/  LDC.64 R12, c[0x0][0x388] ;  /* 0x0000e200ff0c7b82 */ /* 0x000ea20000000a00 */
[----:B-1----:R-:W-:-:S06]  /*2ed0*/  IMAD.WIDE.U32 R24, R25, 0x4, R14 ;  /* 0x0000000419187825 */ /* 0x002fcc00078e000e */
[----:B0-----:R-:W3:Y:S01]  /*2ee0*/  LDG.E.CONSTANT R24, desc[UR8][R24.64] ;  /* 0x0000000818187981 */ /* 0x001ee2000c1e9900 */
[----:B--2---:R-:W-:-:S06]  /*2ef0*/  IMAD.WIDE.U32 R16, R21, 0x4, R12 ;  /* 0x0000000415107825 */ /* 0x004fcc00078e000c */
[----:B------:R-:W3:Y:S01]  /*2f00*/  LDG.E.CONSTANT R17, desc[UR8][R16.64] ;  /* 0x0000000810117981 */ /* 0x000ee2000c1e9900 */
[C---:B------:R-:W-:Y:S01]  /*2f10*/  IADD3 R27, PT, PT, R22.reuse, -0x2, RZ ;  /* 0xfffffffe161b7810 */ /* 0x040fe20007ffe0ff */
[----:B------:R-:W-:Y:S01]  /*2f20*/  VIADD R29, R22, 0xffffffff ;  /* 0xffffffff161d7836 */ /* 0x000fe20000000000 */
[----:B---3--:R-:W-:-:S03]  /*2f30*/  VIADDMNMX R18, R17, R24, R18, PT ;  /* 0x0000001811127246 */ /* 0x008fc60003800112 */
[----:B------:R-:W-:-:S05]  /*2f40*/  IMAD.WIDE.U32 R16, R27, 0x4, R14 ;  /* 0x000000041b107825 */ /* 0x000fca00078e000e */
[----:B------:R0:W2:Y:S01]  /*2f50*/  LDG.E.CONSTANT R27, desc[UR8][R16.64] ;  /* 0x00000008101b7981 */ /* 0x0000a2000c1e9900 */
[----:B------:R-:W-:-:S05]  /*2f60*/  IMAD.WIDE.U32 R24, R5, 0x4, R12 ;  /* 0x0000000405187825 */ /* 0x000fca00078e000c */
[----:B------:R-:W2:Y:S01]  /*2f70*/  LDG.E.CONSTANT R28, desc[UR8][R24.64] ;  /* 0x00000008181c7981 */ /* 0x000ea2000c1e9900 */
[----:B0-----:R-:W-:-:S05]  /*2f80*/  IMAD.WIDE.U32 R16, R29, 0x4, R14 ;  /* 0x000000041d107825 */ /* 0x001fca00078e000e */
[----:B------:R0:W3:Y:S02]  /*2f90*/  LDG.E.CONSTANT R26, desc[UR8][R16.64] ;  /* 0x00000008101a7981 */ /* 0x0000e4000c1e9900 */
[----:B0-----:R-:W-:-:S05]  /*2fa0*/  IMAD.WIDE.U32 R16, R8, 0x4, R12 ;  /* 0x0000000408107825 */ /* 0x001fca00078e000c */
[----:B------:R0:W3:Y:S01]  /*2fb0*/  LDG.E.CONSTANT R29, desc[UR8][R16.64] ;  /* 0x00000008101d7981 */ /* 0x0000e2000c1e9900 */
[----:B------:R-:W-:-:S06]  /*2fc0*/  IMAD.WIDE.U32 R24, R9, 0x4, R12 ;  /* 0x0000000409187825 */ /* 0x000fcc00078e000c */
[----:B------:R-:W4:Y:S01]  /*2fd0*/  LDG.E.CONSTANT R24, desc[UR8][R24.64] ;  /* 0x0000000818187981 */ /* 0x000f22000c1e9900 */
[----:B0-----:R-:W-:Y:S01]  /*2fe0*/  IMAD.WIDE.U32 R16, R22, 0x4, R14 ;  /* 0x0000000416107825 */ /* 0x001fe200078e000e */
[----:B--2---:R-:W-:-:S04]  /*2ff0*/  VIADDMNMX R27, R28, R27, R18, PT ;  /* 0x0000001b1c1b7246 */ /* 0x004fc80003800112 */
[----:B---3--:R-:W-:Y:S01]  /*3000*/  VIADDMNMX R18, R29, R26, R27, PT ;  /* 0x0000001a1d127246 */ /* 0x008fe2000380011b */
[----:B------:R-:W-:Y:S01]  /*3010*/  VIADD R29, R22, 0x1 ;  /* 0x00000001161d7836 */ /* 0x000fe20000000000 */
[----:B------:R0:W4:Y:S03]  /*3020*/  LDG.E.CONSTANT R27, desc[UR8][R16.64] ;  /* 0x00000008101b7981 */ /* 0x000126000c1e9900 */
[----:B0-----:R-:W-:-:S05]  /*3030*/  IMAD.WIDE.U32 R16, R29, 0x4, R14 ;  /* 0x000000041d107825 */ /* 0x001fca00078e000e */
[----:B------:R0:W2:Y:S02]  /*3040*/  LDG.E.CONSTANT R26, desc[UR8][R16.64] ;  /* 0x00000008101a7981 */ /* 0x0000a4000c1e9900 */
[----:B0-----:R-:W-:-:S05]  /*3050*/  IMAD.WIDE.U32 R16, R10, 0x4, R12 ;  /* 0x000000040a107825 */ /* 0x001fca00078e000c */
[----:B------:R0:W2:Y:S01]  /*3060*/  LDG.E.CONSTANT R28, desc[UR8][R16.64] ;  /* 0x00000008101c7981 */ /* 0x0000a2000c1e9900 */
[C---:B------:R-:W-:Y:S01]  /*3070*/  IADD3 R29, PT, PT, R22.reuse, 0x2, RZ ;  /* 0x00000002161d7810 */ /* 0x040fe20007ffe0ff */
[----:B0-----:R-:W-:-:S04]  /*3080*/  VIADD R17, R22, 0x3 ;  /* 0x0000000316117836 */ /* 0x001fc80000000000 */
[----:B------:R-:W-:Y:S01]  /*3090*/  IMAD.WIDE.U32 R16, R17, 0x4, R14 ;  /* 0x0000000411107825 */ /* 0x000fe200078e000e */
[----:B----4-:R-:W-:-:S03]  /*30a0*/  VIADDMNMX R27, R24, R27, R18, PT ;  /* 0x0000001b181b7246 */ /* 0x010fc60003800112 */
[----:B------:R-:W-:-:S06]  /*30b0*/  IMAD.WIDE.U32 R24, R29, 0x4, R14 ;  /* 0x000000041d187825 */ /* 0x000fcc00078e000e */
[----:B------:R-:W3:Y:S04]  /*30c0*/  LDG.E.CONSTANT R25, desc[UR8][R24.64] ;  /* 0x0000000818197981 */ /* 0x000ee8000c1e9900 */
[----:B------:R0:W4:Y:S02]  /*30d0*/  LDG.E.CONSTANT R24, desc[UR8][R16.64] ;  /* 0x0000000810187981 */ /* 0x000124000c1e9900 */
[----:B0-----:R-:W-:Y:S01]  /*30e0*/  IMAD.WIDE.U32 R16, R11, 0x4, R12 ;  /* 0x000000040b107825 */ /* 0x001fe200078e000c */
[----:B--2---:R-:W-:-:S03]  /*30f0*/  VIADDMNMX R18, R28, R26, R27, PT ;  /* 0x0000001a1c127246 */ /* 0x004fc6000380011b */
[----:B------:R-:W-:Y:S01]  /*3100*/  VIADD R27, R22, 0x4 ;  /* 0x00000004161b7836 */ /* 0x000fe20000000000 */
[----:B------:R0:W3:Y:S03]  /*3110*/  LDG.E.CONSTANT R26, desc[UR8][R16.64] ;  /* 0x00000008101a7981 */ /* 0x0000e6000c1e9900 */
[----:B------:R-:W-:-:S06]  /*3120*/  IMAD.WIDE.U32 R14, R27, 0x4, R14 ;  /* 0x000000041b0e7825 */ /* 0x000fcc00078e000e */
[----:B------:R-:W2:Y:S01]  /*3130*/  LDG.E.CONSTANT R14, desc[UR8][R14.64] ;  /* 0x000000080e0e7981 */ /* 0x000ea2000c1e9900 */
[----:B0-----:R-:W-:-:S04]  /*3140*/  IMAD.WIDE.U32 R16, R19, 0x4, R12 ;  /* 0x0000000413107825 */ /* 0x001fc800078e000c */
[----:B------:R-:W-:Y:S01]  /*3150*/  IMAD.WIDE.U32 R12, R20, 0x4, R12 ;  /* 0x00000004140c7825 */ /* 0x000fe200078e000c */
[----:B------:R-:W4:Y:S05]  /*3160*/  LDG.E.CONSTANT R27, desc[UR8][R16.64] ;  /* 0x00000008101b7981 */ /* 0x000f2a000c1e9900 */
[----:B------:R-:W2:Y:S01]  /*3170*/  LDG.E.CONSTANT R13, desc[UR8][R12.64] ;  /* 0x000000080c0d7981 */ /* 0x000ea2000c1e9900 */
[----:B------:R-:W-:-:S04]  /*3180*/  IADD3 R23, PT, PT, R23, 0x8, RZ ;  /* 0x0000000817177810 */ /* 0x000fc80007ffe0ff */
        /* <DEDUP_REMOVED lines=8> */
[C---:B------:R-:W-:Y:S02]  /*3210*/  IMAD R19, R0.reuse, 0x8, R19 ;  /* 0x0000000800137824 */ /* 0x040fe400078e0213 */
[----:B------:R-:W-:Y:S01]  /*3220*/  IMAD R20, R0, 0x8, R20 ;  /* 0x0000000800147824 */ /* 0x000fe200078e0214 */
[----:B---3--:R-:W-:-:S04]  /*3230*/  VIADDMNMX R18, R26, R25, R18, PT ;  /* 0x000000191a127246 */ /* 0x008fc80003800112 */
[----:B----4-:R-:W-:-:S04]  /*3240*/  VIADDMNMX R18, R27, R24, R18, PT ;  /* 0x000000181b127246 */ /* 0x010fc80003800112 */
[----:B--2---:R-:W-:Y:S01]  /*3250*/  VIADDMNMX R18, R13, R14, R18, PT ;  /* 0x0000000e0d127246 */ /* 0x004fe20003800112 */
[----:B------:R-:W-:Y:S06]  /*3260*/  @P0 BRA `(.L_x_79) ;  /* 0xfffffffc000c0947 */ /* 0x000fec000383ffff */
.L_x_78:
[----:B------:R-:W-:Y:S05]  /*3270*/  @!P1 BRA `(.L_x_42) ;  /* 0x0000000400049947 */ /* 0x000fea0003800000 */
[----:B------:R-:W-:Y:S02]  /*3280*/  ISETP.GE.U32.AND P0, PT, R6, 0x4, PT ;  /* 0x000000040600780c */ /* 0x000fe40003f06070 */
[----:B------:R-:W-:-:S04]  /*3290*/  LOP3.LUT R19, R4, 0x3, RZ, 0xc0, !PT ;  /* 0x0000000304137812 */ /* 0x000fc800078ec0ff */
[----:B------:R-:W-:-:S07]  /*32a0*/  ISETP.NE.AND P1, PT, R19, RZ, PT ;  /* 0x000000ff1300720c */ /* 0x000fce0003f25270 */
[----:B------:R-:W-:Y:S06]  /*32b0*/  @!P0 BRA `(.L_x_80) ;  /* 0x00000000007c8947 */ /* 0x000fec0003800000 */
[----:B------:R-:W1:Y:S01]  /*32c0*/  LDC.64 R8, c[0x0][0x388] ;  /* 0x0000e200ff087b82 */ /* 0x000e620000000a00 */
[----:B------:R-:W-:Y:S02]  /*32d0*/  IMAD R15, R7, R0, R2 ;  /* 0x00000000070f7224 */ /* 0x000fe400078e0202 */
[----:B------:R-:W-:-:S04]  /*32e0*/  IMAD R13, R3, R4, R7 ;  /* 0x00000004030d7224 */ /* 0x000fc800078e0207 */
[C---:B------:R-:W-:Y:S01]  /*32f0*/  VIADD R23, R13.reuse, 0x1 ;  /* 0x000000010d177836 */ /* 0x040fe20000000000 */
[----:B------:R-:W2:Y:S01]  /*3300*/  LDC.64 R10, c[0x0][0x380] ;  /* 0x0000e000ff0a7b82 */ /* 0x000ea20000000a00 */
[C---:B------:R-:W-:Y:S01]  /*3310*/  IADD3 R27, PT, PT, R13.reuse, 0x2, RZ ;  /* 0x000000020d1b7810 */ /* 0x040fe20007ffe0ff */
[----:B------:R-:W-:Y:S02]  /*3320*/  VIADD R6, R13, 0x3 ;  /* 0x000000030d067836 */ /* 0x000fe40000000000 */
[----:B-1----:R-:W-:-:S04]  /*3330*/  IMAD.WIDE.U32 R20, R15, 0x4, R8 ;  /* 0x000000040f147825 */ /* 0x002fc800078e0008 */
[----:B------:R-:W-:Y:S02]  /*3340*/  IMAD.IADD R15, R15, 0x1, R0 ;  /* 0x000000010f0f7824 */ /* 0x000fe400078e0200 */
[----:B0-----:R-:W3:Y:S01]  /*3350*/  LDG.E.CONSTANT R20, desc[UR8][R20.64] ;  /* 0x0000000814147981 */ /* 0x001ee2000c1e9900 */
[----:B--2---:R-:W-:-:S04]  /*3360*/  IMAD.WIDE.U32 R24, R13, 0x4, R10 ;  /* 0x000000040d187825 */ /* 0x004fc800078e000a */
[----:B------:R-:W-:Y:S01]  /*3370*/  IMAD.IADD R29, R15, 0x1, R0 ;  /* 0x000000010f1d7824 */ /* 0x000fe200078e0200 */
[----:B------:R-:W3:Y:S01]  /*3380*/  LDG.E.CONSTANT R5, desc[UR8][R24.64] ;  /* 0x0000000818057981 */ /* 0x000ee2000c1e9900 */
[----:B------:R-:W-:-:S04]  /*3390*/  IMAD.WIDE.U32 R22, R23, 0x4, R10 ;  /* 0x0000000417167825 */ /* 0x000fc800078e000a */
[----:B------:R-:W-:Y:S02]  /*33a0*/  IMAD.WIDE.U32 R16, R15, 0x4, R8 ;  /* 0x000000040f107825 */ /* 0x000fe400078e0008 */
[----:B------:R-:W2:Y:S02]  /*33b0*/  LDG.E.CONSTANT R22, desc[UR8][R22.64] ;  /* 0x0000000816167981 */ /* 0x000ea4000c1e9900 */
[----:B------:R-:W-:Y:S01]  /*33c0*/  IMAD.WIDE.U32 R12, R27, 0x4, R10 ;  /* 0x000000041b0c7825 */ /* 0x000fe200078e000a */
[C---:B------:R-:W-:Y:S01]  /*33d0*/  IADD3 R27, PT, PT, R29.reuse, R0, RZ ;  /* 0x000000001d1b7210 */ /* 0x040fe20007ffe0ff */
[----:B------:R-:W2:Y:S02]  /*33e0*/  LDG.E.CONSTANT R17, desc[UR8][R16.64] ;  /* 0x0000000810117981 */ /* 0x000ea4000c1e9900 */
[----:B------:R-:W-:Y:S02]  /*33f0*/  IMAD.WIDE.U32 R14, R29, 0x4, R8 ;  /* 0x000000041d0e7825 */ /* 0x000fe400078e0008 */
[----:B------:R-:W4:Y:S02]  /*3400*/  LDG.E.CONSTANT R12, desc[UR8][R12.64] ;  /* 0x000000080c0c7981 */ /* 0x000f24000c1e9900 */
[----:B------:R-:W-:-:S02]  /*3410*/  IMAD.WIDE.U32 R10, R6, 0x4, R10 ;  /* 0x00000004060a7825 */ /* 0x000fc400078e000a */
[----:B------:R-:W4:Y:S02]  /*3420*/  LDG.E.CONSTANT R14, desc[UR8][R14.64] ;  /* 0x000000080e0e7981 */ /* 0x000f24000c1e9900 */
[----:B------:R-:W-:Y:S02]  /*3430*/  IMAD.WIDE.U32 R8, R27, 0x4, R8 ;  /* 0x000000041b087825 */ /* 0x000fe400078e0008 */
[----:B------:R-:W5:Y:S04]  /*3440*/  LDG.E.CONSTANT R10, desc[UR8][R10.64] ;  /* 0x000000080a0a7981 */ /* 0x000f68000c1e9900 */
[----:B------:R-:W5:Y:S01]  /*3450*/  LDG.E.CONSTANT R8, desc[UR8][R8.64] ;  /* 0x0000000808087981 */ /* 0x000f62000c1e9900 */
[----:B------:R-:W-:Y:S01]  /*3460*/  VIADD R7, R7, 0x4 ;  /* 0x0000000407077836 */ /* 0x000fe20000000000 */
[----:B---3--:R-:W-:-:S04]  /*3470*/  VIADDMNMX R5, R20, R5, R18, PT ;  /* 0x0000000514057246 */ /* 0x008fc80003800112 */
[----:B--2---:R-:W-:-:S04]  /*3480*/  VIADDMNMX R5, R17, R22, R5, PT ;  /* 0x0000001611057246 */ /* 0x004fc80003800105 */
[----:B----4-:R-:W-:-:S04]  /*3490*/  VIADDMNMX R5, R14, R12, R5, PT ;  /* 0x0000000c0e057246 */ /* 0x010fc80003800105 */
[----:B-----5:R-:W-:-:S07]  /*34a0*/  VIADDMNMX R18, R8, R10, R5, PT ;  /* 0x0000000a08127246 */ /* 0x020fce0003800105 */
.L_x_80:
[----:B------:R-:W-:Y:S05]  /*34b0*/  @!P1 BRA `(.L_x_42) ;  /* 0x0000000000749947 */ /* 0x000fea0003800000 */
[----:B------:R-:W1:Y:S01]  /*34c0*/  LDC.64 R12, c[0x0][0x388] ;  /* 0x0000e200ff0c7b82 */ /* 0x000e620000000a00 */
[----:B------:R-:W-:Y:S02]  /*34d0*/  ISETP.NE.AND P0, PT, R19, 0x1, PT ;  /* 0x000000011300780c */ /* 0x000fe40003f05270 */
[----:B------:R-:W-:-:S04]  /*34e0*/  LOP3.LUT R5, R4, 0x1, RZ, 0xc0, !PT ;  /* 0x0000000104057812 */ /* 0x000fc800078ec0ff */
[----:B------:R-:W-:Y:S01]  /*34f0*/  ISETP.NE.U32.AND P1, PT, R5, 0x1, PT ;  /* 0x000000010500780c */ /* 0x000fe20003f25070 */
[----:B------:R-:W2:Y:S06]  /*3500*/  LDC.64 R16, c[0x0][0x380] ;  /* 0x0000e000ff107b82 */ /* 0x000eac0000000a00 */
[----:B------:R-:W-:Y:S02]  /*3510*/  @P0 IMAD R5, R3, R4, R7 ;  /* 0x0000000403050224 */ /* 0x000fe400078e0207 */
[----:B------:R-:W3:Y:S01]  /*3520*/  LDC.64 R10, c[0x0][0x380] ;  /* 0x0000e000ff0a7b82 */ /* 0x000ee20000000a00 */
[----:B------:R-:W-:-:S02]  /*3530*/  @P0 IMAD R15, R7, R0, R2 ;  /* 0x00000000070f0224 */ /* 0x000fc400078e0202 */
[----:B------:R-:W-:Y:S02]  /*3540*/  @P0 VIADD R19, R5, 0x1 ;  /* 0x0000000105130836 */ /* 0x000fe40000000000 */
[----:B------:R-:W-:Y:S01]  /*3550*/  @P0 VIADD R7, R7, 0x2 ;  /* 0x0000000207070836 */ /* 0x000fe20000000000 */
[C---:B------:R-:W-:Y:S02]  /*3560*/  @P0 IADD3 R23, PT, PT, R15.reuse, R0, RZ ;  /* 0x000000000f170210 */ /* 0x040fe40007ffe0ff */
[----:B------:R-:W4:Y:S01]  /*3570*/  LDC.64 R8, c[0x0][0x388] ;  /* 0x0000e200ff087b82 */ /* 0x000f220000000a00 */
[----:B-1----:R-:W-:-:S04]  /*3580*/  @P0 IMAD.WIDE.U32 R14, R15, 0x4, R12 ;  /* 0x000000040f0e0825 */ /* 0x002fc800078e000c */
[----:B------:R-:W-:Y:S02]  /*3590*/  @P0 IMAD.WIDE.U32 R12, R23, 0x4, R12 ;  /* 0x00000004170c0825 */ /* 0x000fe400078e000c */
[----:B0-----:R-:W5:Y:S02]  /*35a0*/  @P0 LDG.E.CONSTANT R14, desc[UR8][R14.64] ;  /* 0x000000080e0e0981 */ /* 0x001f64000c1e9900 */
[--C-:B--2---:R-:W-:Y:S02]  /*35b0*/  @P0 IMAD.WIDE.U32 R20, R5, 0x4, R16.reuse ;  /* 0x0000000405140825 */ /* 0x104fe400078e0010 */
[----:B------:R-:W2:Y:S02]  /*35c0*/  @P0 LDG.E.CONSTANT R12, desc[UR8][R12.64] ;  /* 0x000000080c0c0981 */ /* 0x000ea4000c1e9900 */
[----:B------:R-:W-:Y:S02]  /*35d0*/  @P0 IMAD.WIDE.U32 R16, R19, 0x4, R16 ;  /* 0x0000000413100825 */ /* 0x000fe400078e0010 */
[----:B------:R-:W5:Y:S02]  /*35e0*/  @P0 LDG.E.CONSTANT R5, desc[UR8][R20.64] ;  /* 0x0000000814050981 */ /* 0x000f64000c1e9900 */
[----:B------:R-:W-:-:S02]  /*35f0*/  @!P1 IMAD R19, R3, R4, R7 ;  /* 0x0000000403139224 */ /* 0x000fc400078e0207 */
[----:B------:R-:W-:Y:S01]  /*3600*/  @!P1 IMAD R7, R7, R0, R2 ;  /* 0x0000000007079224 */ /* 0x000fe200078e0202 */
[----:B------:R-:W2:Y:S01]  /*3610*/  @P0 LDG.E.CONSTANT R16, desc[UR8][R16.64] ;  /* 0x0000000810100981 */ /* 0x000ea2000c1e9900 */
[----:B---3--:R-:W-:-:S04]  /*3620*/  @!P1 IMAD.WIDE.U32 R10, R19, 0x4, R10 ;  /* 0x00000004130a9825 */ /* 0x008fc800078e000a */
[----:B----4-:R-:W-:Y:S02]  /*3630*/  @!P1 IMAD.WIDE.U32 R8, R7, 0x4, R8 ;  /* 0x0000000407089825 */ /* 0x010fe400078e0008 */
[----:B------:R-:W3:Y:S04]  /*3640*/  @!P1 LDG.E.CONSTANT R10, desc[UR8][R10.64] ;  /* 0x000000080a0a9981 */ /* 0x000ee8000c1e9900 */
[----:B------:R-:W3:Y:S01]  /*3650*/  @!P1 LDG.E.CONSTANT R9, desc[UR8][R8.64] ;  /* 0x0000000808099981 */ /* 0x000ee2000c1e9900 */
[----:B-----5:R-:W-:-:S04]  /*3660*/  @P0 VIADDMNMX R5, R14, R5, R18, PT ;  /* 0x000000050e050246 */ /* 0x020fc80003800112 */
[----:B--2---:R-:W-:-:S04]  /*3670*/  @P0 VIADDMNMX R18, R12, R16, R5, PT ;  /* 0x000000100c120246 */ /* 0x004fc80003800105 */
[----:B---3--:R-:W-:-:S07]  /*3680*/  @!P1 VIADDMNMX R18, R9, R10, R18, PT ;  /* 0x0000000a09129246 */ /* 0x008fce0003800112 */
.L_x_42:
[----:B01----:R-:W0:Y:S01]  /*3690*/  LDC.64 R4, c[0x0][0x390] ;  /* 0x0000e400ff047b82 */ /* 0x003e220000000a00 */
[----:B------:R-:W-:-:S04]  /*36a0*/  IMAD R3, R3, R0, R2 ;  /* 0x0000000003037224 */ /* 0x000fc800078e0202 */
[----:B0-----:R-:W-:-:S05]  /*36b0*/  IMAD.WIDE.U32 R2, R3, 0x4, R4 ;  /* 0x0000000403027825 */ /* 0x001fca00078e0004 */
[----:B------:R-:W-:Y:S01]  /*36c0*/  STG.E desc[UR8][R2.64], R18 ;  /* 0x0000001202007986 */ /* 0x000fe2000c101908 */
[----:B------:R-:W-:Y:S05]  /*36d0*/  EXIT ;  /* 0x000000000000794d */ /* 0x000fea0003800000 */
.L_x_81:
        /* <DEDUP_REMOVED lines=10> */
.L_x_779:


//--------------------- .text.semiring_matmul_batched_f64 --------------------------
	.section	.text.semiring_matmul_batched_f64,"ax",@progbits
	.align	128
        .global         semiring_matmul_batched_f64
        .type           semiring_matmul_batched_f64,@function
        .size           semiring_matmul_batched_f64,(.L_x_780 - semiring_matmul_batched_f64)
        .other          semiring_matmul_batched_f64,@"STO_CUDA_ENTRY STV_DEFAULT"
semiring_matmul_batched_f64:
.text.semiring_matmul_batched_f64:
        /* <DEDUP_REMOVED lines=18> */
[----:B------:R-:W0:Y:S02]  /*0120*/  LDC.64 R6, c[0x0][0x3a0] ;  /* 0x0000e800ff067b82 */ /* 0x000e240000000a00 */
[----:B0-----:R-:W-:-:S05]  /*0130*/  VIADD R2, R7, 0xffffffff ;  /* 0xffffffff07027836 */ /* 0x001fca0000000000 */
[----:B------:R-:W-:Y:S01]  /*0140*/  ISETP.GE.U32.AND P0, PT, R2, 0x2, PT ;  /* 0x000000020200780c */ /* 0x000fe20003f06070 */
[----:B------:R-:W-:-:S12]  /*0150*/  IMAD R2, R6, UR7, RZ ;  /* 0x0000000706027c24 */ /* 0x000fd8000f8e02ff */
[----:B------:R-:W-:Y:S05]  /*0160*/  @!P0 BRA `(.L_x_82) ;  /* 0x00000000001c8947 */ /* 0x000fea0003800000 */
[C---:B------:R-:W-:Y:S02]  /*0170*/  ISETP.NE.AND P0, PT, R7.reuse, RZ, PT ;  /* 0x000000ff0700720c */ /* 0x040fe40003f05270 */
[----:B------:R-:W-:Y:S02]  /*0180*/  CS2R R28, SRZ ;  /* 0x00000000001c7805 */ /* 0x000fe4000001ff00 */
[----:B------:R-:W-:-:S13]  /*0190*/  ISETP.NE.AND P1, PT, R7, 0x3, PT ;  /* 0x000000030700780c */ /* 0x000fda0003f25270 */
[----:B------:R-:W-:Y:S05]  /*01a0*/  @P0 BRA P1, `(.L_x_83) ;  /* 0x0000000000140947 */ /* 0x000fea0000800000 */
[----:B------:R-:W-:Y:S02]  /*01b0*/  IMAD.MOV.U32 R28, RZ, RZ, 0x0 ;  /* 0x00000000ff1c7424 */ /* 0x000fe400078e00ff */
[----:B------:R-:W-:Y:S01]  /*01c0*/  IMAD.MOV.U32 R29, RZ, RZ, 0x7ff00000 ;  /* 0x7ff00000ff1d7424 */ /* 0x000fe200078e00ff */
[----:B------:R-:W-:Y:S06]  /*01d0*/  BRA `(.L_x_83) ;  /* 0x0000000000087947 */ /* 0x000fec0003800000 */
.L_x_82:
[----:B------:R-:W-:Y:S02]  /*01e0*/  HFMA2 R28, -RZ, RZ, 0, 0 ;  /* 0x00000000ff1c7431 */ /* 0x000fe400000001ff */
[----:B------:R-:W-:-:S07]  /*01f0*/  IMAD.MOV.U32 R29, RZ, RZ, -0x100000 ;  /* 0xfff00000ff1d7424 */ /* 0x000fce00078e00ff */
.L_x_83:
[----:B------:R-:W-:Y:S01]  /*0200*/  ISETP.NE.AND P0, PT, R6, RZ, PT ;  /* 0x000000ff0600720c */ /* 0x000fe20003f05270 */
[----:B------:R-:W0:-:S12]  /*0210*/  LDCU.64 UR8, c[0x0][0x358] ;  /* 0x00006b00ff0877ac */ /* 0x000e180008000a00 */
[----:B------:R-:W-:Y:S05]  /*0220*/  @!P0 BRA `(.L_x_84) ;  /* 0x0000005400ec8947 */ /* 0x000fea0003800000 */
[----:B------:R-:W-:Y:S01]  /*0230*/  ISETP.GT.AND P0, PT, R7, 0x2, PT ;  /* 0x000000020700780c */ /* 0x000fe20003f04270 */
[----:B------:R-:W-:-:S12]  /*0240*/  IMAD R5, R8, UR7, R3 ;  /* 0x0000000708057c24 */ /* 0x000fd8000f8e0203 */
[----:B------:R-:W-:Y:S05]  /*0250*/  @P0 BRA `(.L_x_85) ;  /* 0x0000002400b80947 */ /* 0x000fea0003800000 */
[----:B------:R-:W-:-:S13]  /*0260*/  ISETP.GE.U32.AND P1, PT, R7, 0x2, PT ;  /* 0x000000020700780c */ /* 0x000fda0003f26070 */
[----:B------:R-:W-:Y:S05]  /*0270*/  @!P1 BRA `(.L_x_86) ;  /* 0x0000001400909947 */ /* 0x000fea0003800000 */
[----:B------:R-:W-:-:S13]  /*0280*/  ISETP.NE.AND P0, PT, R7, 0x2, PT ;  /* 0x000000020700780c */ /* 0x000fda0003f05270 */
[----:B------:R-:W-:Y:S05]  /*0290*/  @P0 BRA `(.L_x_87) ;  /* 0x0000004400b80947 */ /* 0x000fea0003800000 */
[C---:B------:R-:W-:Y:S01]  /*02a0*/  ISETP.GE.U32.AND P0, PT, R6.reuse, 0x8, PT ;  /* 0x000000080600780c */ /* 0x040fe20003f06070 */
[----:B------:R-:W-:Y:S01]  /*02b0*/  IMAD.MOV.U32 R8, RZ, RZ, RZ ;  /* 0x000000ffff087224 */ /* 0x000fe200078e00ff */
[----:B------:R-:W-:-:S11]  /*02c0*/  LOP3.LUT R7, R6, 0x7, RZ, 0xc0, !PT ;  /* 0x0000000706077812 */ /* 0x000fd600078ec0ff */
[----:B------:R-:W-:Y:S05]  /*02d0*/  @!P0 BRA `(.L_x_88) ;  /* 0x0000000800ec8947 */ /* 0x000fea0003800000 */
[CC--:B------:R-:W-:Y:S01]  /*02e0*/  IMAD R11, R2.reuse, R9.reuse, R9 ;  /* 0x00000009020b7224 */ /* 0x0c0fe200078e0209 */
[C---:B------:R-:W-:Y:S01]  /*02f0*/  IADD3 R14, PT, PT, R2.reuse, 0x4, RZ ;  /* 0x00000004020e7810 */ /* 0x040fe20007ffe0ff */
[----:B------:R-:W-:Y:S01]  /*0300*/  VIADD R13, R2, 0x3 ;  /* 0x00000003020d7836 */ /* 0x000fe20000000000 */
[----:B------:R-:W-:Y:S01]  /*0310*/  LOP3.LUT R8, R6, 0xfffffff8, RZ, 0xc0, !PT ;  /* 0xfffffff806087812 */ /* 0x000fe200078ec0ff */
[----:B------:R-:W-:Y:S01]  /*0320*/  IMAD R23, R2, R9, R10 ;  /* 0x0000000902177224 */ /* 0x000fe200078e020a */
[----:B------:R-:W-:Y:S01]  /*0330*/  IADD3 R4, PT, PT, R0, R11, RZ ;  /* 0x0000000b00047210 */ /* 0x000fe20007ffe0ff */
[C---:B------:R-:W-:Y:S02]  /*0340*/  VIADD R12, R2.reuse, 0x2 ;  /* 0x00000002020c7836 */ /* 0x040fe40000000000 */
[C---:B------:R-:W-:Y:S02]  /*0350*/  VIADD R20, R2.reuse, 0x5 ;  /* 0x0000000502147836 */ /* 0x040fe40000000000 */
[----:B------:R-:W-:-:S02]  /*0360*/  VIADD R21, R2, 0x6 ;  /* 0x0000000602157836 */ /* 0x000fc40000000000 */
[----:B------:R-:W-:Y:S02]  /*0370*/  VIADD R22, R2, 0x7 ;  /* 0x0000000702167836 */ /* 0x000fe40000000000 */
[-CC-:B------:R-:W-:Y:S02]  /*0380*/  IMAD R11, R13, R9.reuse, R0.reuse ;  /* 0x000000090d0b7224 */ /* 0x180fe400078e0200 */
[----:B------:R-:W-:Y:S02]  /*0390*/  IMAD R10, R5, R6, 0x3 ;  /* 0x00000003050a7424 */ /* 0x000fe400078e0206 */
[----:B------:R-:W-:Y:S02]  /*03a0*/  VIADD R23, R23, UR6 ;  /* 0x0000000617177c36 */ /* 0x000fe40008000000 */
[-CC-:B------:R-:W-:Y:S02]  /*03b0*/  IMAD R12, R12, R9.reuse, R0.reuse ;  /* 0x000000090c0c7224 */ /* 0x180fe400078e0200 */
[----:B------:R-:W-:-:S02]  /*03c0*/  IMAD R13, R14, R9, R0 ;  /* 0x000000090e0d7224 */ /* 0x000fc400078e0200 */
[-CC-:B------:R-:W-:Y:S02]  /*03d0*/  IMAD R20, R20, R9.reuse, R0.reuse ;  /* 0x0000000914147224 */ /* 0x180fe400078e0200 */
[-CC-:B------:R-:W-:Y:S02]  /*03e0*/  IMAD R21, R21, R9.reuse, R0.reuse ;  /* 0x0000000915157224 */ /* 0x180fe400078e0200 */
[----:B------:R-:W-:Y:S02]  /*03f0*/  IMAD R22, R22, R9, R0 ;  /* 0x0000000916167224 */ /* 0x000fe400078e0200 */
[----:B------:R-:W-:-:S07]  /*0400*/  IMAD.MOV R24, RZ, RZ, -R8 ;  /* 0x000000ffff187224 */ /* 0x000fce00078e0a08 */
.L_x_89:
[----:B------:R-:W1:Y:S01]  /*0410*/  LDC.64 R14, c[0x0][0x380] ;  /* 0x0000e000ff0e7b82 */ /* 0x000e620000000a00 */
[----:B------:R-:W-:-:S07]  /*0420*/  VIADD R31, R10, 0xfffffffd ;  /* 0xfffffffd0a1f7836 */ /* 0x000fce0000000000 */
[----:B------:R-:W2:Y:S01]  /*0430*/  LDC.64 R16, c[0x0][0x388] ;  /* 0x0000e200ff107b82 */ /* 0x000ea20000000a00 */
[----:B-1----:R-:W-:-:S06]  /*0440*/  IMAD.WIDE.U32 R30, R31, 0x8, R14 ;  /* 0x000000081f1e7825 */ /* 0x002fcc00078e000e */
[----:B0-----:R-:W3:Y:S01]  /*0450*/  LDG.E.64.CONSTANT R30, desc[UR8][R30.64] ;  /* 0x000000081e1e7981 */ /* 0x001ee2000c1e9b00 */
[----:B--2---:R-:W-:-:S05]  /*0460*/  IMAD.WIDE.U32 R32, R23, 0x8, R16 ;  /* 0x0000000817207825 */ /* 0x004fca00078e0010 */
[----:B------:R0:W3:Y:S02]  /*0470*/  LDG.E.64.CONSTANT R26, desc[UR8][R32.64] ;  /* 0x00000008201a7981 */ /* 0x0000e4000c1e9b00 */
[----:B0-----:R-:W-:-:S05]  /*0480*/  IADD3 R33, PT, PT, R10, -0x2, RZ ;  /* 0xfffffffe0a217810 */ /* 0x001fca0007ffe0ff */
[----:B------:R-:W-:Y:S01]  /*0490*/  IMAD.WIDE.U32 R32, R33, 0x8, R14 ;  /* 0x0000000821207825 */ /* 0x000fe200078e000e */
[----:B---3--:R-:W-:-:S03]  /*04a0*/  DSETP.MIN.AND P0, P1, R26, R30, PT ;  /* 0x0000001e1a00722a */ /* 0x008fc60003900000 */
[----:B------:R-:W-:Y:S02]  /*04b0*/  IMAD.MOV.U32 R19, RZ, RZ, R27 ;  /* 0x000000ffff137224 */ /* 0x000fe400078e001b */
[----:B------:R-:W-:Y:S02]  /*04c0*/  IMAD.MOV.U32 R25, RZ, RZ, R31 ;  /* 0x000000ffff197224 */ /* 0x000fe400078e001f */
[----:B------:R-:W-:Y:S01]  /*04d0*/  IMAD.MOV.U32 R18, RZ, RZ, R26 ;  /* 0x000000ffff127224 */ /* 0x000fe200078e001a */
[----:B------:R-:W-:Y:S02]  /*04e0*/  MOV R26, R30 ;  /* 0x0000001e001a7202 */ /* 0x000fe40000000f00 */
[----:B------:R-:W-:Y:S02]  /*04f0*/  FSEL R19, R19, R25, P0 ;  /* 0x0000001913137208 */ /* 0x000fe40000000000 */
[----:B------:R-:W-:Y:S02]  /*0500*/  SEL R18, R18, R26, P0 ;  /* 0x0000001a12127207 */ /* 0x000fe40000000000 */
[----:B------:R-:W-:Y:S01]  /*0510*/  @P1 LOP3.LUT R19, R25, 0x80000, RZ, 0xfc, !PT ;  /* 0x0008000019131812 */ /* 0x000fe200078efcff */
[----:B------:R-:W-:-:S02]  /*0520*/  IMAD.MOV.U32 R25, RZ, RZ, R28 ;  /* 0x000000ffff197224 */ /* 0x000fc400078e001c */
[----:B------:R-:W-:-:S03]  /*0530*/  IMAD.MOV.U32 R27, RZ, RZ, R29 ;  /* 0x000000ffff1b7224 */ /* 0x000fc600078e001d */
[----:B------:R-:W-:Y:S01]  /*0540*/  DSETP.MAX.AND P0, P1, R18, R28, PT ;  /* 0x0000001c1200722a */ /* 0x000fe2000390f000 */
[----:B------:R-:W-:-:S04]  /*0550*/  IMAD.WIDE.U32 R30, R4, 0x8, R16 ;  /* 0x00000008041e7825 */ /* 0x000fc800078e0010 */
[----:B------:R-:W-:Y:S02]  /*0560*/  IMAD.MOV.U32 R28, RZ, RZ, R18 ;  /* 0x000000ffff1c7224 */ /* 0x000fe400078e0012 */
[----:B------:R-:W2:Y:S03]  /*0570*/  LDG.E.64.CONSTANT R30, desc[UR8][R30.64] ;  /* 0x000000081e1e7981 */ /* 0x000ea6000c1e9b00 */
[----:B------:R-:W-:Y:S02]  /*0580*/  SEL R28, R28, R25, P0 ;  /* 0x000000191c1c7207 */ /* 0x000fe40000000000 */
[----:B------:R-:W-:Y:S02]  /*0590*/  FSEL R25, R19, R27, P0 ;  /* 0x0000001b13197208 */ /* 0x000fe40000000000 */
[----:B------:R0:W2:Y:S01]  /*05a0*/  LDG.E.64.CONSTANT R18, desc[UR8][R32.64] ;  /* 0x0000000820127981 */ /* 0x0000a2000c1e9b00 */
[----:B------:R-:W-:Y:S01]  /*05b0*/  @P1 LOP3.LUT R25, R27, 0x80000, RZ, 0xfc, !PT ;  /* 0x000800001b191812 */ /* 0x000fe200078efcff */
[----:B0-----:R-:W-:-:S04]  /*05c0*/  VIADD R33, R10, 0xffffffff ;  /* 0xffffffff0a217836 */ /* 0x001fc80000000000 */
[----:B------:R-:W-:Y:S01]  /*05d0*/  IMAD.WIDE.U32 R32, R33, 0x8, R14 ;  /* 0x0000000821207825 */ /* 0x000fe200078e000e */
[----:B--2---:R-:W-:-:S03]  /*05e0*/  DSETP.MIN.AND P0, P1, R30, R18, PT ;  /* 0x000000121e00722a */ /* 0x004fc60003900000 */
[----:B------:R-:W-:Y:S02]  /*05f0*/  IMAD.MOV.U32 R26, RZ, RZ, R30 ;  /* 0x000000ffff1a7224 */ /* 0x000fe400078e001e */
[----:B------:R-:W-:Y:S02]  /*0600*/  IMAD.MOV.U32 R27, RZ, RZ, R31 ;  /* 0x000000ffff1b7224 */ /* 0x000fe400078e001f */
[----:B------:R-:W-:-:S03]  /*0610*/  IMAD.MOV.U32 R29, RZ, RZ, R18 ;  /* 0x000000ffff1d7224 */ /* 0x000fc600078e0012 */
[----:B------:R-:W-:Y:S02]  /*0620*/  FSEL R27, R27, R19, P0 ;  /* 0x000000131b1b7208 */ /* 0x000fe40000000000 */
[----:B------:R-:W-:Y:S01]  /*0630*/  SEL R26, R26, R29, P0 ;  /* 0x0000001d1a1a7207 */ /* 0x000fe20000000000 */
[----:B------:R-:W-:Y:S01]  /*0640*/  IMAD.MOV.U32 R29, RZ, RZ, R25 ;  /* 0x000000ffff1d7224 */ /* 0x000fe200078e0019 */
[----:B------:R-:W-:-:S03]  /*0650*/  @P1 LOP3.LUT R27, R19, 0x80000, RZ, 0xfc, !PT ;  /* 0x00080000131b1812 */ /* 0x000fc600078efcff */
[----:B------:R-:W-:Y:S01]  /*0660*/  IMAD.MOV.U32 R19, RZ, RZ, R26 ;  /* 0x000000ffff137224 */ /* 0x000fe200078e001a */
[----:B------:R-:W-:Y:S01]  /*0670*/  MOV R18, R28 ;  /* 0x0000001c00127202 */ /* 0x000fe20000000f00 */
[----:B------:R-:W-:Y:S01]  /*0680*/  IMAD.WIDE.U32 R30, R12, 0x8, R16 ;  /* 0x000000080c1e7825 */ /* 0x000fe200078e0010 */
[----:B------:R-:W-:-:S05]  /*0690*/  DSETP.MAX.AND P0, P1, R28, R26, PT ;  /* 0x0000001a1c00722a */ /* 0x000fca000390f000 */
[----:B------:R-:W2:Y:S01]  /*06a0*/  LDG.E.64.CONSTANT R30, desc[UR8][R30.64] ;  /* 0x000000081e1e7981 */ /* 0x000ea2000c1e9b00 */
[----:B------:R-:W-:-:S03]  /*06b0*/  SEL R28, R18, R19, P0 ;  /* 0x00000013121c7207 */ /* 0x000fc60000000000 */
[----:B------:R0:W2:Y:S01]  /*06c0*/  LDG.E.64.CONSTANT R18, desc[UR8][R32.64] ;  /* 0x0000000820127981 */ /* 0x0000a2000c1e9b00 */
[----:B------:R-:W-:-:S04]  /*06d0*/  FSEL R25, R29, R27, P0 ;  /* 0x0000001b1d197208 */ /* 0x000fc80000000000 */
[----:B------:R-:W-:Y:S01]  /*06e0*/  @P1 LOP3.LUT R25, R27, 0x80000, RZ, 0xfc, !PT ;  /* 0x000800001b191812 */ /* 0x000fe200078efcff */
[----:B0-----:R-:W-:Y:S01]  /*06f0*/  IMAD.WIDE.U32 R32, R11, 0x8, R16 ;  /* 0x000000080b207825 */ /* 0x001fe200078e0010 */
[----:B--2---:R-:W-:-:S03]  /*0700*/  DSETP.MIN.AND P0, P1, R30, R18, PT ;  /* 0x000000121e00722a */ /* 0x004fc60003900000 */
[----:B------:R-:W-:Y:S01]  /*0710*/  IMAD.MOV.U32 R26, RZ, RZ, R30 ;  /* 0x000000ffff1a7224 */ /* 0x000fe200078e001e */
[----:B------:R-:W-:Y:S01]  /*0720*/  MOV R29, R18 ;  /* 0x00000012001d7202 */ /* 0x000fe20000000f00 */
[----:B------:R-:W-:-:S03]  /*0730*/  IMAD.MOV.U32 R27, RZ, RZ, R31 ;  /* 0x000000ffff1b7224 */ /* 0x000fc600078e001f */
[----:B------:R-:W-:Y:S01]  /*0740*/  SEL R26, R26, R29, P0 ;  /* 0x0000001d1a1a7207 */ /* 0x000fe20000000000 */
[----:B------:R-:W-:Y:S01]  /*0750*/  IMAD.MOV.U32 R29, RZ, RZ, R25 ;  /* 0x000000ffff1d7224 */ /* 0x000fe200078e0019 */
[----:B------:R-:W-:-:S04]  /*0760*/  FSEL R27, R27, R19, P0 ;  /* 0x000000131b1b7208 */ /* 0x000fc80000000000 */
[----:B------:R-:W-:Y:S01]  /*0770*/  @P1 LOP3.LUT R27, R19, 0x80000, RZ, 0xfc, !PT ;  /* 0x00080000131b1812 */ /* 0x000fe200078efcff */
[----:B------:R-:W-:Y:S02]  /*0780*/  IMAD.MOV.U32 R18, RZ, RZ, R28 ;  /* 0x000000ffff127224 */ /* 0x000fe400078e001c */
[----:B------:R-:W-:Y:S02]  /*0790*/  IMAD.MOV.U32 R19, RZ, RZ, R26 ;  /* 0x000000ffff137224 */ /* 0x000fe400078e001a */
[----:B------:R-:W-:Y:S01]  /*07a0*/  IMAD.WIDE.U32 R30, R10, 0x8, R14 ;  /* 0x000000080a1e7825 */ /* 0x000fe200078e000e */
[----:B------:R-:W-:-:S05]  /*07b0*/  DSETP.MAX.AND P0, P1, R28, R26, PT ;  /* 0x0000001a1c00722a */ /* 0x000fca000390f000 */
[----:B------:R-:W2:Y:S01]  /*07c0*/  LDG.E.64.CONSTANT R30, desc[UR8][R30.64] ;  /* 0x000000081e1e7981 */ /* 0x000ea2000c1e9b00 */
[----:B------:R-:W-:-:S03]  /*07d0*/  SEL R28, R18, R19, P0 ;  /* 0x00000013121c7207 */ /* 0x000fc60000000000 */
[----:B------:R0:W2:Y:S01]  /*07e0*/  LDG.E.64.CONSTANT R18, desc[UR8][R32.64] ;  /* 0x0000000820127981 */ /* 0x0000a2000c1e9b00 */
[----:B------:R-:W-:-:S04]  /*07f0*/  FSEL R25, R29, R27, P0 ;  /* 0x0000001b1d197208 */ /* 0x000fc80000000000 */
[----:B------:R-:W-:Y:S01]  /*0800*/  @P1 LOP3.LUT R25, R27, 0x80000, RZ, 0xfc, !PT ;  /* 0x000800001b191812 */ /* 0x000fe200078efcff */
[----:B0-----:R-:W-:-:S04]  /*0810*/  VIADD R33, R10, 0x1 ;  /* 0x000000010a217836 */ /* 0x001fc80000000000 */
[----:B------:R-:W-:Y:S01]  /*0820*/  IMAD.WIDE.U32 R32, R33, 0x8, R14 ;  /* 0x0000000821207825 */ /* 0x000fe200078e000e */
[----:B--2---:R-:W-:Y:S01]  /*0830*/  DSETP.MIN.AND P0, P1, R18, R30, PT ;  /* 0x0000001e1200722a */ /* 0x004fe20003900000 */
[----:B------:R-:W-:Y:S02]  /*0840*/  MOV R27, R31 ;  /* 0x0000001f001b7202 */ /* 0x000fe40000000f00 */
[----:B------:R-:W-:Y:S02]  /*0850*/  IMAD.MOV.U32 R26, RZ, RZ, R30 ;  /* 0x000000ffff1a7224 */ /* 0x000fe400078e001e */
[----:B------:R-:W-:Y:S01]  /*0860*/  IMAD.MOV.U32 R29, RZ, RZ, R18 ;  /* 0x000000ffff1d7224 */ /* 0x000fe200078e0012 */
[----:B------:R-:W-:-:S04]  /*0870*/  FSEL R19, R19, R27, P0 ;  /* 0x0000001b13137208 */ /* 0x000fc80000000000 */
[----:B------:R-:W-:-:S04]  /*0880*/  SEL R26, R29, R26, P0 ;  /* 0x0000001a1d1a7207 */ /* 0x000fc80000000000 */
[----:B------:R-:W-:Y:S01]  /*0890*/  @P1 LOP3.LUT R19, R27, 0x80000, RZ, 0xfc, !PT ;  /* 0x000800001b131812 */ /* 0x000fe200078efcff */
[----:B------:R-:W-:-:S04]  /*08a0*/  IMAD.MOV.U32 R29, RZ, RZ, R25 ;  /* 0x000000ffff1d7224 */ /* 0x000fc800078e0019 */
[----:B------:R-:W-:Y:S01]  /*08b0*/  IMAD.MOV.U32 R27, RZ, RZ, R19 ;  /* 0x000000ffff1b7224 */ /* 0x000fe200078e0013 */
[----:B------:R-:W-:Y:S01]  /*08c0*/  MOV R19, R26 ;  /* 0x0000001a00137202 */ /* 0x000fe20000000f00 */
[----:B------:R-:W-:Y:S02]  /*08d0*/  IMAD.MOV.U32 R18, RZ, RZ, R28 ;  /* 0x000000ffff127224 */ /* 0x000fe400078e001c */
[----:B------:R-:W-:Y:S02]  /*08e0*/  IMAD.WIDE.U32 R30, R13, 0x8, R16 ;  /* 0x000000080d1e7825 */ /* 0x000fe400078e0010 */
[----:B------:R-:W-:-:S04]  /*08f0*/  DSETP.MAX.AND P0, P1, R28, R26, PT ;  /* 0x0000001a1c00722a */ /* 0x000fc8000390f000 */
[----:B------:R-:W2:Y:S02]  /*0900*/  LDG.E.64.CONSTANT R30, desc[UR8][R30.64] ;  /* 0x000000081e1e7981 */ /* 0x000ea4000c1e9b00 */
[----:B------:R-:W-:Y:S02]  /*0910*/  SEL R28, R18, R19, P0 ;  /* 0x00000013121c7207 */ /* 0x000fe40000000000 */
[----:B------:R0:W2:Y:S01]  /*0920*/  LDG.E.64.CONSTANT R18, desc[UR8][R32.64] ;  /* 0x0000000820127981 */ /* 0x0000a2000c1e9b00 */
[----:B------:R-:W-:-:S05]  /*0930*/  FSEL R25, R29, R27, P0 ;  /* 0x0000001b1d197208 */ /* 0x000fca0000000000 */
        /* <DEDUP_REMOVED lines=8> */
[----:B------:R-:W-:Y:S02]  /*09c0*/  SEL R26, R26, R29, P0 ;  /* 0x0000001d1a1a7207 */ /* 0x000fe40000000000 */
[----:B------:R-:W-:Y:S02]  /*09d0*/  MOV R29, R25 ;  /* 0x00000019001d7202 */ /* 0x000fe40000000f00 */
        /* <DEDUP_REMOVED lines=9> */
[----:B------:R-:W-:Y:S02]  /*0a70*/  @P1 LOP3.LUT R25, R27, 0x80000, RZ, 0xfc, !PT ;  /* 0x000800001b191812 */ /* 0x000fe400078efcff */
[----:B0-----:R-:W-:-:S05]  /*0a80*/  IADD3 R33, PT, PT, R10, 0x3, RZ ;  /* 0x000000030a217810 */ /* 0x001fca0007ffe0ff */
[----:B------:R-:W-:Y:S01]  /*0a90*/  IMAD.WIDE.U32 R32, R33, 0x8, R14 ;  /* 0x0000000821207825 */ /* 0x000fe200078e000e */
[----:B--2---:R-:W-:-:S03]  /*0aa0*/  DSETP.MIN.AND P0, P1, R30, R18, PT ;  /* 0x000000121e00722a */ /* 0x004fc60003900000 */
[----:B------:R-:W-:Y:S01]  /*0ab0*/  IMAD.MOV.U32 R26, RZ, RZ, R30 ;  /* 0x000000ffff1a7224 */ /* 0x000fe200078e001e */
[----:B------:R-:W-:Y:S01]  /*0ac0*/  MOV R27, R31 ;  /* 0x0000001f001b7202 */ /* 0x000fe20000000f00 */
[----:B------:R-:W-:-:S03]  /*0ad0*/  IMAD.MOV.U32 R29, RZ, RZ, R18 ;  /* 0x000000ffff1d7224 */ /* 0x000fc600078e0012 */
[----:B------:R-:W-:Y:S02]  /*0ae0*/  FSEL R27, R27, R19, P0 ;  /* 0x000000131b1b7208 */ /* 0x000fe40000000000 */
[----:B------:R-:W-:Y:S01]  /*0af0*/  SEL R26, R26, R29, P0 ;  /* 0x0000001d1a1a7207 */ /* 0x000fe20000000000 */
[----:B------:R-:W-:-:S03]  /*0b00*/  IMAD.MOV.U32 R29, RZ, RZ, R25 ;  /* 0x000000ffff1d7224 */ /* 0x000fc600078e0019 */
[----:B------:R-:W-:Y:S01]  /*0b10*/  @P1 LOP3.LUT R27, R19, 0x80000, RZ, 0xfc, !PT ;  /* 0x00080000131b1812 */ /* 0x000fe200078efcff */
[----:B------:R-:W-:Y:S02]  /*0b20*/  IMAD.MOV.U32 R18, RZ, RZ, R28 ;  /* 0x000000ffff127224 */ /* 0x000fe400078e001c */
[----:B------:R-:W-:Y:S02]  /*0b30*/  IMAD.MOV.U32 R19, RZ, RZ, R26 ;  /* 0x000000ffff137224 */ /* 0x000fe400078e001a */
[----:B------:R-:W-:Y:S01]  /*0b40*/  IMAD.WIDE.U32 R30, R21, 0x8, R16 ;  /* 0x00000008151e7825 */ /* 0x000fe200078e0010 */
[----:B------:R-:W-:-:S05]  /*0b50*/  DSETP.MAX.AND P0, P1, R28, R26, PT ;  /* 0x0000001a1c00722a */ /* 0x000fca000390f000 */
[----:B------:R-:W2:Y:S01]  /*0b60*/  LDG.E.64.CONSTANT R30, desc[UR8][R30.64] ;  /* 0x000000081e1e7981 */ /* 0x000ea2000c1e9b00 */
[----:B------:R-:W-:-:S03]  /*0b70*/  SEL R28, R18, R19, P0 ;  /* 0x00000013121c7207 */ /* 0x000fc60000000000 */
[----:B------:R-:W2:Y:S01]  /*0b80*/  LDG.E.64.CONSTANT R18, desc[UR8][R32.64] ;  /* 0x0000000820127981 */ /* 0x000ea2000c1e9b00 */
[----:B------:R-:W-:-:S04]  /*0b90*/  FSEL R25, R29, R27, P0 ;  /* 0x0000001b1d197208 */ /* 0x000fc80000000000 */
[----:B------:R-:W-:Y:S01]  /*0ba0*/  @P1 LOP3.LUT R25, R27, 0x80000, RZ, 0xfc, !PT ;  /* 0x000800001b191812 */ /* 0x000fe200078efcff */
[----:B------:R-:W-:-:S06]  /*0bb0*/  IMAD.WIDE.U32 R16, R22, 0x8, R16 ;  /* 0x0000000816107825 */ /* 0x000fcc00078e0010 */
[----:B------:R-:W3:Y:S01]  /*0bc0*/  LDG.E.64.CONSTANT R16, desc[UR8][R16.64] ;  /* 0x0000000810107981 */ /* 0x000ee2000c1e9b00 */
[----:B--2---:R-:W-:Y:S01]  /*0bd0*/  DSETP.MIN.AND P0, P1, R30, R18, PT ;  /* 0x000000121e00722a */ /* 0x004fe20003900000 */
[----:B------:R-:W-:Y:S02]  /*0be0*/  IMAD.MOV.U32 R26, RZ, RZ, R30 ;  /* 0x000000ffff1a7224 */ /* 0x000fe400078e001e */
[----:B------:R-:W-:Y:S02]  /*0bf0*/  IMAD.MOV.U32 R27, RZ, RZ, R31 ;  /* 0x000000ffff1b7224 */ /* 0x000fe400078e001f */
[----:B------:R-:W-:-:S03]  /*0c00*/  IMAD.MOV.U32 R29, RZ, RZ, R18 ;  /* 0x000000ffff1d7224 */ /* 0x000fc600078e0012 */
[----:B------:R-:W-:Y:S02]  /*0c10*/  FSEL R27, R27, R19, P0 ;  /* 0x000000131b1b7208 */ /* 0x000fe40000000000 */
[----:B------:R-:W-:Y:S01]  /*0c20*/  SEL R26, R26, R29, P0 ;  /* 0x0000001d1a1a7207 */ /* 0x000fe20000000000 */
[----:B------:R-:W-:-:S03]  /*0c30*/  IMAD.MOV.U32 R29, RZ, RZ, R25 ;  /* 0x000000ffff1d7224 */ /* 0x000fc600078e0019 */
[----:B------:R-:W-:Y:S01]  /*0c40*/  @P1 LOP3.LUT R27, R19, 0x80000, RZ, 0xfc, !PT ;  /* 0x00080000131b1812 */ /* 0x000fe200078efcff */
[----:B------:R-:W-:Y:S01]  /*0c50*/  IMAD.MOV.U32 R19, RZ, RZ, R26 ;  /* 0x000000ffff137224 */ /* 0x000fe200078e001a */
[----:B------:R-:W-:-:S04]  /*0c60*/  MOV R18, R28 ;  /* 0x0000001c00127202 */ /* 0x000fc80000000f00 */
[----:B------:R-:W-:-:S06]  /*0c70*/  DSETP.MAX.AND P0, P1, R28, R26, PT ;  /* 0x0000001a1c00722a */ /* 0x000fcc000390f000 */
[----:B------:R-:W-:Y:S01]  /*0c80*/  SEL R18, R18, R19, P0 ;  /* 0x0000001312127207 */ /* 0x000fe20000000000 */
[----:B------:R-:W-:-:S04]  /*0c90*/  VIADD R19, R10, 0x4 ;  /* 0x000000040a137836 */ /* 0x000fc80000000000 */
[----:B------:R-:W-:-:S06]  /*0ca0*/  IMAD.WIDE.U32 R14, R19, 0x8, R14 ;  /* 0x00000008130e7825 */ /* 0x000fcc00078e000e */
[----:B------:R-:W2:Y:S01]  /*0cb0*/  LDG.E.64.CONSTANT R14, desc[UR8][R14.64] ;  /* 0x000000080e0e7981 */ /* 0x000ea2000c1e9b00 */
[----:B---3--:R-:W-:Y:S01]  /*0cc0*/  IMAD.MOV.U32 R28, RZ, RZ, R17 ;  /* 0x000000ffff1c7224 */ /* 0x008fe200078e0011 */
[----:B------:R-:W-:Y:S01]  /*0cd0*/  FSEL R29, R29, R27, P0 ;  /* 0x0000001b1d1d7208 */ /* 0x000fe20000000000 */
[----:B------:R-:W-:Y:S01]  /*0ce0*/  IMAD.MOV.U32 R26, RZ, RZ, R16 ;  /* 0x000000ffff1a7224 */ /* 0x000fe200078e0010 */
[----:B------:R-:W-:Y:S01]  /*0cf0*/  @P1 LOP3.LUT R29, R27, 0x80000, RZ, 0xfc, !PT ;  /* 0x000800001b1d1812 */ /* 0x000fe200078efcff */
[----:B------:R-:W-:-:S05]  /*0d00*/  VIADD R24, R24, 0x8 ;  /* 0x0000000818187836 */ /* 0x000fca0000000000 */
[----:B------:R-:W-:Y:S01]  /*0d10*/  ISETP.NE.AND P0, PT, R24, RZ, PT ;  /* 0x000000ff1800720c */ /* 0x000fe20003f05270 */
[C---:B------:R-:W-:Y:S01]  /*0d20*/  IMAD R4, R9.reuse, 0x8, R4 ;  /* 0x0000000809047824 */ /* 0x040fe200078e0204 */
[C---:B------:R-:W-:Y:S01]  /*0d30*/  LEA R20, R9.reuse, R20, 0x3 ;  /* 0x0000001409147211 */ /* 0x040fe200078e18ff */
[C---:B------:R-:W-:Y:S02]  /*0d40*/  IMAD R12, R9.reuse, 0x8, R12 ;  /* 0x00000008090c7824 */ /* 0x040fe400078e020c */
[C---:B------:R-:W-:Y:S02]  /*0d50*/  IMAD R11, R9.reuse, 0x8, R11 ;  /* 0x00000008090b7824 */ /* 0x040fe400078e020b */
[C---:B------:R-:W-:Y:S02]  /*0d60*/  IMAD R13, R9.reuse, 0x8, R13 ;  /* 0x00000008090d7824 */ /* 0x040fe400078e020d */
[C---:B------:R-:W-:Y:S02]  /*0d70*/  IMAD R21, R9.reuse, 0x8, R21 ;  /* 0x0000000809157824 */ /* 0x040fe400078e0215 */
[----:B------:R-:W-:-:S02]  /*0d80*/  IMAD R22, R9, 0x8, R22 ;  /* 0x0000000809167824 */ /* 0x000fc400078e0216 */
[----:B------:R-:W-:Y:S02]  /*0d90*/  IMAD R23, R9, 0x8, R23 ;  /* 0x0000000809177824 */ /* 0x000fe400078e0217 */
[----:B------:R-:W-:Y:S01]  /*0da0*/  VIADD R10, R10, 0x8 ;  /* 0x000000080a0a7836 */ /* 0x000fe20000000000 */
[----:B--2---:R-:W-:Y:S01]  /*0db0*/  DSETP.MIN.AND P2, P3, R16, R14, PT ;  /* 0x0000000e1000722a */ /* 0x004fe20003b40000 */
[----:B------:R-:W-:-:S05]  /*0dc0*/  MOV R19, R14 ;  /* 0x0000000e00137202 */ /* 0x000fca0000000f00 */
[----:B------:R-:W-:Y:S02]  /*0dd0*/  FSEL R25, R28, R15, P2 ;  /* 0x0000000f1c197208 */ /* 0x000fe40001000000 */
[----:B------:R-:W-:Y:S01]  /*0de0*/  SEL R26, R26, R19, P2 ;  /* 0x000000131a1a7207 */ /* 0x000fe20001000000 */
[----:B------:R-:W-:-:S05]  /*0df0*/  IMAD.MOV.U32 R19, RZ, RZ, R29 ;  /* 0x000000ffff137224 */ /* 0x000fca00078e001d */
[----:B------:R-:W-:-:S05]  /*0e00*/  @P3 LOP3.LUT R25, R15, 0x80000, RZ, 0xfc, !PT ;  /* 0x000800000f193812 */ /* 0x000fca00078efcff */
[----:B------:R-:W-:-:S06]  /*0e10*/  IMAD.MOV.U32 R27, RZ, RZ, R25 ;  /* 0x000000ffff1b7224 */ /* 0x000fcc00078e0019 */
[----:B------:R-:W-:Y:S01]  /*0e20*/  DSETP.MAX.AND P1, P2, R18, R26, PT ;  /* 0x0000001a1200722a */ /* 0x000fe20003a2f000 */
[----:B------:R-:W-:Y:S01]  /*0e30*/  IMAD.MOV.U32 R28, RZ, RZ, R18 ;  /* 0x000000ffff1c7224 */ /* 0x000fe200078e0012 */
[----:B------:R-:W-:-:S04]  /*0e40*/  MOV R14, R27 ;  /* 0x0000001b000e7202 */ /* 0x000fc80000000f00 */
[----:B------:R-:W-:Y:S02]  /*0e50*/  FSEL R29, R19, R14, P1 ;  /* 0x0000000e131d7208 */ /* 0x000fe40000800000 */
[----:B------:R-:W-:-:S06]  /*0e60*/  SEL R28, R28, R26, P1 ;  /* 0x0000001a1c1c7207 */ /* 0x000fcc0000800000 */
[----:B------:R-:W-:Y:S01]  /*0e70*/  @P2 LOP3.LUT R29, R14, 0x80000, RZ, 0xfc, !PT ;  /* 0x000800000e1d2812 */ /* 0x000fe200078efcff */
[----:B------:R-:W-:Y:S06]  /*0e80*/  @P0 BRA `(.L_x_89) ;  /* 0xfffffff400600947 */ /* 0x000fec000383ffff */
.L_x_88:
[----:B------:R-:W-:-:S13]  /*0e90*/  ISETP.NE.AND P0, PT, R7, RZ, PT ;  /* 0x000000ff0700720c */ /* 0x000fda0003f05270 */
[----:B------:R-:W-:Y:S05]  /*0ea0*/  @!P0 BRA `(.L_x_84) ;  /* 0x0000004800cc8947 */ /* 0x000fea0003800000 */
[----:B------:R-:W-:Y:S02]  /*0eb0*/  ISETP.GE.U32.AND P1, PT, R7, 0x4, PT ;  /* 0x000000040700780c */ /* 0x000fe40003f26070 */
[----:B------:R-:W-:-:S04]  /*0ec0*/  LOP3.LUT R4, R6, 0x3, RZ, 0xc0, !PT ;  /* 0x0000000306047812 */ /* 0x000fc800078ec0ff */
[----:B------:R-:W-:-:S07]  /*0ed0*/  ISETP.NE.AND P0, PT, R4, RZ, PT ;  /* 0x000000ff0400720c */ /* 0x000fce0003f05270 */
[----:B------:R-:W-:Y:S06]  /*0ee0*/  @!P1 BRA `(.L_x_90) ;  /* 0x00000004004c9947 */ /* 0x000fec0003800000 */
[----:B------:R-:W1:Y:S01]  /*0ef0*/  LDC.64 R16, c[0x0][0x380] ;  /* 0x0000e000ff107b82 */ /* 0x000e620000000a00 */
[----:B------:R-:W-:Y:S01]  /*0f00*/  IADD3 R7, PT, PT, R2, R8, RZ ;  /* 0x0000000802077210 */ /* 0x000fe20007ffe0ff */
[----:B------:R-:W-:-:S04]  /*0f10*/  IMAD R23, R5, R6, R8 ;  /* 0x0000000605177224 */ /* 0x000fc800078e0208 */
[----:B------:R-:W-:Y:S02]  /*0f20*/  IMAD R7, R7, R9, R0 ;  /* 0x0000000907077224 */ /* 0x000fe400078e0200 */
[----:B------:R-:W2:Y:S01]  /*0f30*/  LDC.64 R10, c[0x0][0x388] ;  /* 0x0000e200ff0a7b82 */ /* 0x000ea20000000a00 */
[----:B-1----:R-:W-:-:S06]  /*0f40*/  IMAD.WIDE.U32 R24, R23, 0x8, R16 ;  /* 0x0000000817187825 */ /* 0x002fcc00078e0010 */
[----:B0-----:R-:W3:Y:S01]  /*0f50*/  LDG.E.64.CONSTANT R24, desc[UR8][R24.64] ;  /* 0x0000000818187981 */ /* 0x001ee2000c1e9b00 */
[----:B--2---:R-:W-:-:S05]  /*0f60*/  IMAD.WIDE.U32 R26, R7, 0x8, R10 ;  /* 0x00000008071a7825 */ /* 0x004fca00078e000a */
[----:B------:R-:W3:Y:S01]  /*0f70*/  LDG.E.64.CONSTANT R12, desc[UR8][R26.64] ;  /* 0x000000081a0c7981 */ /* 0x000ee2000c1e9b00 */
[----:B------:R-:W-:Y:S02]  /*0f80*/  VIADD R15, R23, 0x1 ;  /* 0x00000001170f7836 */ /* 0x000fe40000000000 */
[----:B------:R-:W-:Y:S01]  /*0f90*/  IMAD.IADD R7, R7, 0x1, R9 ;  /* 0x0000000107077824 */ /* 0x000fe200078e0209 */
[----:B---3--:R-:W-:Y:S01]  /*0fa0*/  DSETP.MIN.AND P1, P2, R12, R24, PT ;  /* 0x000000180c00722a */ /* 0x008fe20003a20000 */
[----:B------:R-:W-:Y:S01]  /*0fb0*/  IMAD.MOV.U32 R18, RZ, RZ, R12 ;  /* 0x000000ffff127224 */ /* 0x000fe200078e000c */
[----:B------:R-:W-:Y:S01]  /*0fc0*/  MOV R22, R13 ;  /* 0x0000000d00167202 */ /* 0x000fe20000000f00 */
[----:B------:R-:W-:-:S04]  /*0fd0*/  IMAD.WIDE.U32 R12, R15, 0x8, R16 ;  /* 0x000000080f0c7825 */ /* 0x000fc800078e0010 */
[----:B------:R-:W-:Y:S02]  /*0fe0*/  IMAD.WIDE.U32 R14, R7, 0x8, R10 ;  /* 0x00000008070e7825 */ /* 0x000fe400078e000a */
[----:B------:R-:W2:Y:S04]  /*0ff0*/  LDG.E.64.CONSTANT R12, desc[UR8][R12.64] ;  /* 0x000000080c0c7981 */ /* 0x000ea8000c1e9b00 */
[----:B------:R-:W2:Y:S01]  /*1000*/  LDG.E.64.CONSTANT R14, desc[UR8][R14.64] ;  /* 0x000000080e0e7981 */ /* 0x000ea2000c1e9b00 */
[----:B------:R-:W-:Y:S02]  /*1010*/  IMAD.MOV.U32 R21, RZ, RZ, R25 ;  /* 0x000000ffff157224 */ /* 0x000fe400078e0019 */
[----:B------:R-:W-:-:S03]  /*1020*/  IMAD.MOV.U32 R20, RZ, RZ, R24 ;  /* 0x000000ffff147224 */ /* 0x000fc600078e0018 */
[----:B------:R-:W-:Y:S02]  /*1030*/  FSEL R19, R22, R21, P1 ;  /* 0x0000001516137208 */ /* 0x000fe40000800000 */
[----:B------:R-:W-:Y:S02]  /*1040*/  SEL R18, R18, R20, P1 ;  /* 0x0000001412127207 */ /* 0x000fe40000800000 */
[----:B------:R-:W-:Y:S02]  /*1050*/  @P2 LOP3.LUT R19, R21, 0x80000, RZ, 0xfc, !PT ;  /* 0x0008000015132812 */ /* 0x000fe400078efcff */
[----:B------:R-:W-:Y:S01]  /*1060*/  IADD3 R21, PT, PT, R23, 0x2, RZ ;  /* 0x0000000217157810 */ /* 0x000fe20007ffe0ff */
[----:B------:R-:W-:Y:S02]  /*1070*/  IMAD.IADD R7, R7, 0x1, R9 ;  /* 0x0000000107077824 */ /* 0x000fe400078e0209 */
[----:B------:R-:W-:Y:S01]  /*1080*/  IMAD.MOV.U32 R24, RZ, RZ, R18 ;  /* 0x000000ffff187224 */ /* 0x000fe200078e0012 */
[----:B------:R-:W-:Y:S01]  /*1090*/  DSETP.MAX.AND P1, P2, R28, R18, PT ;  /* 0x000000121c00722a */ /* 0x000fe20003a2f000 */
[----:B------:R-:W-:-:S02]  /*10a0*/  IMAD.MOV.U32 R25, RZ, RZ, R19 ;  /* 0x000000ffff197224 */ /* 0x000fc400078e0013 */
[----:B------:R-:W-:-:S04]  /*10b0*/  IMAD.WIDE.U32 R18, R21, 0x8, R16 ;  /* 0x0000000815127825 */ /* 0x000fc800078e0010 */
[----:B------:R-:W-:Y:S02]  /*10c0*/  IMAD.WIDE.U32 R20, R7, 0x8, R10 ;  /* 0x0000000807147825 */ /* 0x000fe400078e000a */
[----:B------:R-:W3:Y:S04]  /*10d0*/  LDG.E.64.CONSTANT R18, desc[UR8][R18.64] ;  /* 0x0000000812127981 */ /* 0x000ee8000c1e9b00 */
[----:B------:R-:W3:Y:S01]  /*10e0*/  LDG.E.64.CONSTANT R20, desc[UR8][R20.64] ;  /* 0x0000000814147981 */ /* 0x000ee2000c1e9b00 */
[----:B------:R-:W-:Y:S01]  /*10f0*/  IADD3 R23, PT, PT, R23, 0x3, RZ ;  /* 0x0000000317177810 */ /* 0x000fe20007ffe0ff */
[----:B------:R-:W-:-:S04]  /*1100*/  IMAD.IADD R7, R7, 0x1, R9 ;  /* 0x0000000107077824 */ /* 0x000fc800078e0209 */
[----:B------:R-:W-:-:S04]  /*1110*/  IMAD.WIDE.U32 R16, R23, 0x8, R16 ;  /* 0x0000000817107825 */ /* 0x000fc800078e0010 */
[----:B------:R-:W-:Y:S02]  /*1120*/  IMAD.WIDE.U32 R10, R7, 0x8, R10 ;  /* 0x00000008070a7825 */ /* 0x000fe400078e000a */
[----:B------:R-:W4:Y:S04]  /*1130*/  LDG.E.64.CONSTANT R16, desc[UR8][R16.64] ;  /* 0x0000000810107981 */ /* 0x000f28000c1e9b00 */
[----:B------:R-:W4:Y:S01]  /*1140*/  LDG.E.64.CONSTANT R10, desc[UR8][R10.64] ;  /* 0x000000080a0a7981 */ /* 0x000f22000c1e9b00 */
[----:B------:R-:W-:Y:S01]  /*1150*/  IMAD.MOV.U32 R22, RZ, RZ, R29 ;  /* 0x000000ffff167224 */ /* 0x000fe200078e001d */
[----:B------:R-:W-:Y:S01]  /*1160*/  SEL R24, R28, R24, P1 ;  /* 0x000000181c187207 */ /* 0x000fe20000800000 */
[----:B------:R-:W-:Y:S01]  /*1170*/  VIADD R8, R8, 0x4 ;  /* 0x0000000408087836 */ /* 0x000fe20000000000 */
[----:B--2---:R-:W-:Y:S01]  /*1180*/  DSETP.MIN.AND P3, P4, R14, R12, PT ;  /* 0x0000000c0e00722a */ /* 0x004fe20003c60000 */
[----:B------:R-:W-:-:S02]  /*1190*/  IMAD.MOV.U32 R7, RZ, RZ, R13 ;  /* 0x000000ffff077224 */ /* 0x000fc400078e000d */
[----:B------:R-:W-:-:S03]  /*11a0*/  IMAD.MOV.U32 R23, RZ, RZ, R14 ;  /* 0x000000ffff177224 */ /* 0x000fc600078e000e */
[----:B------:R-:W-:Y:S02]  /*11b0*/  FSEL R27, R15, R7, P3 ;  /* 0x000000070f1b7208 */ /* 0x000fe40001800000 */
[----:B------:R-:W-:Y:S02]  /*11c0*/  FSEL R15, R22, R25, P1 ;  /* 0x00000019160f7208 */ /* 0x000fe40000800000 */
[----:B------:R-:W-:-:S04]  /*11d0*/  @P2 LOP3.LUT R15, R25, 0x80000, RZ, 0xfc, !PT ;  /* 0x00080000190f2812 */ /* 0x000fc800078efcff */
[----:B------:R-:W-:Y:S01]  /*11e0*/  @P4 LOP3.LUT R27, R7, 0x80000, RZ, 0xfc, !PT ;  /* 0x00080000071b4812 */ /* 0x000fe200078efcff */
[----:B------:R-:W-:Y:S01]  /*11f0*/  IMAD.MOV.U32 R25, RZ, RZ, R15 ;  /* 0x000000ffff197224 */ /* 0x000fe200078e000f */
[----:B------:R-:W-:Y:S02]  /*1200*/  SEL R12, R23, R12, P3 ;  /* 0x0000000c170c7207 */ /* 0x000fe40001800000 */
[----:B------:R-:W-:-:S06]  /*1210*/  MOV R13, R27 ;  /* 0x0000001b000d7202 */ /* 0x000fcc0000000f00 */
[----:B------:R-:W-:Y:S01]  /*1220*/  DSETP.MAX.AND P1, P2, R24, R12, PT ;  /* 0x0000000c1800722a */ /* 0x000fe20003a2f000 */
[----:B------:R-:W-:Y:S02]  /*1230*/  IMAD.MOV.U32 R7, RZ, RZ, R24 ;  /* 0x000000ffff077224 */ /* 0x000fe400078e0018 */
[----:B------:R-:W-:Y:S01]  /*1240*/  IMAD.MOV.U32 R14, RZ, RZ, R12 ;  /* 0x000000ffff0e7224 */ /* 0x000fe200078e000c */
[----:B---3--:R-:W-:Y:S02]  /*1250*/  DSETP.MIN.AND P3, P4, R20, R18, PT ;  /* 0x000000121400722a */ /* 0x008fe40003c60000 */
[----:B------:R-:W-:Y:S02]  /*1260*/  FSEL R25, R25, R13, P1 ;  /* 0x0000000d19197208 */ /* 0x000fe40000800000 */
[----:B------:R-:W-:Y:S02]  /*1270*/  SEL R12, R7, R14, P1 ;  /* 0x0000000e070c7207 */ /* 0x000fe40000800000 */
[----:B------:R-:W-:Y:S01]  /*1280*/  MOV R14, R20 ;  /* 0x00000014000e7202 */ /* 0x000fe20000000f00 */
[----:B------:R-:W-:-:S03]  /*1290*/  IMAD.MOV.U32 R20, RZ, RZ, R19 ;  /* 0x000000ffff147224 */ /* 0x000fc600078e0013 */
[----:B------:R-:W-:Y:S02]  /*12a0*/  @P2 LOP3.LUT R25, R13, 0x80000, RZ, 0xfc, !PT ;  /* 0x000800000d192812 */ /* 0x000fe400078efcff */
[----:B------:R-:W-:Y:S02]  /*12b0*/  FSEL R15, R21, R20, P3 ;  /* 0x00000014150f7208 */ /* 0x000fe40001800000 */
[----:B------:R-:W-:Y:S01]  /*12c0*/  SEL R14, R14, R18, P3 ;  /* 0x000000120e0e7207 */ /* 0x000fe20001800000 */
[----:B------:R-:W-:Y:S01]  /*12d0*/  IMAD.MOV.U32 R13, RZ, RZ, R25 ;  /* 0x000000ffff0d7224 */ /* 0x000fe200078e0019 */
[----:B------:R-:W-:Y:S01]  /*12e0*/  @P4 LOP3.LUT R15, R20, 0x80000, RZ, 0xfc, !PT ;  /* 0x00080000140f4812 */ /* 0x000fe200078efcff */
[----:B----4-:R-:W-:Y:S01]  /*12f0*/  DSETP.MIN.AND P3, P4, R10, R16, PT ;  /* 0x000000100a00722a */ /* 0x010fe20003c60000 */
[----:B------:R-:W-:-:S04]  /*1300*/  IMAD.MOV.U32 R7, RZ, RZ, R12 ;  /* 0x000000ffff077224 */ /* 0x000fc800078e000c */
[----:B------:R-:W-:Y:S01]  /*1310*/  DSETP.MAX.AND P1, P2, R12, R14, PT ;  /* 0x0000000e0c00722a */ /* 0x000fe20003a2f000 */
[----:B------:R-:W-:Y:S01]  /*1320*/  MOV R12, R14 ;  /* 0x0000000e000c7202 */ /* 0x000fe20000000f00 */
[----:B------:R-:W-:-:S04]  /*1330*/  IMAD.MOV.U32 R14, RZ, RZ, R17 ;  /* 0x000000ffff0e7224 */ /* 0x000fc800078e0011 */
[----:B------:R-:W-:Y:S01]  /*1340*/  SEL R12, R7, R12, P1 ;  /* 0x0000000c070c7207 */ /* 0x000fe20000800000 */
[----:B------:R-:W-:Y:S01]  /*1350*/  IMAD.MOV.U32 R7, RZ, RZ, R10 ;  /* 0x000000ffff077224 */ /* 0x000fe200078e000a */
[----:B------:R-:W-:Y:S02]  /*1360*/  FSEL R11, R11, R14, P3 ;  /* 0x0000000e0b0b7208 */ /* 0x000fe40001800000 */
[----:B------:R-:W-:Y:S02]  /*1370*/  FSEL R13, R13, R15, P1 ;  /* 0x0000000f0d0d7208 */ /* 0x000fe40000800000 */
[----:B------:R-:W-:Y:S02]  /*1380*/  SEL R10, R7, R16, P3 ;  /* 0x00000010070a7207 */ /* 0x000fe40001800000 */
[----:B------:R-:W-:Y:S02]  /*1390*/  @P4 LOP3.LUT R11, R14, 0x80000, RZ, 0xfc, !PT ;  /* 0x000800000e0b4812 */ /* 0x000fe400078efcff */
[----:B------:R-:W-:-:S06]  /*13a0*/  @P2 LOP3.LUT R13, R15, 0x80000, RZ, 0xfc, !PT ;  /* 0x000800000f0d2812 */ /* 0x000fcc00078efcff */
[----:B------:R-:W-:Y:S01]  /*13b0*/  DSETP.MAX.AND P1, P2, R12, R10, PT ;  /* 0x0000000a0c00722a */ /* 0x000fe20003a2f000 */
[----:B------:R-:W-:Y:S01]  /*13c0*/  MOV R7, R13 ;  /* 0x0000000d00077202 */ /* 0x000fe20000000f00 */
[----:B------:R-:W-:-:S04]  /*13d0*/  IMAD.MOV.U32 R29, RZ, RZ, R10 ;  /* 0x000000ffff1d7224 */ /* 0x000fc800078e000a */
[----:B------:R-:W-:Y:S02]  /*13e0*/  FSEL R7, R7, R11, P1 ;  /* 0x0000000b07077208 */ /* 0x000fe40000800000 */
[----:B------:R-:W-:-:S06]  /*13f0*/  SEL R28, R12, R29, P1 ;  /* 0x0000001d0c1c7207 */ /* 0x000fcc0000800000 */
[----:B------:R-:W-:-:S05]  /*1400*/  @P2 LOP3.LUT R7, R11, 0x80000, RZ, 0xfc, !PT ;  /* 0x000800000b072812 */ /* 0x000fca00078efcff */
[----:B------:R-:W-:-:S07]  /*1410*/  IMAD.MOV.U32 R29, RZ, RZ, R7 ;  /* 0x000000ffff1d7224 */ /* 0x000fce00078e0007 */
.L_x_90:
[----:B------:R-:W-:Y:S05]  /*1420*/  @!P0 BRA `(.L_x_84) ;  /* 0x00000044006c8947 */ /* 0x000fea0003800000 */
[----:B------:R-:W-:Y:S02]  /*1430*/  ISETP.NE.AND P1, PT, R4, 0x1, PT ;  /* 0x000000010400780c */ /* 0x000fe40003f25270 */
[----:B------:R-:W-:-:S04]  /*1440*/  LOP3.LUT R7, R6, 0x1, RZ, 0xc0, !PT ;  /* 0x0000000106077812 */ /* 0x000fc800078ec0ff */
[----:B------:R-:W-:-:S07]  /*1450*/  ISETP.NE.U32.AND P0, PT, R7, 0x1, PT ;  /* 0x000000010700780c */ /* 0x000fce0003f05070 */
[----:B------:R-:W-:Y:S06]  /*1460*/  @!P1 BRA `(.L_x_91) ;  /* 0x0000000000ac9947 */ /* 0x000fec0003800000 */
[----:B------:R-:W1:Y:S01]  /*1470*/  LDC.64 R16, c[0x0][0x380] ;  /* 0x0000e000ff107b82 */ /* 0x000e620000000a00 */
[--C-:B------:R-:W-:Y:S02]  /*1480*/  IMAD.IADD R4, R2, 0x1, R8.reuse ;  /* 0x0000000102047824 */ /* 0x100fe400078e0208 */
[----:B------:R-:W-:Y:S02]  /*1490*/  IMAD R7, R5, R6, R8 ;  /* 0x0000000605077224 */ /* 0x000fe400078e0208 */
[----:B------:R-:W-:-:S03]  /*14a0*/  IMAD R4, R4, R9, R0 ;  /* 0x0000000904047224 */ /* 0x000fc600078e0200 */
[----:B------:R-:W2:Y:S01]  /*14b0*/  LDC.64 R14, c[0x0][0x388] ;  /* 0x0000e200ff0e7b82 */ /* 0x000ea20000000a00 */
[----:B-1----:R-:W-:-:S06]  /*14c0*/  IMAD.WIDE.U32 R10, R7, 0x8, R16 ;  /* 0x00000008070a7825 */ /* 0x002fcc00078e0010 */
[----:B0-----:R-:W3:Y:S01]  /*14d0*/  LDG.E.64.CONSTANT R10, desc[UR8][R10.64] ;  /* 0x000000080a0a7981 */ /* 0x001ee2000c1e9b00 */
[----:B--2---:R-:W-:-:S06]  /*14e0*/  IMAD.WIDE.U32 R12, R4, 0x8, R14 ;  /* 0x00000008040c7825 */ /* 0x004fcc00078e000e */
[----:B------:R-:W2:Y:S01]  /*14f0*/  LDG.E.64.CONSTANT R12, desc[UR8][R12.64] ;  /* 0x000000080c0c7981 */ /* 0x000ea2000c1e9b00 */
[----:B------:R-:W-:Y:S01]  /*1500*/  IADD3 R19, PT, PT, R7, 0x1, RZ ;  /* 0x0000000107137810 */ /* 0x000fe20007ffe0ff */
[----:B------:R-:W-:-:S04]  /*1510*/  IMAD.IADD R7, R4, 0x1, R9 ;  /* 0x0000000104077824 */ /* 0x000fc800078e0209 */
[----:B------:R-:W-:-:S04]  /*1520*/  IMAD.WIDE.U32 R18, R19, 0x8, R16 ;  /* 0x0000000813127825 */ /* 0x000fc800078e0010 */
[----:B------:R-:W-:Y:S02]  /*1530*/  IMAD.WIDE.U32 R16, R7, 0x8, R14 ;  /* 0x0000000807107825 */ /* 0x000fe400078e000e */
[----:B------:R-:W4:Y:S04]  /*1540*/  LDG.E.64.CONSTANT R14, desc[UR8][R18.64] ;  /* 0x00000008120e7981 */ /* 0x000f28000c1e9b00 */
[----:B------:R-:W4:Y:S01]  /*1550*/  LDG.E.64.CONSTANT R16, desc[UR8][R16.64] ;  /* 0x0000000810107981 */ /* 0x000f22000c1e9b00 */
[----:B------:R-:W-:Y:S01]  /*1560*/  IADD3 R8, PT, PT, R8, 0x2, RZ ;  /* 0x0000000208087810 */ /* 0x000fe20007ffe0ff */
[----:B---3--:R-:W-:Y:S01]  /*1570*/  IMAD.MOV.U32 R7, RZ, RZ, R11 ;  /* 0x000000ffff077224 */ /* 0x008fe200078e000b */
[----:B--2---:R-:W-:Y:S01]  /*1580*/  DSETP.MIN.AND P1, P2, R12, R10, PT ;  /* 0x0000000a0c00722a */ /* 0x004fe20003a20000 */
[----:B------:R-:W-:-:S05]  /*1590*/  IMAD.MOV.U32 R4, RZ, RZ, R13 ;  /* 0x000000ffff047224 */ /* 0x000fca00078e000d */
[----:B------:R-:W-:Y:S02]  /*15a0*/  FSEL R21, R4, R7, P1 ;  /* 0x0000000704157208 */ /* 0x000fe40000800000 */
[----:B------:R-:W-:-:S06]  /*15b0*/  SEL R10, R12, R10, P1 ;  /* 0x0000000a0c0a7207 */ /* 0x000fcc0000800000 */
[----:B------:R-:W-:-:S04]  /*15c0*/  @P2 LOP3.LUT R21, R7, 0x80000, RZ, 0xfc, !PT ;  /* 0x0008000007152812 */ /* 0x000fc800078efcff */
[----:B------:R-:W-:Y:S01]  /*15d0*/  MOV R11, R21 ;  /* 0x00000015000b7202 */ /* 0x000fe20000000f00 */
[----:B----4-:R-:W-:-:S05]  /*15e0*/  DSETP.MIN.AND P3, P4, R16, R14, PT ;  /* 0x0000000e1000722a */ /* 0x010fca0003c60000 */
[----:B------:R-:W-:Y:S01]  /*15f0*/  DSETP.MAX.AND P1, P2, R28, R10, PT ;  /* 0x0000000a1c00722a */ /* 0x000fe20003a2f000 */
[----:B------:R-:W-:Y:S02]  /*1600*/  IMAD.MOV.U32 R7, RZ, RZ, R10 ;  /* 0x000000ffff077224 */ /* 0x000fe400078e000a */
[----:B------:R-:W-:Y:S02]  /*1610*/  IMAD.MOV.U32 R4, RZ, RZ, R29 ;  /* 0x000000ffff047224 */ /* 0x000fe400078e001d */
[----:B------:R-:W-:Y:S01]  /*1620*/  IMAD.MOV.U32 R12, RZ, RZ, R16 ;  /* 0x000000ffff0c7224 */ /* 0x000fe200078e0010 */
[----:B------:R-:W-:Y:S02]  /*1630*/  SEL R10, R28, R7, P1 ;  /* 0x000000071c0a7207 */ /* 0x000fe40000800000 */
[----:B------:R-:W-:Y:S02]  /*1640*/  FSEL R7, R4, R11, P1 ;  /* 0x0000000b04077208 */ /* 0x000fe40000800000 */
[----:B------:R-:W-:-:S04]  /*1650*/  MOV R16, R15 ;  /* 0x0000000f00107202 */ /* 0x000fc80000000f00 */
[----:B------:R-:W-:Y:S02]  /*1660*/  @P2 LOP3.LUT R7, R11, 0x80000, RZ, 0xfc, !PT ;  /* 0x000800000b072812 */ /* 0x000fe400078efcff */
[----:B------:R-:W-:Y:S02]  /*1670*/  FSEL R13, R17, R16, P3 ;  /* 0x00000010110d7208 */ /* 0x000fe40001800000 */
[----:B------:R-:W-:Y:S01]  /*1680*/  SEL R12, R12, R14, P3 ;  /* 0x0000000e0c0c7207 */ /* 0x000fe20001800000 */
[----:B------:R-:W-:Y:S01]  /*1690*/  IMAD.MOV.U32 R11, RZ, RZ, R7 ;  /* 0x000000ffff0b7224 */ /* 0x000fe200078e0007 */
[----:B------:R-:W-:-:S06]  /*16a0*/  @P4 LOP3.LUT R13, R16, 0x80000, RZ, 0xfc, !PT ;  /* 0x00080000100d4812 */ /* 0x000fcc00078efcff */
[----:B------:R-:W-:Y:S01]  /*16b0*/  DSETP.MAX.AND P1, P2, R10, R12, PT ;  /* 0x0000000c0a00722a */ /* 0x000fe20003a2f000 */
[----:B------:R-:W-:Y:S02]  /*16c0*/  IMAD.MOV.U32 R4, RZ, RZ, R11 ;  /* 0x000000ffff047224 */ /* 0x000fe400078e000b */
[----:B------:R-:W-:-:S03]  /*16d0*/  IMAD.MOV.U32 R29, RZ, RZ, R12 ;  /* 0x000000ffff1d7224 */ /* 0x000fc600078e000c */
[----:B------:R-:W-:Y:S02]  /*16e0*/  FSEL R7, R4, R13, P1 ;  /* 0x0000000d04077208 */ /* 0x000fe40000800000 */
[----:B------:R-:W-:-:S06]  /*16f0*/  SEL R28, R10, R29, P1 ;  /* 0x0000001d0a1c7207 */ /* 0x000fcc0000800000 */
[----:B------:R-:W-:-:S05]  /*1700*/  @P2 LOP3.LUT R7, R13, 0x80000, RZ, 0xfc, !PT ;  /* 0x000800000d072812 */ /* 0x000fca00078efcff */
[----:B------:R-:W-:-:S07]  /*1710*/  IMAD.MOV.U32 R29, RZ, RZ, R7 ;  /* 0x000000ffff1d7224 */ /* 0x000fce00078e0007 */
.L_x_91:
[----:B------:R-:W-:Y:S05]  /*1720*/  @P0 BRA `(.L_x_84) ;  /* 0x0000004000ac0947 */ /* 0x000fea0003800000 */
        /* <DEDUP_REMOVED lines=9> */
[----:B---3--:R-:W-:Y:S01]  /*17c0*/  IMAD.MOV.U32 R13, RZ, RZ, R5 ;  /* 0x000000ffff0d7224 */ /* 0x008fe200078e0005 */
[----:B--2---:R-:W-:Y:S01]  /*17d0*/  DSETP.MIN.AND P0, P1, R6, R4, PT ;  /* 0x000000040600722a */ /* 0x004fe20003900000 */
[----:B------:R-:W-:Y:S01]  /*17e0*/  MOV R2, R7 ;  /* 0x0000000700027202 */ /* 0x000fe20000000f00 */
[----:B------:R-:W-:-:S04]  /*17f0*/  IMAD.MOV.U32 R11, RZ, RZ, R4 ;  /* 0x000000ffff0b7224 */ /* 0x000fc800078e0004 */
[----:B------:R-:W-:Y:S02]  /*1800*/  FSEL R15, R2, R13, P0 ;  /* 0x0000000d020f7208 */ /* 0x000fe40000000000 */
[----:B------:R-:W-:-:S06]  /*1810*/  SEL R10, R6, R11, P0 ;  /* 0x0000000b060a7207 */ /* 0x000fcc0000000000 */
[----:B------:R-:W-:-:S05]  /*1820*/  @P1 LOP3.LUT R15, R13, 0x80000, RZ, 0xfc, !PT ;  /* 0x000800000d0f1812 */ /* 0x000fca00078efcff */
[----:B------:R-:W-:-:S06]  /*1830*/  IMAD.MOV.U32 R11, RZ, RZ, R15 ;  /* 0x000000ffff0b7224 */ /* 0x000fcc00078e000f */
[----:B------:R-:W-:Y:S01]  /*1840*/  DSETP.MAX.AND P0, P1, R28, R10, PT ;  /* 0x0000000a1c00722a */ /* 0x000fe2000390f000 */
[----:B------:R-:W-:Y:S01]  /*1850*/  IMAD.MOV.U32 R2, RZ, RZ, R29 ;  /* 0x000000ffff027224 */ /* 0x000fe200078e001d */
[----:B------:R-:W-:-:S04]  /*1860*/  MOV R5, R11 ;  /* 0x0000000b00057202 */ /* 0x000fc80000000f00 */
[----:B------:R-:W-:Y:S02]  /*1870*/  FSEL R7, R2, R5, P0 ;  /* 0x0000000502077208 */ /* 0x000fe40000000000 */
[----:B------:R-:W-:-:S06]  /*1880*/  SEL R28, R28, R10, P0 ;  /* 0x0000000a1c1c7207 */ /* 0x000fcc0000000000 */
[----:B------:R-:W-:-:S05]  /*1890*/  @P1 LOP3.LUT R7, R5, 0x80000, RZ, 0xfc, !PT ;  /* 0x0008000005071812 */ /* 0x000fca00078efcff */
[----:B------:R-:W-:Y:S01]  /*18a0*/  IMAD.MOV.U32 R29, RZ, RZ, R7 ;  /* 0x000000ffff1d7224 */ /* 0x000fe200078e0007 */
[----:B------:R-:W-:Y:S06]  /*18b0*/  BRA `(.L_x_84) ;  /* 0x0000004000487947 */ /* 0x000fec0003800000 */
.L_x_86:
[C---:B------:R-:W-:Y:S01]  /*18c0*/  ISETP.GE.U32.AND P1, PT, R6.reuse, 0x4, PT ;  /* 0x000000040600780c */ /* 0x040fe20003f26070 */
[----:B------:R-:W-:Y:S01]  /*18d0*/  IMAD.MOV.U32 R7, RZ, RZ, RZ ;  /* 0x000000ffff077224 */ /* 0x000fe200078e00ff */
[----:B------:R-:W-:-:S11]  /*18e0*/  LOP3.LUT R8, R6, 0x3, RZ, 0xc0, !PT ;  /* 0x0000000306087812 */ /* 0x000fd600078ec0ff */
[----:B------:R-:W-:Y:S05]  /*18f0*/  @!P1 BRA `(.L_x_92) ;  /* 0x0000000c00009947 */ /* 0x000fea0003800000 */
[----:B------:R-:W1:Y:S01]  /*1900*/  LDC R4, c[0x0][0x3a4] ;  /* 0x0000e900ff047b82 */ /* 0x000e620000000800 */
[C---:B------:R-:W-:Y:S01]  /*1910*/  IADD3 R7, PT, PT, R2.reuse, 0x3, RZ ;  /* 0x0000000302077810 */ /* 0x040fe20007ffe0ff */
[CC--:B------:R-:W-:Y:S02]  /*1920*/  IMAD R23, R2.reuse, R9.reuse, R10 ;  /* 0x0000000902177224 */ /* 0x0c0fe400078e020a */
[----:B------:R-:W-:Y:S02]  /*1930*/  VIADD R11, R2, 0x2 ;  /* 0x00000002020b7836 */ /* 0x000fe40000000000 */
[-C--:B------:R-:W-:Y:S01]  /*1940*/  IMAD R10, R7, R9.reuse, R0 ;  /* 0x00000009070a7224 */ /* 0x080fe200078e0200 */
[----:B------:R-:W-:Y:S01]  /*1950*/  LOP3.LUT R7, R6, 0xfffffffc, RZ, 0xc0, !PT ;  /* 0xfffffffc06077812 */ /* 0x000fe200078ec0ff */
[----:B------:R-:W2:Y:S01]  /*1960*/  LDC.64 R12, c[0x0][0x380] ;  /* 0x0000e000ff0c7b82 */ /* 0x000ea20000000a00 */
[----:B------:R-:W-:Y:S02]  /*1970*/  IMAD R17, R2, R9, R9 ;  /* 0x0000000902117224 */ /* 0x000fe400078e0209 */
[----:B------:R-:W-:-:S02]  /*1980*/  IMAD R25, R5, R6, 0x3 ;  /* 0x0000000305197424 */ /* 0x000fc400078e0206 */
[----:B------:R-:W-:Y:S02]  /*1990*/  IMAD R11, R11, R9, R0 ;  /* 0x000000090b0b7224 */ /* 0x000fe400078e0200 */
[----:B------:R-:W-:Y:S01]  /*19a0*/  VIADD R23, R23, UR6 ;  /* 0x0000000617177c36 */ /* 0x000fe20008000000 */
[----:B------:R-:W3:Y:S01]  /*19b0*/  LDC.64 R14, c[0x0][0x388] ;  /* 0x0000e200ff0e7b82 */ /* 0x000ee20000000a00 */
[----:B------:R-:W-:Y:S02]  /*19c0*/  IMAD.IADD R22, R0, 0x1, R17 ;  /* 0x0000000100167824 */ /* 0x000fe400078e0211 */
[----:B------:R-:W-:-:S07]  /*19d0*/  IMAD.MOV R6, RZ, RZ, -R7 ;  /* 0x000000ffff067224 */ /* 0x000fce00078e0a07 */
.L_x_100:
[----:B------:R-:W-:Y:S01]  /*19e0*/  IADD3 R19, PT, PT, R25, -0x3, RZ ;  /* 0xfffffffd19137810 */ /* 0x000fe20007ffe0ff */
[----:B---3--:R-:W-:-:S04]  /*19f0*/  IMAD.WIDE.U32 R26, R23, 0x8, R14 ;  /* 0x00000008171a7825 */ /* 0x008fc800078e000e */
[----:B--2---:R-:W-:Y:S01]  /*1a00*/  IMAD.WIDE.U32 R18, R19, 0x8, R12 ;  /* 0x0000000813127825 */ /* 0x004fe200078e000c */
[----:B0-----:R-:W2:Y:S05]  /*1a10*/  LDG.E.64.CONSTANT R16, desc[UR8][R26.64] ;  /* 0x000000081a107981 */ /* 0x001eaa000c1e9b00 */
[----:B------:R-:W2:Y:S01]  /*1a20*/  LDG.E.64.CONSTANT R18, desc[UR8][R18.64] ;  /* 0x0000000812127981 */ /* 0x000ea2000c1e9b00 */
[----:B-1----:R-:W-:-:S05]  /*1a30*/  VIMNMX.U32 R9, PT, PT, R4, 0x2, PT ;  /* 0x0000000204097848 */ /* 0x002fca0003fe0000 */
[----:B------:R-:W-:Y:S02]  /*1a40*/  IMAD.SHL.U32 R24, R9, 0x4, RZ ;  /* 0x0000000409187824 */ /* 0x000fe400078e00ff */
[----:B------:R-:W-:Y:S02]  /*1a50*/  VIADD R9, R25, 0xfffffffe ;  /* 0xfffffffe19097836 */ /* 0x000fe40000000000 */
[----:B------:R-:W0:Y:S02]  /*1a60*/  LDC R20, c[0x2][R24+0x10] ;  /* 0x0080040018147b82 */ /* 0x000e240000000800 */
[----:B0-----:R-:W-:Y:S01]  /*1a70*/  SHF.R.S32.HI R21, RZ, 0x1f, R20 ;  /* 0x0000001fff157819 */ /* 0x001fe20000011414 */
[----:B--2---:R-:W-:-:S03]  /*1a80*/  DADD R16, R16, R18 ;  /* 0x0000000010107229 */ /* 0x004fc60000000012 */
.L_x_434:
[----:B------:R-:W-:Y:S08]  /*1a90*/  BRX R20 -0x1aa0                                   (*"BRANCH_TARGETS .L_x_435,.L_x_436,.L_x_437"*) ;  /* 0xffffffe414587949 */ /* 0x000ff0000383ffff */
.L_x_436:
        /* <DEDUP_REMOVED lines=8> */
.L_x_437:
[----:B------:R-:W-:Y:S01]  /*1b20*/  DSETP.MIN.AND P0, P1, R16, R28, PT ;  /* 0x0000001c1000722a */ /* 0x000fe20003900000 */
[----:B------:R-:W-:Y:S02]  /*1b30*/  IMAD.MOV.U32 R18, RZ, RZ, R17 ;  /* 0x000000ffff127224 */ /* 0x000fe400078e0011 */
[----:B------:R-:W-:-:S05]  /*1b40*/  IMAD.MOV.U32 R19, RZ, RZ, R29 ;  /* 0x000000ffff137224 */ /* 0x000fca00078e001d */
[----:B------:R-:W-:Y:S02]  /*1b50*/  FSEL R21, R18, R19, P0 ;  /* 0x0000001312157208 */ /* 0x000fe40000000000 */
[----:B------:R-:W-:-:S04]  /*1b60*/  SEL R18, R16, R28, P0 ;  /* 0x0000001c10127207 */ /* 0x000fc80000000000 */
[----:B------:R-:W-:-:S04]  /*1b70*/  @P1 LOP3.LUT R21, R19, 0x80000, RZ, 0xfc, !PT ;  /* 0x0008000013151812 */ /* 0x000fc800078efcff */
[----:B------:R-:W-:Y:S01]  /*1b80*/  MOV R19, R21 ;  /* 0x0000001500137202 */ /* 0x000fe20000000f00 */
[----:B------:R-:W-:Y:S06]  /*1b90*/  BRA `(.L_x_93) ;  /* 0x00000000001c7947 */ /* 0x000fec0003800000 */
.L_x_435:
[----:B------:R-:W-:Y:S01]  /*1ba0*/  DSETP.MIN.AND P0, P1, R16, R28, PT ;  /* 0x0000001c1000722a */ /* 0x000fe20003900000 */
[----:B------:R-:W-:Y:S02]  /*1bb0*/  IMAD.MOV.U32 R18, RZ, RZ, R17 ;  /* 0x000000ffff127224 */ /* 0x000fe400078e0011 */
[----:B------:R-:W-:-:S05]  /*1bc0*/  IMAD.MOV.U32 R19, RZ, RZ, R29 ;  /* 0x000000ffff137224 */ /* 0x000fca00078e001d */
[----:B------:R-:W-:Y:S02]  /*1bd0*/  FSEL R21, R18, R19, P0 ;  /* 0x0000001312157208 */ /* 0x000fe40000000000 */
[----:B------:R-:W-:-:S04]  /*1be0*/  SEL R18, R16, R28, P0 ;  /* 0x0000001c10127207 */ /* 0x000fc80000000000 */
[----:B------:R-:W-:-:S05]  /*1bf0*/  @P1 LOP3.LUT R21, R19, 0x80000, RZ, 0xfc, !PT ;  /* 0x0008000013151812 */ /* 0x000fca00078efcff */
[----:B------:R-:W-:-:S07]  /*1c00*/  IMAD.MOV.U32 R19, RZ, RZ, R21 ;  /* 0x000000ffff137224 */ /* 0x000fce00078e0015 */
.L_x_93:
[----:B------:R-:W-:-:S04]  /*1c10*/  IMAD.WIDE.U32 R20, R22, 0x8, R14 ;  /* 0x0000000816147825 */ /* 0x000fc800078e000e */
[----:B------:R-:W-:Y:S02]  /*1c20*/  IMAD.WIDE.U32 R26, R9, 0x8, R12 ;  /* 0x00000008091a7825 */ /* 0x000fe400078e000c */
[----:B------:R-:W2:Y:S04]  /*1c30*/  LDG.E.64.CONSTANT R20, desc[UR8][R20.64] ;  /* 0x0000000814147981 */ /* 0x000ea8000c1e9b00 */
[----:B------:R-:W2:Y:S01]  /*1c40*/  LDG.E.64.CONSTANT R16, desc[UR8][R26.64] ;  /* 0x000000081a107981 */ /* 0x000ea2000c1e9b00 */
[----:B------:R-:W-:Y:S01]  /*1c50*/  ISETP.GT.AND P0, PT, R4, 0x2, PT ;  /* 0x000000020400780c */ /* 0x000fe20003f04270 */
[----:B--2---:R-:W-:-:S12]  /*1c60*/  DADD R16, R20, R16 ;  /* 0x0000000014107229 */ /* 0x004fd80000000010 */
[----:B------:R-:W-:Y:S05]  /*1c70*/  @P0 BRA `(.L_x_94) ;  /* 0x0000000000300947 */ /* 0x000fea0003800000 */
[----:B------:R-:W-:-:S04]  /*1c80*/  VIMNMX.U32 R9, PT, PT, R4, 0x2, PT ;  /* 0x0000000204097848 */ /* 0x000fc80003fe0000 */
[----:B------:R-:W-:-:S04]  /*1c90*/  SHF.L.U32 R9, R9, 0x2, RZ ;  /* 0x0000000209097819 */ /* 0x000fc800000006ff */
[----:B------:R-:W0:Y:S02]  /*1ca0*/  LDC R20, c[0x2][R9+0x2c] ;  /* 0x00800b0009147b82 */ /* 0x000e240000000800 */
[----:B0-----:R-:W-:-:S04]  /*1cb0*/  SHF.R.S32.HI R21, RZ, 0x1f, R20 ;  /* 0x0000001fff157819 */ /* 0x001fc80000011414 */
.L_x_438:
[----:B------:R-:W-:Y:S05]  /*1cc0*/  BRX R20 -0x1cd0                                   (*"BRANCH_TARGETS .L_x_439,.L_x_440,.L_x_441"*) ;  /* 0xffffffe014cc7949 */ /* 0x000fea000383ffff */
.L_x_440:
[----:B------:R-:W-:Y:S01]  /*1cd0*/  DSETP.MAX.AND P1, P2, R16, R18, PT ;  /* 0x000000121000722a */ /* 0x000fe20003a2f000 */
[----:B------:R-:W-:Y:S02]  /*1ce0*/  IMAD.MOV.U32 R9, RZ, RZ, R17 ;  /* 0x000000ffff097224 */ /* 0x000fe400078e0011 */
[----:B------:R-:W-:-:S03]  /*1cf0*/  IMAD.MOV.U32 R24, RZ, RZ, R19 ;  /* 0x000000ffff187224 */ /* 0x000fc600078e0013 */
[----:B------:R-:W-:Y:S02]  /*1d00*/  SEL R20, R16, R18, P1 ;  /* 0x0000001210147207 */ /* 0x000fe40000800000 */
[----:B------:R-:W-:-:S06]  /*1d10*/  FSEL R21, R9, R24, P1 ;  /* 0x0000001809157208 */ /* 0x000fcc0000800000 */
[----:B------:R-:W-:Y:S01]  /*1d20*/  @P2 LOP3.LUT R21, R24, 0x80000, RZ, 0xfc, !PT ;  /* 0x0008000018152812 */ /* 0x000fe200078efcff */
[----:B------:R-:W-:Y:S06]  /*1d30*/  BRA `(.L_x_95) ;  /* 0x0000000000687947 */ /* 0x000fec0003800000 */
.L_x_94:
[----:B------:R-:W-:-:S05]  /*1d40*/  IMAD.MOV.U32 R9, RZ, RZ, -0x3 ;  /* 0xfffffffdff097424 */ /* 0x000fca00078e00ff */
[----:B------:R-:W-:-:S04]  /*1d50*/  VIADDMNMX.U32 R9, R4, R9, 0x3, PT ;  /* 0x0000000304097446 */ /* 0x000fc80003800009 */
[----:B------:R-:W-:-:S04]  /*1d60*/  SHF.L.U32 R9, R9, 0x2, RZ ;  /* 0x0000000209097819 */ /* 0x000fc800000006ff */
[----:B------:R-:W0:Y:S02]  /*1d70*/  LDC R20, c[0x2][R9+0x38] ;  /* 0x00800e0009147b82 */ /* 0x000e240000000800 */
[----:B0-----:R-:W-:-:S04]  /*1d80*/  SHF.R.S32.HI R21, RZ, 0x1f, R20 ;  /* 0x0000001fff157819 */ /* 0x001fc80000011414 */
.L_x_442:
[----:B------:R-:W-:Y:S05]  /*1d90*/  BRX R20 -0x1da0                                   (*"BRANCH_TARGETS .L_x_439,.L_x_444,.L_x_445"*) ;  /* 0xffffffe014987949 */ /* 0x000fea000383ffff */
.L_x_444:
[----:B------:R-:W-:-:S13]  /*1da0*/  ISETP.NE.AND P2, PT, R4, 0x4, PT ;  /* 0x000000040400780c */ /* 0x000fda0003f45270 */
[----:B------:R-:W-:-:S06]  /*1db0*/  @!P2 DSETP.NEU.AND P1, PT, R16, RZ, PT ;  /* 0x000000ff1000a22a */ /* 0x000fcc0003f2d000 */
[----:B------:R-:W-:Y:S02]  /*1dc0*/  @!P2 FSEL R20, R18, RZ, !P1 ;  /* 0x000000ff1214a208 */ /* 0x000fe40004800000 */
[----:B------:R-:W-:Y:S01]  /*1dd0*/  @!P2 FSEL R21, R19, 1.875, !P1 ;  /* 0x3ff000001315a808 */ /* 0x000fe20004800000 */
[----:B------:R-:W-:Y:S06]  /*1de0*/  @!P2 BRA `(.L_x_95) ;  /* 0x00000000003ca947 */ /* 0x000fec0003800000 */
.L_x_441:
[----:B------:R-:W-:Y:S01]  /*1df0*/  DSETP.MIN.AND P1, P2, R16, R18, PT ;  /* 0x000000121000722a */ /* 0x000fe20003a20000 */
[----:B------:R-:W-:Y:S02]  /*1e00*/  IMAD.MOV.U32 R9, RZ, RZ, R17 ;  /* 0x000000ffff097224 */ /* 0x000fe400078e0011 */
[----:B------:R-:W-:-:S03]  /*1e10*/  IMAD.MOV.U32 R24, RZ, RZ, R19 ;  /* 0x000000ffff187224 */ /* 0x000fc600078e0013 */
[----:B------:R-:W-:Y:S02]  /*1e20*/  SEL R20, R16, R18, P1 ;  /* 0x0000001210147207 */ /* 0x000fe40000800000 */
[----:B------:R-:W-:-:S06]  /*1e30*/  FSEL R21, R9, R24, P1 ;  /* 0x0000001809157208 */ /* 0x000fcc0000800000 */
[----:B------:R-:W-:Y:S01]  /*1e40*/  @P2 LOP3.LUT R21, R24, 0x80000, RZ, 0xfc, !PT ;  /* 0x0008000018152812 */ /* 0x000fe200078efcff */
[----:B------:R-:W-:Y:S06]  /*1e50*/  BRA `(.L_x_95) ;  /* 0x0000000000207947 */ /* 0x000fec0003800000 */
.L_x_445:
[----:B------:R-:W-:Y:S01]  /*1e60*/  DADD R20, R16, R18 ;  /* 0x0000000010147229 */ /* 0x000fe20000000012 */
[----:B------:R-:W-:Y:S10]  /*1e70*/  BRA `(.L_x_95) ;  /* 0x0000000000187947 */ /* 0x000ff40003800000 */
.L_x_439:
[----:B------:R-:W-:Y:S01]  /*1e80*/  DSETP.MIN.AND P1, P2, R16, R18, PT ;  /* 0x000000121000722a */ /* 0x000fe20003a20000 */
[----:B------:R-:W-:Y:S01]  /*1e90*/  IMAD.MOV.U32 R9, RZ, RZ, R17 ;  /* 0x000000ffff097224 */ /* 0x000fe200078e0011 */
[----:B------:R-:W-:-:S04]  /*1ea0*/  MOV R24, R19 ;  /* 0x0000001300187202 */ /* 0x000fc80000000f00 */
[----:B------:R-:W-:Y:S02]  /*1eb0*/  FSEL R21, R9, R24, P1 ;  /* 0x0000001809157208 */ /* 0x000fe40000800000 */
[----:B------:R-:W-:-:S06]  /*1ec0*/  SEL R20, R16, R18, P1 ;  /* 0x0000001210147207 */ /* 0x000fcc0000800000 */
[----:B------:R-:W-:-:S07]  /*1ed0*/  @P2 LOP3.LUT R21, R24, 0x80000, RZ, 0xfc, !PT ;  /* 0x0008000018152812 */ /* 0x000fce00078efcff */
.L_x_95:
[----:B------:R-:W-:Y:S02]  /*1ee0*/  VIADD R27, R25, 0xffffffff ;  /* 0xffffffff191b7836 */ /* 0x000fe40000000000 */
[----:B------:R-:W-:-:S04]  /*1ef0*/  IMAD.WIDE.U32 R18, R11, 0x8, R14 ;  /* 0x000000080b127825 */ /* 0x000fc800078e000e */
[----:B------:R-:W-:Y:S02]  /*1f00*/  IMAD.WIDE.U32 R26, R27, 0x8, R12 ;  /* 0x000000081b1a7825 */ /* 0x000fe400078e000c */
[----:B------:R-:W2:Y:S04]  /*1f10*/  LDG.E.64.CONSTANT R18, desc[UR8][R18.64] ;  /* 0x0000000812127981 */ /* 0x000ea8000c1e9b00 */
[----:B------:R-:W2:Y:S02]  /*1f20*/  LDG.E.64.CONSTANT R16, desc[UR8][R26.64] ;  /* 0x000000081a107981 */ /* 0x000ea4000c1e9b00 */
[----:B--2---:R-:W-:Y:S01]  /*1f30*/  DADD R16, R18, R16 ;  /* 0x0000000012107229 */ /* 0x004fe20000000010 */
[----:B------:R-:W-:Y:S10]  /*1f40*/  @P0 BRA `(.L_x_96) ;  /* 0x0000000000300947 */ /* 0x000ff40003800000 */
[----:B------:R-:W-:-:S05]  /*1f50*/  VIMNMX.U32 R9, PT, PT, R4, 0x2, PT ;  /* 0x0000000204097848 */ /* 0x000fca0003fe0000 */
[----:B------:R-:W-:-:S04]  /*1f60*/  IMAD.SHL.U32 R9, R9, 0x4, RZ ;  /* 0x0000000409097824 */ /* 0x000fc800078e00ff */
[----:B------:R-:W0:Y:S02]  /*1f70*/  LDC R18, c[0x2][R9+0x48] ;  /* 0x0080120009127b82 */ /* 0x000e240000000800 */
[----:B0-----:R-:W-:-:S04]  /*1f80*/  SHF.R.S32.HI R19, RZ, 0x1f, R18 ;  /* 0x0000001fff137819 */ /* 0x001fc80000011412 */
.L_x_447:
[----:B------:R-:W-:Y:S05]  /*1f90*/  BRX R18 -0x1fa0                                   (*"BRANCH_TARGETS .L_x_448,.L_x_449,.L_x_450"*) ;  /* 0xffffffe012187949 */ /* 0x000fea000383ffff */
.L_x_449:
[----:B------:R-:W-:Y:S01]  /*1fa0*/  DSETP.MAX.AND P1, P2, R16, R20, PT ;  /* 0x000000141000722a */ /* 0x000fe20003a2f000 */
[----:B------:R-:W-:Y:S01]  /*1fb0*/  IMAD.MOV.U32 R9, RZ, RZ, R17 ;  /* 0x000000ffff097224 */ /* 0x000fe200078e0011 */
[----:B------:R-:W-:-:S04]  /*1fc0*/  MOV R24, R21 ;  /* 0x0000001500187202 */ /* 0x000fc80000000f00 */
[----:B------:R-:W-:Y:S02]  /*1fd0*/  FSEL R19, R9, R24, P1 ;  /* 0x0000001809137208 */ /* 0x000fe40000800000 */
[----:B------:R-:W-:-:S06]  /*1fe0*/  SEL R18, R16, R20, P1 ;  /* 0x0000001410127207 */ /* 0x000fcc0000800000 */
[----:B------:R-:W-:Y:S01]  /*1ff0*/  @P2 LOP3.LUT R19, R24, 0x80000, RZ, 0xfc, !PT ;  /* 0x0008000018132812 */ /* 0x000fe200078efcff */
[----:B------:R-:W-:Y:S06]  /*2000*/  BRA `(.L_x_97) ;  /* 0x0000000000687947 */ /* 0x000fec0003800000 */
.L_x_96:
[----:B------:R-:W-:-:S05]  /*2010*/  IMAD.MOV.U32 R9, RZ, RZ, -0x3 ;  /* 0xfffffffdff097424 */ /* 0x000fca00078e00ff */
[----:B------:R-:W-:-:S05]  /*2020*/  VIADDMNMX.U32 R9, R4, R9, 0x3, PT ;  /* 0x0000000304097446 */ /* 0x000fca0003800009 */
[----:B------:R-:W-:-:S04]  /*2030*/  IMAD.SHL.U32 R9, R9, 0x4, RZ ;  /* 0x0000000409097824 */ /* 0x000fc800078e00ff */
[----:B------:R-:W0:Y:S02]  /*2040*/  LDC R18, c[0x2][R9+0x54] ;  /* 0x0080150009127b82 */ /* 0x000e240000000800 */
[----:B0-----:R-:W-:-:S04]  /*2050*/  SHF.R.S32.HI R19, RZ, 0x1f, R18 ;  /* 0x0000001fff137819 */ /* 0x001fc80000011412 */
.L_x_451:
[----:B------:R-:W-:Y:S05]  /*2060*/  BRX R18 -0x2070                                   (*"BRANCH_TARGETS .L_x_448,.L_x_453,.L_x_454"*) ;  /* 0xffffffdc12e47949 */ /* 0x000fea000383ffff */
.L_x_453:
[----:B------:R-:W-:-:S13]  /*2070*/  ISETP.NE.AND P2, PT, R4, 0x4, PT ;  /* 0x000000040400780c */ /* 0x000fda0003f45270 */
[----:B------:R-:W-:-:S06]  /*2080*/  @!P2 DSETP.NEU.AND P1, PT, R16, RZ, PT ;  /* 0x000000ff1000a22a */ /* 0x000fcc0003f2d000 */
[----:B------:R-:W-:Y:S02]  /*2090*/  @!P2 FSEL R18, R20, RZ, !P1 ;  /* 0x000000ff1412a208 */ /* 0x000fe40004800000 */
[----:B------:R-:W-:Y:S01]  /*20a0*/  @!P2 FSEL R19, R21, 1.875, !P1 ;  /* 0x3ff000001513a808 */ /* 0x000fe20004800000 */
[----:B------:R-:W-:Y:S06]  /*20b0*/  @!P2 BRA `(.L_x_97) ;  /* 0x00000000003ca947 */ /* 0x000fec0003800000 */
.L_x_450:
[----:B------:R-:W-:Y:S01]  /*20c0*/  DSETP.MIN.AND P1, P2, R16, R20, PT ;  /* 0x000000141000722a */ /* 0x000fe20003a20000 */
[----:B------:R-:W-:Y:S01]  /*20d0*/  IMAD.MOV.U32 R9, RZ, RZ, R17 ;  /* 0x000000ffff097224 */ /* 0x000fe200078e0011 */
[----:B------:R-:W-:-:S04]  /*20e0*/  MOV R24, R21 ;  /* 0x0000001500187202 */ /* 0x000fc80000000f00 */
[----:B------:R-:W-:Y:S02]  /*20f0*/  FSEL R19, R9, R24, P1 ;  /* 0x0000001809137208 */ /* 0x000fe40000800000 */
[----:B------:R-:W-:-:S06]  /*2100*/  SEL R18, R16, R20, P1 ;  /* 0x0000001410127207 */ /* 0x000fcc0000800000 */
[----:B------:R-:W-:Y:S01]  /*2110*/  @P2 LOP3.LUT R19, R24, 0x80000, RZ, 0xfc, !PT ;  /* 0x0008000018132812 */ /* 0x000fe200078efcff */
[----:B------:R-:W-:Y:S06]  /*2120*/  BRA `(.L_x_97) ;  /* 0x0000000000207947 */ /* 0x000fec0003800000 */
.L_x_454:
[----:B------:R-:W-:Y:S01]  /*2130*/  DADD R18, R16, R20 ;  /* 0x0000000010127229 */ /* 0x000fe20000000014 */
[----:B------:R-:W-:Y:S10]  /*2140*/  BRA `(.L_x_97) ;  /* 0x0000000000187947 */ /* 0x000ff40003800000 */
.L_x_448:
[----:B------:R-:W-:Y:S01]  /*2150*/  DSETP.MIN.AND P1, P2, R16, R20, PT ;  /* 0x000000141000722a */ /* 0x000fe20003a20000 */
[----:B------:R-:W-:Y:S02]  /*2160*/  IMAD.MOV.U32 R9, RZ, RZ, R17 ;  /* 0x000000ffff097224 */ /* 0x000fe400078e0011 */
[----:B------:R-:W-:-:S03]  /*2170*/  IMAD.MOV.U32 R24, RZ, RZ, R21 ;  /* 0x000000ffff187224 */ /* 0x000fc600078e0015 */
[----:B------:R-:W-:Y:S02]  /*2180*/  SEL R18, R16, R20, P1 ;  /* 0x0000001410127207 */ /* 0x000fe40000800000 */
[----:B------:R-:W-:-:S06]  /*2190*/  FSEL R19, R9, R24, P1 ;  /* 0x0000001809137208 */ /* 0x000fcc0000800000 */
[----:B------:R-:W-:-:S07]  /*21a0*/  @P2 LOP3.LUT R19, R24, 0x80000, RZ, 0xfc, !PT ;  /* 0x0008000018132812 */ /* 0x000fce00078efcff */
.L_x_97:
        /* <DEDUP_REMOVED lines=10> */
.L_x_456:
[----:B------:R-:W-:Y:S05]  /*2250*/  BRX R20 -0x2260                                   (*"BRANCH_TARGETS .L_x_457,.L_x_458,.L_x_459"*) ;  /* 0xffffffdc14687949 */ /* 0x000fea000383ffff */
.L_x_458:
[----:B------:R-:W-:Y:S01]  /*2260*/  DSETP.MAX.AND P1, P2, R16, R18, PT ;  /* 0x000000121000722a */ /* 0x000fe20003a2f000 */
[----:B------:R-:W-:Y:S01]  /*2270*/  IMAD.MOV.U32 R20, RZ, RZ, R19 ;  /* 0x000000ffff147224 */ /* 0x000fe200078e0013 */
[----:B------:R-:W-:-:S04]  /*2280*/  MOV R9, R17 ;  /* 0x0000001100097202 */ /* 0x000fc80000000f00 */
[----:B------:R-:W-:Y:S02]  /*2290*/  FSEL R29, R9, R20, P1 ;  /* 0x00000014091d7208 */ /* 0x000fe40000800000 */
[----:B------:R-:W-:-:S06]  /*22a0*/  SEL R28, R16, R18, P1 ;  /* 0x00000012101c7207 */ /* 0x000fcc0000800000 */
[----:B------:R-:W-:Y:S01]  /*22b0*/  @P2 LOP3.LUT R29, R20, 0x80000, RZ, 0xfc, !PT ;  /* 0x00080000141d2812 */ /* 0x000fe200078efcff */
[----:B------:R-:W-:Y:S06]  /*22c0*/  BRA `(.L_x_99) ;  /* 0x0000000000687947 */ /* 0x000fec0003800000 */
.L_x_98:
[----:B------:R-:W-:-:S05]  /*22d0*/  IMAD.MOV.U32 R9, RZ, RZ, -0x3 ;  /* 0xfffffffdff097424 */ /* 0x000fca00078e00ff */
[----:B------:R-:W-:-:S05]  /*22e0*/  VIADDMNMX.U32 R9, R4, R9, 0x3, PT ;  /* 0x0000000304097446 */ /* 0x000fca0003800009 */
[----:B------:R-:W-:-:S04]  /*22f0*/  IMAD.SHL.U32 R9, R9, 0x4, RZ ;  /* 0x0000000409097824 */ /* 0x000fc800078e00ff */
[----:B------:R-:W0:Y:S02]  /*2300*/  LDC R20, c[0x2][R9+0x70] ;  /* 0x00801c0009147b82 */ /* 0x000e240000000800 */
[----:B0-----:R-:W-:-:S04]  /*2310*/  SHF.R.S32.HI R21, RZ, 0x1f, R20 ;  /* 0x0000001fff157819 */ /* 0x001fc80000011414 */
.L_x_460:
[----:B------:R-:W-:Y:S05]  /*2320*/  BRX R20 -0x2330                                   (*"BRANCH_TARGETS .L_x_457,.L_x_462,.L_x_463"*) ;  /* 0xffffffdc14347949 */ /* 0x000fea000383ffff */
.L_x_462:
[----:B------:R-:W-:-:S13]  /*2330*/  ISETP.NE.AND P2, PT, R4, 0x4, PT ;  /* 0x000000040400780c */ /* 0x000fda0003f45270 */
[----:B------:R-:W-:-:S06]  /*2340*/  @!P2 DSETP.NEU.AND P1, PT, R16, RZ, PT ;  /* 0x000000ff1000a22a */ /* 0x000fcc0003f2d000 */
[----:B------:R-:W-:Y:S02]  /*2350*/  @!P2 FSEL R28, R18, RZ, !P1 ;  /* 0x000000ff121ca208 */ /* 0x000fe40004800000 */
[----:B------:R-:W-:Y:S01]  /*2360*/  @!P2 FSEL R29, R19, 1.875, !P1 ;  /* 0x3ff00000131da808 */ /* 0x000fe20004800000 */
[----:B------:R-:W-:Y:S06]  /*2370*/  @!P2 BRA `(.L_x_99) ;  /* 0x00000000003ca947 */ /* 0x000fec0003800000 */
.L_x_459:
[----:B------:R-:W-:Y:S01]  /*2380*/  DSETP.MIN.AND P1, P2, R16, R18, PT ;  /* 0x000000121000722a */ /* 0x000fe20003a20000 */
[----:B------:R-:W-:Y:S01]  /*2390*/  IMAD.MOV.U32 R20, RZ, RZ, R19 ;  /* 0x000000ffff147224 */ /* 0x000fe200078e0013 */
[----:B------:R-:W-:-:S04]  /*23a0*/  MOV R9, R17 ;  /* 0x0000001100097202 */ /* 0x000fc80000000f00 */
[----:B------:R-:W-:Y:S02]  /*23b0*/  FSEL R29, R9, R20, P1 ;  /* 0x00000014091d7208 */ /* 0x000fe40000800000 */
[----:B------:R-:W-:-:S06]  /*23c0*/  SEL R28, R16, R18, P1 ;  /* 0x00000012101c7207 */ /* 0x000fcc0000800000 */
[----:B------:R-:W-:Y:S01]  /*23d0*/  @P2 LOP3.LUT R29, R20, 0x80000, RZ, 0xfc, !PT ;  /* 0x00080000141d2812 */ /* 0x000fe200078efcff */
[----:B------:R-:W-:Y:S06]  /*23e0*/  BRA `(.L_x_99) ;  /* 0x0000000000207947 */ /* 0x000fec0003800000 */
.L_x_463:
[----:B------:R-:W-:Y:S01]  /*23f0*/  DADD R28, R16, R18 ;  /* 0x00000000101c7229 */ /* 0x000fe20000000012 */
[----:B------:R-:W-:Y:S10]  /*2400*/  BRA `(.L_x_99) ;  /* 0x0000000000187947 */ /* 0x000ff40003800000 */
.L_x_457:
[----:B------:R-:W-:Y:S01]  /*2410*/  DSETP.MIN.AND P1, P2, R16, R18, PT ;  /* 0x000000121000722a */ /* 0x000fe20003a20000 */
[----:B------:R-:W-:Y:S02]  /*2420*/  IMAD.MOV.U32 R9, RZ, RZ, R17 ;  /* 0x000000ffff097224 */ /* 0x000fe400078e0011 */
[----:B------:R-:W-:-:S03]  /*2430*/  IMAD.MOV.U32 R20, RZ, RZ, R19 ;  /* 0x000000ffff147224 */ /* 0x000fc600078e0013 */
[----:B------:R-:W-:Y:S02]  /*2440*/  SEL R28, R16, R18, P1 ;  /* 0x00000012101c7207 */ /* 0x000fe40000800000 */
[----:B------:R-:W-:-:S06]  /*2450*/  FSEL R29, R9, R20, P1 ;  /* 0x00000014091d7208 */ /* 0x000fcc0000800000 */
[----:B------:R-:W-:-:S07]  /*2460*/  @P2 LOP3.LUT R29, R20, 0x80000, RZ, 0xfc, !PT ;  /* 0x00080000141d2812 */ /* 0x000fce00078efcff */
.L_x_99:
[----:B------:R-:W0:Y:S01]  /*2470*/  LDC R9, c[0x0][0x39c] ;  /* 0x0000e700ff097b82 */ /* 0x000e220000000800 */
[----:B------:R-:W-:Y:S01]  /*2480*/  IADD3 R6, PT, PT, R6, 0x4, RZ ;  /* 0x0000000406067810 */ /* 0x000fe20007ffe0ff */
[----:B------:R-:W-:-:S03]  /*2490*/  VIADD R25, R25, 0x4 ;  /* 0x0000000419197836 */ /* 0x000fc60000000000 */
[----:B------:R-:W-:Y:S01]  /*24a0*/  ISETP.NE.AND P1, PT, R6, RZ, PT ;  /* 0x000000ff0600720c */ /* 0x000fe20003f25270 */
[C---:B0-----:R-:W-:Y:S01]  /*24b0*/  IMAD R22, R9.reuse, 0x4, R22 ;  /* 0x0000000409167824 */ /* 0x041fe200078e0216 */
[C---:B------:R-:W-:Y:S01]  /*24c0*/  LEA R10, R9.reuse, R10, 0x2 ;  /* 0x0000000a090a7211 */ /* 0x040fe200078e10ff */
[C---:B------:R-:W-:Y:S02]  /*24d0*/  IMAD R11, R9.reuse, 0x4, R11 ;  /* 0x00000004090b7824 */ /* 0x040fe400078e020b */
[----:B------:R-:W-:-:S08]  /*24e0*/  IMAD R23, R9, 0x4, R23 ;  /* 0x0000000409177824 */ /* 0x000fd000078e0217 */
[----:B------:R-:W-:Y:S05]  /*24f0*/  @P1 BRA `(.L_x_100) ;  /* 0xfffffff400381947 */ /* 0x000fea000383ffff */
.L_x_92:
[----:B------:R-:W-:-:S13]  /*2500*/  ISETP.NE.AND P1, PT, R8, RZ, PT ;  /* 0x000000ff0800720c */ /* 0x000fda0003f25270 */
[----:B------:R-:W-:Y:S05]  /*2510*/  @!P1 BRA `(.L_x_84) ;  /* 0x0000003400309947 */ /* 0x000fea0003800000 */
[----:B------:R-:W1:Y:S01]  /*2520*/  LDC R4, c[0x0][0x3a4] ;  /* 0x0000e900ff047b82 */ /* 0x000e620000000800 */
[----:B------:R-:W2:Y:S01]  /*2530*/  LDCU UR4, c[0x0][0x3a0] ;  /* 0x00007400ff0477ac */ /* 0x000ea20008000800 */
[--C-:B------:R-:W-:Y:S01]  /*2540*/  IMAD.IADD R2, R2, 0x1, R7.reuse ;  /* 0x0000000102027824 */ /* 0x100fe200078e0207 */
[----:B------:R-:W3:Y:S03]  /*2550*/  LDCU UR10, c[0x0][0x3a4] ;  /* 0x00007480ff0a77ac */ /* 0x000ee60008000800 */
[----:B------:R-:W-:Y:S02]  /*2560*/  IMAD R2, R2, R9, R0 ;  /* 0x0000000902027224 */ /* 0x000fe400078e0200 */
[----:B------:R-:W4:Y:S08]  /*2570*/  LDC R6, c[0x0][0x39c] ;  /* 0x0000e700ff067b82 */ /* 0x000f300000000800 */
[----:B------:R-:W0:Y:S01]  /*2580*/  LDC.64 R12, c[0x0][0x380] ;  /* 0x0000e000ff0c7b82 */ /* 0x000e220000000a00 */
[----:B--2---:R-:W-:-:S02]  /*2590*/  IMAD R5, R5, UR4, R7 ;  /* 0x0000000405057c24 */ /* 0x004fc4000f8e0207 */
[----:B------:R-:W-:-:S05]  /*25a0*/  IMAD.MOV R7, RZ, RZ, -R8 ;  /* 0x000000ffff077224 */ /* 0x000fca00078e0a08 */
[----:B---3--:R-:W2:Y:S02]  /*25b0*/  LDC.64 R10, c[0x0][0x388] ;  /* 0x0000e200ff0a7b82 */ /* 0x008ea40000000a00 */
.L_x_103:
[----:B0-----:R-:W-:-:S04]  /*25c0*/  IMAD.WIDE.U32 R16, R5, 0x8, R12 ;  /* 0x0000000805107825 */ /* 0x001fc800078e000c */
[----:B--2---:R-:W-:Y:S02]  /*25d0*/  IMAD.WIDE.U32 R18, R2, 0x8, R10 ;  /* 0x0000000802127825 */ /* 0x004fe400078e000a */
[----:B------:R-:W2:Y:S04]  /*25e0*/  LDG.E.64.CONSTANT R16, desc[UR8][R16.64] ;  /* 0x0000000810107981 */ /* 0x000ea8000c1e9b00 */
[----:B------:R-:W2:Y:S01]  /*25f0*/  LDG.E.64.CONSTANT R14, desc[UR8][R18.64] ;  /* 0x00000008120e7981 */ /* 0x000ea2000c1e9b00 */
[----:B------:R-:W-:Y:S01]  /*2600*/  MOV R8, R28 ;  /* 0x0000001c00087202 */ /* 0x000fe20000000f00 */
[----:B------:R-:W-:Y:S01]  /*2610*/  IMAD.MOV.U32 R9, RZ, RZ, R29 ;  /* 0x000000ffff097224 */ /* 0x000fe200078e001d */
[----:B--2---:R-:W-:Y:S01]  /*2620*/  DADD R14, R14, R16 ;  /* 0x000000000e0e7229 */ /* 0x004fe20000000010 */
[----:B------:R-:W-:Y:S10]  /*2630*/  @P0 BRA `(.L_x_101) ;  /* 0x0000000000380947 */ /* 0x000ff40003800000 */
[----:B------:R-:W-:-:S04]  /*2640*/  UISETP.LT.U32.AND UP0, UPT, UR10, 0x2, UPT ;  /* 0x000000020a00788c */ /* 0x000fc8000bf01070 */
[----:B------:R-:W-:-:S04]  /*2650*/  USEL UR4, UR10, 0x2, UP0 ;  /* 0x000000020a047887 */ /* 0x000fc80008000000 */
[----:B------:R-:W-:-:S12]  /*2660*/  USHF.L.U32 UR4, UR4, 0x2, URZ ;  /* 0x0000000204047899 */ /* 0x000fd800080006ff */
[----:B------:R-:W0:Y:S02]  /*2670*/  LDCU UR4, c[0x2][UR4+0x80] ;  /* 0x00801000040477ac */ /* 0x000e240008000800 */
[----:B0-----:R-:W-:-:S10]  /*2680*/  USHF.R.S32.HI UR5, URZ, 0x1f, UR4 ;  /* 0x0000001fff057899 */ /* 0x001fd40008011404 */
.L_x_465:
[----:B------:R-:W-:Y:S05]  /*2690*/  BRXU UR4 -0x26a0                                  (*"BRANCH_TARGETS .L_x_466,.L_x_467,.L_x_468"*) ;  /* 0xffffffd804587958 */ /* 0x000fea000b83ffff */
.L_x_467:
[----:B------:R-:W-:Y:S01]  /*26a0*/  DSETP.MAX.AND P1, P2, R14, R28, PT ;  /* 0x0000001c0e00722a */ /* 0x000fe20003a2f000 */
[----:B------:R-:W-:Y:S02]  /*26b0*/  IMAD.MOV.U32 R8, RZ, RZ, R15 ;  /* 0x000000ffff087224 */ /* 0x000fe400078e000f */
[----:B------:R-:W-:-:S03]  /*26c0*/  IMAD.MOV.U32 R9, RZ, RZ, R29 ;  /* 0x000000ffff097224 */ /* 0x000fc600078e001d */
[----:B------:R-:W-:Y:S02]  /*26d0*/  SEL R28, R14, R28, P1 ;  /* 0x0000001c0e1c7207 */ /* 0x000fe40000800000 */
[----:B------:R-:W-:-:S06]  /*26e0*/  FSEL R17, R8, R9, P1 ;  /* 0x0000000908117208 */ /* 0x000fcc0000800000 */
[----:B------:R-:W-:-:S04]  /*26f0*/  @P2 LOP3.LUT R17, R9, 0x80000, RZ, 0xfc, !PT ;  /* 0x0008000009112812 */ /* 0x000fc800078efcff */
[----:B------:R-:W-:Y:S01]  /*2700*/  MOV R29, R17 ;  /* 0x00000011001d7202 */ /* 0x000fe20000000f00 */
[----:B------:R-:W-:Y:S06]  /*2710*/  BRA `(.L_x_102) ;  /* 0x00000000006c7947 */ /* 0x000fec0003800000 */
.L_x_101:
[----:B------:R-:W-:-:S05]  /*2720*/  IMAD.MOV.U32 R17, RZ, RZ, -0x3 ;  /* 0xfffffffdff117424 */ /* 0x000fca00078e00ff */
[----:B-1----:R-:W-:-:S05]  /*2730*/  VIADDMNMX.U32 R17, R4, R17, 0x3, PT ;  /* 0x0000000304117446 */ /* 0x002fca0003800011 */
[----:B------:R-:W-:-:S04]  /*2740*/  IMAD.SHL.U32 R18, R17, 0x4, RZ ;  /* 0x0000000411127824 */ /* 0x000fc800078e00ff */
[----:B------:R-:W0:Y:S02]  /*2750*/  LDC R16, c[0x2][R18+0x8c] ;  /* 0x0080230012107b82 */ /* 0x000e240000000800 */
[----:B0-----:R-:W-:-:S04]  /*2760*/  SHF.R.S32.HI R17, RZ, 0x1f, R16 ;  /* 0x0000001fff117819 */ /* 0x001fc80000011410 */
.L_x_469:
[----:B------:R-:W-:Y:S05]  /*2770*/  BRX R16 -0x2780                                   (*"BRANCH_TARGETS .L_x_466,.L_x_471,.L_x_472"*) ;  /* 0xffffffd810207949 */ /* 0x000fea000383ffff */
.L_x_471:
[----:B------:R-:W-:-:S13]  /*2780*/  ISETP.NE.AND P2, PT, R4, 0x4, PT ;  /* 0x000000040400780c */ /* 0x000fda0003f45270 */
[----:B------:R-:W-:-:S06]  /*2790*/  @!P2 DSETP.NEU.AND P1, PT, R14, RZ, PT ;  /* 0x000000ff0e00a22a */ /* 0x000fcc0003f2d000 */
[----:B------:R-:W-:Y:S02]  /*27a0*/  @!P2 FSEL R28, R28, RZ, !P1 ;  /* 0x000000ff1c1ca208 */ /* 0x000fe40004800000 */
[----:B------:R-:W-:Y:S01]  /*27b0*/  @!P2 FSEL R29, R29, 1.875, !P1 ;  /* 0x3ff000001d1da808 */ /* 0x000fe20004800000 */
[----:B------:R-:W-:Y:S06]  /*27c0*/  @!P2 BRA `(.L_x_102) ;  /* 0x000000000040a947 */ /* 0x000fec0003800000 */
.L_x_468:
[----:B------:R-:W-:Y:S01]  /*27d0*/  DSETP.MIN.AND P1, P2, R14, R8, PT ;  /* 0x000000080e00722a */ /* 0x000fe20003a20000 */
[----:B------:R-:W-:Y:S01]  /*27e0*/  IMAD.MOV.U32 R16, RZ, RZ, R15 ;  /* 0x000000ffff107224 */ /* 0x000fe200078e000f */
[----:B------:R-:W-:-:S04]  /*27f0*/  MOV R17, R9 ;  /* 0x0000000900117202 */ /* 0x000fc80000000f00 */
[----:B------:R-:W-:Y:S02]  /*2800*/  FSEL R29, R16, R17, P1 ;  /* 0x00000011101d7208 */ /* 0x000fe40000800000 */
[----:B------:R-:W-:-:S06]  /*2810*/  SEL R28, R14, R8, P1 ;  /* 0x000000080e1c7207 */ /* 0x000fcc0000800000 */
[----:B------:R-:W-:Y:S01]  /*2820*/  @P2 LOP3.LUT R29, R17, 0x80000, RZ, 0xfc, !PT ;  /* 0x00080000111d2812 */ /* 0x000fe200078efcff */
[----:B------:R-:W-:Y:S06]  /*2830*/  BRA `(.L_x_102) ;  /* 0x0000000000247947 */ /* 0x000fec0003800000 */
.L_x_472:
[----:B------:R-:W-:Y:S01]  /*2840*/  DADD R28, R14, R28 ;  /* 0x000000000e1c7229 */ /* 0x000fe2000000001c */
[----:B------:R-:W-:Y:S10]  /*2850*/  BRA `(.L_x_102) ;  /* 0x00000000001c7947 */ /* 0x000ff40003800000 */
.L_x_466:
[----:B------:R-:W-:Y:S01]  /*2860*/  DSETP.MIN.AND P1, P2, R14, R28, PT ;  /* 0x0000001c0e00722a */ /* 0x000fe20003a20000 */
[----:B------:R-:W-:Y:S02]  /*2870*/  IMAD.MOV.U32 R8, RZ, RZ, R15 ;  /* 0x000000ffff087224 */ /* 0x000fe400078e000f */
[----:B------:R-:W-:-:S03]  /*2880*/  IMAD.MOV.U32 R9, RZ, RZ, R29 ;  /* 0x000000ffff097224 */ /* 0x000fc600078e001d */
[----:B------:R-:W-:Y:S02]  /*2890*/  SEL R28, R14, R28, P1 ;  /* 0x0000001c0e1c7207 */ /* 0x000fe40000800000 */
[----:B------:R-:W-:-:S06]  /*28a0*/  FSEL R17, R8, R9, P1 ;  /* 0x0000000908117208 */ /* 0x000fcc0000800000 */
[----:B------:R-:W-:-:S05]  /*28b0*/  @P2 LOP3.LUT R17, R9, 0x80000, RZ, 0xfc, !PT ;  /* 0x0008000009112812 */ /* 0x000fca00078efcff */
[----:B------:R-:W-:-:S07]  /*28c0*/  IMAD.MOV.U32 R29, RZ, RZ, R17 ;  /* 0x000000ffff1d7224 */ /* 0x000fce00078e0011 */
.L_x_102:
[----:B------:R-:W-:Y:S01]  /*28d0*/  IADD3 R7, PT, PT, R7, 0x1, RZ ;  /* 0x0000000107077810 */ /* 0x000fe20007ffe0ff */
[----:B----4-:R-:W-:-:S03]  /*28e0*/  IMAD.MOV.U32 R9, RZ, RZ, R6 ;  /* 0x000000ffff097224 */ /* 0x010fc600078e0006 */
[----:B------:R-:W-:Y:S01]  /*28f0*/  ISETP.NE.AND P1, PT, R7, RZ, PT ;  /* 0x000000ff0700720c */ /* 0x000fe20003f25270 */
[----:B------:R-:W-:-:S12]  /*2900*/  IMAD.IADD R2, R2, 0x1, R9 ;  /* 0x0000000102027824 */ /* 0x000fd800078e0209 */
[----:B------:R-:W-:Y:S05]  /*2910*/  @!P1 BRA `(.L_x_84) ;  /* 0x0000003000309947 */ /* 0x000fea0003800000 */
[----:B------:R-:W-:Y:S01]  /*2920*/  VIADD R5, R5, 0x1 ;  /* 0x0000000105057836 */ /* 0x000fe20000000000 */
[----:B------:R-:W-:Y:S06]  /*2930*/  BRA `(.L_x_103) ;  /* 0xfffffffc00207947 */ /* 0x000fec000383ffff */
.L_x_85:
[----:B------:R-:W-:-:S04]  /*2940*/  MOV R4, 0xfffffffd ;  /* 0xfffffffd00047802 */ /* 0x000fc80000000f00 */
[----:B------:R-:W-:-:S05]  /*2950*/  VIADDMNMX.U32 R4, R7, R4, 0x3, PT ;  /* 0x0000000307047446 */ /* 0x000fca0003800004 */
[----:B------:R-:W-:-:S04]  /*2960*/  IMAD.SHL.U32 R4, R4, 0x4, RZ ;  /* 0x0000000404047824 */ /* 0x000fc800078e00ff */
[----:B------:R-:W1:Y:S02]  /*2970*/  LDC R12, c[0x2][R4] ;  /* 0x00800000040c7b82 */ /* 0x000e640000000800 */
[----:B-1----:R-:W-:-:S04]  /*2980*/  SHF.R.S32.HI R13, RZ, 0x1f, R12 ;  /* 0x0000001fff0d7819 */ /* 0x002fc8000001140c */
.L_x_474:
[----:B0-----:R-:W-:Y:S05]  /*2990*/  BRX R12 -0x29a0                                   (*"BRANCH_TARGETS .L_x_475,.L_x_476,.L_x_87"*) ;  /* 0xffffffd40c987949 */ /* 0x001fea000383ffff */
.L_x_475:
[C---:B------:R-:W-:Y:S01]  /*29a0*/  ISETP.GE.U32.AND P1, PT, R6.reuse, 0x4, PT ;  /* 0x000000040600780c */ /* 0x040fe20003f26070 */
[----:B------:R-:W-:Y:S01]  /*29b0*/  IMAD.MOV.U32 R7, RZ, RZ, RZ ;  /* 0x000000ffff077224 */ /* 0x000fe200078e00ff */
[----:B------:R-:W-:-:S11]  /*29c0*/  LOP3.LUT R8, R6, 0x3, RZ, 0xc0, !PT ;  /* 0x0000000306087812 */ /* 0x000fd600078ec0ff */
[----:B------:R-:W-:Y:S05]  /*29d0*/  @!P1 BRA `(.L_x_104) ;  /* 0x0000000c00609947 */ /* 0x000fea0003800000 */
[----:B------:R-:W0:Y:S01]  /*29e0*/  LDC R4, c[0x0][0x3a4] ;  /* 0x0000e900ff047b82 */ /* 0x000e220000000800 */
[C---:B------:R-:W-:Y:S01]  /*29f0*/  IADD3 R7, PT, PT, R2.reuse, 0x3, RZ ;  /* 0x0000000302077810 */ /* 0x040fe20007ffe0ff */
[CC--:B------:R-:W-:Y:S02]  /*2a00*/  IMAD R23, R2.reuse, R9.reuse, R10 ;  /* 0x0000000902177224 */ /* 0x0c0fe400078e020a */
[----:B------:R-:W-:Y:S02]  /*2a10*/  VIADD R11, R2, 0x2 ;  /* 0x00000002020b7836 */ /* 0x000fe40000000000 */
[-C--:B------:R-:W-:Y:S01]  /*2a20*/  IMAD R10, R7, R9.reuse, R0 ;  /* 0x00000009070a7224 */ /* 0x080fe200078e0200 */
[----:B------:R-:W-:Y:S01]  /*2a30*/  LOP3.LUT R7, R6, 0xfffffffc, RZ, 0xc0, !PT ;  /* 0xfffffffc06077812 */ /* 0x000fe200078ec0ff */
[----:B------:R-:W1:Y:S01]  /*2a40*/  LDC.64 R12, c[0x0][0x380] ;  /* 0x0000e000ff0c7b82 */ /* 0x000e620000000a00 */
[----:B------:R-:W-:Y:S02]  /*2a50*/  IMAD R17, R2, R9, R9 ;  /* 0x0000000902117224 */ /* 0x000fe400078e0209 */
[----:B------:R-:W-:-:S02]  /*2a60*/  IMAD R25, R5, R6, 0x3 ;  /* 0x0000000305197424 */ /* 0x000fc400078e0206 */
[----:B------:R-:W-:Y:S02]  /*2a70*/  IMAD R11, R11, R9, R0 ;  /* 0x000000090b0b7224 */ /* 0x000fe400078e0200 */
[----:B------:R-:W-:Y:S01]  /*2a80*/  VIADD R23, R23, UR6 ;  /* 0x0000000617177c36 */ /* 0x000fe20008000000 */
[----:B------:R-:W2:Y:S01]  /*2a90*/  LDC.64 R14, c[0x0][0x388] ;  /* 0x0000e200ff0e7b82 */ /* 0x000ea20000000a00 */
[----:B------:R-:W-:Y:S02]  /*2aa0*/  IMAD.IADD R22, R0, 0x1, R17 ;  /* 0x0000000100167824 */ /* 0x000fe400078e0211 */
[----:B------:R-:W-:-:S07]  /*2ab0*/  IMAD.MOV R6, RZ, RZ, -R7 ;  /* 0x000000ffff067224 */ /* 0x000fce00078e0a07 */
.L_x_112:
[----:B------:R-:W-:Y:S01]  /*2ac0*/  IADD3 R19, PT, PT, R25, -0x3, RZ ;  /* 0xfffffffd19137810 */ /* 0x000fe20007ffe0ff */
[----:B--2---:R-:W-:-:S04]  /*2ad0*/  IMAD.WIDE.U32 R16, R23, 0x8, R14 ;  /* 0x0000000817107825 */ /* 0x004fc800078e000e */
[----:B-1----:R-:W-:Y:S02]  /*2ae0*/  IMAD.WIDE.U32 R18, R19, 0x8, R12 ;  /* 0x0000000813127825 */ /* 0x002fe400078e000c */
[----:B------:R-:W2:Y:S04]  /*2af0*/  LDG.E.64.CONSTANT R16, desc[UR8][R16.64] ;  /* 0x0000000810107981 */ /* 0x000ea8000c1e9b00 */
[----:B------:R-:W3:Y:S01]  /*2b00*/  LDG.E.64.CONSTANT R18, desc[UR8][R18.64] ;  /* 0x0000000812127981 */ /* 0x000ee2000c1e9b00 */
[----:B------:R-:W-:-:S05]  /*2b10*/  IMAD.MOV.U32 R9, RZ, RZ, -0x3 ;  /* 0xfffffffdff097424 */ /* 0x000fca00078e00ff */
[----:B0-----:R-:W-:-:S05]  /*2b20*/  VIADDMNMX.U32 R9, R4, R9, 0x3, PT ;  /* 0x0000000304097446 */ /* 0x001fca0003800009 */
[----:B------:R-:W-:-:S04]  /*2b30*/  IMAD.SHL.U32 R27, R9, 0x4, RZ ;  /* 0x00000004091b7824 */ /* 0x000fc800078e00ff */
[----:B------:R-:W0:Y:S02]  /*2b40*/  LDC R20, c[0x2][R27+0x9c] ;  /* 0x008027001b147b82 */ /* 0x000e240000000800 */
[----:B0-----:R-:W-:Y:S01]  /*2b50*/  SHF.R.S32.HI R21, RZ, 0x1f, R20 ;  /* 0x0000001fff157819 */ /* 0x001fe20000011414 */
[----:B--2---:R-:W-:Y:S01]  /*2b60*/  IMAD.MOV.U32 R9, RZ, RZ, R16 ;  /* 0x000000ffff097224 */ /* 0x004fe200078e0010 */
[----:B---3--:R-:W-:Y:S01]  /*2b70*/  DSETP.MAX.AND P0, P1, R16, R18, PT ;  /* 0x000000121000722a */ /* 0x008fe2000390f000 */
[----:B------:R-:W-:Y:S01]  /*2b80*/  IMAD.MOV.U32 R26, RZ, RZ, R19 ;  /* 0x000000ffff1a7224 */ /* 0x000fe200078e0013 */
[----:B------:R-:W-:-:S04]  /*2b90*/  MOV R24, R18 ;  /* 0x0000001200187202 */ /* 0x000fc80000000f00 */
[----:B------:R-:W-:Y:S02]  /*2ba0*/  FSEL R17, R17, R26, P0 ;  /* 0x0000001a11117208 */ /* 0x000fe40000000000 */
[----:B------:R-:W-:Y:S01]  /*2bb0*/  SEL R16, R9, R24, P0 ;  /* 0x0000001809107207 */ /* 0x000fe20000000000 */
[----:B------:R-:W-:-:S05]  /*2bc0*/  VIADD R9, R25, 0xfffffffe ;  /* 0xfffffffe19097836 */ /* 0x000fca0000000000 */
[----:B------:R-:W-:Y:S01]  /*2bd0*/  @P1 LOP3.LUT R17, R26, 0x80000, RZ, 0xfc, !PT ;  /* 0x000800001a111812 */ /* 0x000fe200078efcff */
.L_x_479:
[----:B------:R-:W-:Y:S06]  /*2be0*/  BRX R20 -0x2bf0                                   (*"BRANCH_TARGETS .L_x_480,.L_x_481,.L_x_482"*) ;  /* 0xffffffd414047949 */ /* 0x000fec000383ffff */
.L_x_481:
[----:B------:R-:W-:-:S13]  /*2bf0*/  ISETP.NE.AND P1, PT, R4, 0x4, PT ;  /* 0x000000040400780c */ /* 0x000fda0003f25270 */
[----:B------:R-:W-:-:S06]  /*2c00*/  @!P1 DSETP.NEU.AND P0, PT, R16, RZ, PT ;  /* 0x000000ff1000922a */ /* 0x000fcc0003f0d000 */
[----:B------:R-:W-:Y:S02]  /*2c10*/  @!P1 FSEL R18, R28, RZ, !P0 ;  /* 0x000000ff1c129208 */ /* 0x000fe40004000000 */
[----:B------:R-:W-:Y:S01]  /*2c20*/  @!P1 FSEL R19, R29, 1.875, !P0 ;  /* 0x3ff000001d139808 */ /* 0x000fe20004000000 */
[----:B------:R-:W-:Y:S06]  /*2c30*/  @!P1 BRA `(.L_x_105) ;  /* 0x0000000000449947 */ /* 0x000fec0003800000 */
[----:B------:R-:W-:Y:S01]  /*2c40*/  DSETP.MIN.AND P0, P1, R16, R28, PT ;  /* 0x0000001c1000722a */ /* 0x000fe20003900000 */
[----:B------:R-:W-:Y:S01]  /*2c50*/  IMAD.MOV.U32 R18, RZ, RZ, R17 ;  /* 0x000000ffff127224 */ /* 0x000fe200078e0011 */
[----:B------:R-:W-:-:S04]  /*2c60*/  MOV R19, R29 ;  /* 0x0000001d00137202 */ /* 0x000fc80000000f00 */
[----:B------:R-:W-:Y:S02]  /*2c70*/  FSEL R21, R18, R19, P0 ;  /* 0x0000001312157208 */ /* 0x000fe40000000000 */
[----:B------:R-:W-:-:S06]  /*2c80*/  SEL R18, R16, R28, P0 ;  /* 0x0000001c10127207 */ /* 0x000fcc0000000000 */
[----:B------:R-:W-:-:S05]  /*2c90*/  @P1 LOP3.LUT R21, R19, 0x80000, RZ, 0xfc, !PT ;  /* 0x0008000013151812 */ /* 0x000fca00078efcff */
[----:B------:R-:W-:Y:S01]  /*2ca0*/  IMAD.MOV.U32 R19, RZ, RZ, R21 ;  /* 0x000000ffff137224 */ /* 0x000fe200078e0015 */
[----:B------:R-:W-:Y:S06]  /*2cb0*/  BRA `(.L_x_105) ;  /* 0x0000000000247947 */ /* 0x000fec0003800000 */
.L_x_480:
        /* <DEDUP_REMOVED lines=8> */
.L_x_482:
[----:B------:R-:W-:-:S11]  /*2d40*/  DADD R18, R16, R28 ;  /* 0x0000000010127229 */ /* 0x000fd6000000001c */
.L_x_105:
[----:B------:R-:W-:-:S04]  /*2d50*/  IMAD.WIDE.U32 R16, R9, 0x8, R12 ;  /* 0x0000000809107825 */ /* 0x000fc800078e000c */
[----:B------:R-:W-:Y:S02]  /*2d60*/  IMAD.WIDE.U32 R26, R22, 0x8, R14 ;  /* 0x00000008161a7825 */ /* 0x000fe400078e000e */
[----:B------:R-:W2:Y:S04]  /*2d70*/  LDG.E.64.CONSTANT R16, desc[UR8][R16.64] ;  /* 0x0000000810107981 */ /* 0x000ea8000c1e9b00 */
[----:B------:R-:W2:Y:S01]  /*2d80*/  LDG.E.64.CONSTANT R20, desc[UR8][R26.64] ;  /* 0x000000081a147981 */ /* 0x000ea2000c1e9b00 */
[----:B------:R-:W-:Y:S01]  /*2d90*/  ISETP.GT.AND P0, PT, R4, 0x2, PT ;  /* 0x000000020400780c */ /* 0x000fe20003f04270 */
[----:B--2---:R-:W-:Y:S01]  /*2da0*/  DSETP.MAX.AND P1, P2, R20, R16, PT ;  /* 0x000000101400722a */ /* 0x004fe20003a2f000 */
[----:B------:R-:W-:Y:S02]  /*2db0*/  IMAD.MOV.U32 R9, RZ, RZ, R20 ;  /* 0x000000ffff097224 */ /* 0x000fe400078e0014 */
[----:B------:R-:W-:-:S02]  /*2dc0*/  IMAD.MOV.U32 R24, RZ, RZ, R17 ;  /* 0x000000ffff187224 */ /* 0x000fc400078e0011 */
[----:B------:R-:W-:-:S03]  /*2dd0*/  IMAD.MOV.U32 R20, RZ, RZ, R16 ;  /* 0x000000ffff147224 */ /* 0x000fc600078e0010 */
[----:B------:R-:W-:Y:S02]  /*2de0*/  FSEL R21, R21, R24, P1 ;  /* 0x0000001815157208 */ /* 0x000fe40000800000 */
[----:B------:R-:W-:-:S04]  /*2df0*/  SEL R20, R9, R20, P1 ;  /* 0x0000001409147207 */ /* 0x000fc80000800000 */
[----:B------:R-:W-:Y:S01]  /*2e00*/  @P2 LOP3.LUT R21, R24, 0x80000, RZ, 0xfc, !PT ;  /* 0x0008000018152812 */ /* 0x000fe200078efcff */
[----:B------:R-:W-:Y:S06]  /*2e10*/  @P0 BRA `(.L_x_106) ;  /* 0x0000000000300947 */ /* 0x000fec0003800000 */
[----:B------:R-:W-:-:S04]  /*2e20*/  VIMNMX.U32 R9, PT, PT, R4, 0x2, PT ;  /* 0x0000000204097848 */ /* 0x000fc80003fe0000 */
[----:B------:R-:W-:-:S04]  /*2e30*/  SHF.L.U32 R9, R9, 0x2, RZ ;  /* 0x0000000209097819 */ /* 0x000fc800000006ff */
[----:B------:R-:W0:Y:S02]  /*2e40*/  LDC R16, c[0x2][R9+0xac] ;  /* 0x00802b0009107b82 */ /* 0x000e240000000800 */
[----:B0-----:R-:W-:-:S04]  /*2e50*/  SHF.R.S32.HI R17, RZ, 0x1f, R16 ;  /* 0x0000001fff117819 */ /* 0x001fc80000011410 */
.L_x_484:
[----:B------:R-:W-:Y:S05]  /*2e60*/  BRX R16 -0x2e70                                   (*"BRANCH_TARGETS .L_x_485,.L_x_486,.L_x_487"*) ;  /* 0xffffffd010647949 */ /* 0x000fea000383ffff */
.L_x_486:
[----:B------:R-:W-:Y:S01]  /*2e70*/  DSETP.MAX.AND P1, P2, R20, R18, PT ;  /* 0x000000121400722a */ /* 0x000fe20003a2f000 */
[----:B------:R-:W-:Y:S02]  /*2e80*/  IMAD.MOV.U32 R9, RZ, RZ, R21 ;  /* 0x000000ffff097224 */ /* 0x000fe400078e0015 */
[----:B------:R-:W-:-:S03]  /*2e90*/  IMAD.MOV.U32 R24, RZ, RZ, R19 ;  /* 0x000000ffff187224 */ /* 0x000fc600078e0013 */
[----:B------:R-:W-:Y:S02]  /*2ea0*/  SEL R16, R20, R18, P1 ;  /* 0x0000001214107207 */ /* 0x000fe40000800000 */
[----:B------:R-:W-:-:S06]  /*2eb0*/  FSEL R17, R9, R24, P1 ;  /* 0x0000001809117208 */ /* 0x000fcc0000800000 */
[----:B------:R-:W-:Y:S01]  /*2ec0*/  @P2 LOP3.LUT R17, R24, 0x80000, RZ, 0xfc, !PT ;  /* 0x0008000018112812 */ /* 0x000fe200078efcff */
[----:B------:R-:W-:Y:S06]  /*2ed0*/  BRA `(.L_x_107) ;  /* 0x0000000000687947 */ /* 0x000fec0003800000 */
.L_x_106:
[----:B------:R-:W-:-:S05]  /*2ee0*/  IMAD.MOV.U32 R9, RZ, RZ, -0x3 ;  /* 0xfffffffdff097424 */ /* 0x000fca00078e00ff */
[----:B------:R-:W-:-:S04]  /*2ef0*/  VIADDMNMX.U32 R9, R4, R9, 0x3, PT ;  /* 0x0000000304097446 */ /* 0x000fc80003800009 */
[----:B------:R-:W-:-:S04]  /*2f00*/  SHF.L.U32 R9, R9, 0x2, RZ ;  /* 0x0000000209097819 */ /* 0x000fc800000006ff */
[----:B------:R-:W0:Y:S02]  /*2f10*/  LDC R16, c[0x2][R9+0xb8] ;  /* 0x00802e0009107b82 */ /* 0x000e240000000800 */
[----:B0-----:R-:W-:-:S04]  /*2f20*/  SHF.R.S32.HI R17, RZ, 0x1f, R16 ;  /* 0x0000001fff117819 */ /* 0x001fc80000011410 */
.L_x_488:
[----:B------:R-:W-:Y:S05]  /*2f30*/  BRX R16 -0x2f40                                   (*"BRANCH_TARGETS .L_x_485,.L_x_490,.L_x_491"*) ;  /* 0xffffffd010307949 */ /* 0x000fea000383ffff */
.L_x_490:
[----:B------:R-:W-:-:S13]  /*2f40*/  ISETP.NE.AND P2, PT, R4, 0x4, PT ;  /* 0x000000040400780c */ /* 0x000fda0003f45270 */
[----:B------:R-:W-:-:S06]  /*2f50*/  @!P2 DSETP.NEU.AND P1, PT, R20, RZ, PT ;  /* 0x000000ff1400a22a */ /* 0x000fcc0003f2d000 */
[----:B------:R-:W-:Y:S02]  /*2f60*/  @!P2 FSEL R16, R18, RZ, !P1 ;  /* 0x000000ff1210a208 */ /* 0x000fe40004800000 */
[----:B------:R-:W-:Y:S01]  /*2f70*/  @!P2 FSEL R17, R19, 1.875, !P1 ;  /* 0x3ff000001311a808 */ /* 0x000fe20004800000 */
[----:B------:R-:W-:Y:S06]  /*2f80*/  @!P2 BRA `(.L_x_107) ;  /* 0x00000000003ca947 */ /* 0x000fec0003800000 */
.L_x_487:
[----:B------:R-:W-:Y:S01]  /*2f90*/  DSETP.MIN.AND P1, P2, R20, R18, PT ;  /* 0x000000121400722a */ /* 0x000fe20003a20000 */
[----:B------:R-:W-:Y:S02]  /*2fa0*/  IMAD.MOV.U32 R9, RZ, RZ, R21 ;  /* 0x000000ffff097224 */ /* 0x000fe400078e0015 */
[----:B------:R-:W-:-:S03]  /*2fb0*/  IMAD.MOV.U32 R24, RZ, RZ, R19 ;  /* 0x000000ffff187224 */ /* 0x000fc600078e0013 */
[----:B------:R-:W-:Y:S02]  /*2fc0*/  SEL R16, R20, R18, P1 ;  /* 0x0000001214107207 */ /* 0x000fe40000800000 */
[----:B------:R-:W-:-:S06]  /*2fd0*/  FSEL R17, R9, R24, P1 ;  /* 0x0000001809117208 */ /* 0x000fcc0000800000 */
[----:B------:R-:W-:Y:S01]  /*2fe0*/  @P2 LOP3.LUT R17, R24, 0x80000, RZ, 0xfc, !PT ;  /* 0x0008000018112812 */ /* 0x000fe200078efcff */
[----:B------:R-:W-:Y:S06]  /*2ff0*/  BRA `(.L_x_107) ;  /* 0x0000000000207947 */ /* 0x000fec0003800000 */
.L_x_491:
[----:B------:R-:W-:Y:S01]  /*3000*/  DADD R16, R20, R18 ;  /* 0x0000000014107229 */ /* 0x000fe20000000012 */
[----:B------:R-:W-:Y:S10]  /*3010*/  BRA `(.L_x_107) ;  /* 0x0000000000187947 */ /* 0x000ff40003800000 */
.L_x_485:
[----:B------:R-:W-:Y:S01]  /*3020*/  DSETP.MIN.AND P1, P2, R20, R18, PT ;  /* 0x000000121400722a */ /* 0x000fe20003a20000 */
[----:B------:R-:W-:Y:S01]  /*3030*/  IMAD.MOV.U32 R9, RZ, RZ, R21 ;  /* 0x000000ffff097224 */ /* 0x000fe200078e0015 */
[----:B------:R-:W-:-:S04]  /*3040*/  MOV R24, R19 ;  /* 0x0000001300187202 */ /* 0x000fc80000000f00 */
[----:B------:R-:W-:Y:S02]  /*3050*/  FSEL R17, R9, R24, P1 ;  /* 0x0000001809117208 */ /* 0x000fe40000800000 */
[----:B------:R-:W-:-:S06]  /*3060*/  SEL R16, R20, R18, P1 ;  /* 0x0000001214107207 */ /* 0x000fcc0000800000 */
[----:B------:R-:W-:-:S07]  /*3070*/  @P2 LOP3.LUT R17, R24, 0x80000, RZ, 0xfc, !PT ;  /* 0x0008000018112812 */ /* 0x000fce00078efcff */
.L_x_107:
[----:B------:R-:W-:Y:S02]  /*3080*/  VIADD R19, R25, 0xffffffff ;  /* 0xffffffff19137836 */ /* 0x000fe40000000000 */
[----:B------:R-:W-:-:S04]  /*3090*/  IMAD.WIDE.U32 R26, R11, 0x8, R14 ;  /* 0x000000080b1a7825 */ /* 0x000fc800078e000e */
[----:B------:R-:W-:Y:S01]  /*30a0*/  IMAD.WIDE.U32 R18, R19, 0x8, R12 ;  /* 0x0000000813127825 */ /* 0x000fe200078e000c */
[----:B------:R-:W2:Y:S05]  /*30b0*/  LDG.E.64.CONSTANT R20, desc[UR8][R26.64] ;  /* 0x000000081a147981 */ /* 0x000eaa000c1e9b00 */
[----:B------:R-:W3:Y:S01]  /*30c0*/  LDG.E.64.CONSTANT R18, desc[UR8][R18.64] ;  /* 0x0000000812127981 */ /* 0x000ee2000c1e9b00 */
[----:B--2---:R-:W-:Y:S01]  /*30d0*/  IMAD.MOV.U32 R9, RZ, RZ, R20 ;  /* 0x000000ffff097224 */ /* 0x004fe200078e0014 */
[----:B---3--:R-:W-:Y:S01]  /*30e0*/  DSETP.MAX.AND P1, P2, R20, R18, PT ;  /* 0x000000121400722a */ /* 0x008fe20003a2f000 */
[----:B------:R-:W-:Y:S01]  /*30f0*/  IMAD.MOV.U32 R24, RZ, RZ, R19 ;  /* 0x000000ffff187224 */ /* 0x000fe200078e0013 */
[----:B------:R-:W-:-:S04]  /*3100*/  MOV R20, R18 ;  /* 0x0000001200147202 */ /* 0x000fc80000000f00 */
[----:B------:R-:W-:Y:S02]  /*3110*/  FSEL R21, R21, R24, P1 ;  /* 0x0000001815157208 */ /* 0x000fe40000800000 */
[----:B------:R-:W-:-:S06]  /*3120*/  SEL R20, R9, R20, P1 ;  /* 0x0000001409147207 */ /* 0x000fcc0000800000 */
[----:B------:R-:W-:Y:S01]  /*3130*/  @P2 LOP3.LUT R21, R24, 0x80000, RZ, 0xfc, !PT ;  /* 0x0008000018152812 */ /* 0x000fe200078efcff */
[----:B------:R-:W-:Y:S06]  /*3140*/  @P0 BRA `(.L_x_108) ;  /* 0x0000000000300947 */ /* 0x000fec0003800000 */
[----:B------:R-:W-:-:S05]  /*3150*/  VIMNMX.U32 R9, PT, PT, R4, 0x2, PT ;  /* 0x0000000204097848 */ /* 0x000fca0003fe0000 */
[----:B------:R-:W-:-:S04]  /*3160*/  IMAD.SHL.U32 R9, R9, 0x4, RZ ;  /* 0x0000000409097824 */ /* 0x000fc800078e00ff */
[----:B------:R-:W0:Y:S02]  /*3170*/  LDC R18, c[0x2][R9+0xc8] ;  /* 0x0080320009127b82 */ /* 0x000e240000000800 */
[----:B0-----:R-:W-:-:S04]  /*3180*/  SHF.R.S32.HI R19, RZ, 0x1f, R18 ;  /* 0x0000001fff137819 */ /* 0x001fc80000011412 */
.L_x_493:
[----:B------:R-:W-:Y:S05]  /*3190*/  BRX R18 -0x31a0                                   (*"BRANCH_TARGETS .L_x_494,.L_x_495,.L_x_496"*) ;  /* 0xffffffcc12987949 */ /* 0x000fea000383ffff */
.L_x_495:
[----:B------:R-:W-:Y:S01]  /*31a0*/  DSETP.MAX.AND P1, P2, R20, R16, PT ;  /* 0x000000101400722a */ /* 0x000fe20003a2f000 */
[----:B------:R-:W-:Y:S02]  /*31b0*/  IMAD.MOV.U32 R9, RZ, RZ, R21 ;  /* 0x000000ffff097224 */ /* 0x000fe400078e0015 */
[----:B------:R-:W-:-:S03]  /*31c0*/  IMAD.MOV.U32 R24, RZ, RZ, R17 ;  /* 0x000000ffff187224 */ /* 0x000fc600078e0011 */
[----:B------:R-:W-:Y:S02]  /*31d0*/  SEL R18, R20, R16, P1 ;  /* 0x0000001014127207 */ /* 0x000fe40000800000 */
[----:B------:R-:W-:-:S06]  /*31e0*/  FSEL R19, R9, R24, P1 ;  /* 0x0000001809137208 */ /* 0x000fcc0000800000 */
[----:B------:R-:W-:Y:S01]  /*31f0*/  @P2 LOP3.LUT R19, R24, 0x80000, RZ, 0xfc, !PT ;  /* 0x0008000018132812 */ /* 0x000fe200078efcff */
[----:B------:R-:W-:Y:S06]  /*3200*/  BRA `(.L_x_109) ;  /* 0x0000000000687947 */ /* 0x000fec0003800000 */
.L_x_108:
[----:B------:R-:W-:-:S04]  /*3210*/  MOV R9, 0xfffffffd ;  /* 0xfffffffd00097802 */ /* 0x000fc80000000f00 */
[----:B------:R-:W-:-:S05]  /*3220*/  VIADDMNMX.U32 R9, R4, R9, 0x3, PT ;  /* 0x0000000304097446 */ /* 0x000fca0003800009 */
[----:B------:R-:W-:-:S04]  /*3230*/  IMAD.SHL.U32 R9, R9, 0x4, RZ ;  /* 0x0000000409097824 */ /* 0x000fc800078e00ff */
[----:B------:R-:W0:Y:S02]  /*3240*/  LDC R18, c[0x2][R9+0xd4] ;  /* 0x0080350009127b82 */ /* 0x000e240000000800 */
[----:B0-----:R-:W-:-:S04]  /*3250*/  SHF.R.S32.HI R19, RZ, 0x1f, R18 ;  /* 0x0000001fff137819 */ /* 0x001fc80000011412 */
.L_x_497:
[----:B------:R-:W-:Y:S05]  /*3260*/  BRX R18 -0x3270                                   (*"BRANCH_TARGETS .L_x_494,.L_x_499,.L_x_500"*) ;  /* 0xffffffcc12647949 */ /* 0x000fea000383ffff */
.L_x_499:
[----:B------:R-:W-:-:S13]  /*3270*/  ISETP.NE.AND P2, PT, R4, 0x4, PT ;  /* 0x000000040400780c */ /* 0x000fda0003f45270 */
[----:B------:R-:W-:-:S06]  /*3280*/  @!P2 DSETP.NEU.AND P1, PT, R20, RZ, PT ;  /* 0x000000ff1400a22a */ /* 0x000fcc0003f2d000 */
[----:B------:R-:W-:Y:S02]  /*3290*/  @!P2 FSEL R18, R16, RZ, !P1 ;  /* 0x000000ff1012a208 */ /* 0x000fe40004800000 */
[----:B------:R-:W-:Y:S01]  /*32a0*/  @!P2 FSEL R19, R17, 1.875, !P1 ;  /* 0x3ff000001113a808 */ /* 0x000fe20004800000 */
[----:B------:R-:W-:Y:S06]  /*32b0*/  @!P2 BRA `(.L_x_109) ;  /* 0x00000000003ca947 */ /* 0x000fec0003800000 */
.L_x_496:
[----:B------:R-:W-:Y:S01]  /*32c0*/  DSETP.MIN.AND P1, P2, R20, R16, PT ;  /* 0x000000101400722a */ /* 0x000fe20003a20000 */
[----:B------:R-:W-:Y:S02]  /*32d0*/  IMAD.MOV.U32 R9, RZ, RZ, R21 ;  /* 0x000000ffff097224 */ /* 0x000fe400078e0015 */
[----:B------:R-:W-:-:S03]  /*32e0*/  IMAD.MOV.U32 R24, RZ, RZ, R17 ;  /* 0x000000ffff187224 */ /* 0x000fc600078e0011 */
[----:B------:R-:W-:Y:S02]  /*32f0*/  SEL R18, R20, R16, P1 ;  /* 0x0000001014127207 */ /* 0x000fe40000800000 */
[----:B------:R-:W-:-:S06]  /*3300*/  FSEL R19, R9, R24, P1 ;  /* 0x0000001809137208 */ /* 0x000fcc0000800000 */
[----:B------:R-:W-:Y:S01]  /*3310*/  @P2 LOP3.LUT R19, R24, 0x80000, RZ, 0xfc, !PT ;  /* 0x0008000018132812 */ /* 0x000fe200078efcff */
[----:B------:R-:W-:Y:S06]  /*3320*/  BRA `(.L_x_109) ;  /* 0x0000000000207947 */ /* 0x000fec0003800000 */
.L_x_500:
[----:B------:R-:W-:Y:S01]  /*3330*/  DADD R18, R20, R16 ;  /* 0x0000000014127229 */ /* 0x000fe20000000010 */
[----:B------:R-:W-:Y:S10]  /*3340*/  BRA `(.L_x_109) ;  /* 0x0000000000187947 */ /* 0x000ff40003800000 */
.L_x_494:
[----:B------:R-:W-:Y:S01]  /*3350*/  DSETP.MIN.AND P1, P2, R20, R16, PT ;  /* 0x000000101400722a */ /* 0x000fe20003a20000 */
[----:B------:R-:W-:Y:S01]  /*3360*/  IMAD.MOV.U32 R24, RZ, RZ, R17 ;  /* 0x000000ffff187224 */ /* 0x000fe200078e0011 */
[----:B------:R-:W-:-:S04]  /*3370*/  MOV R9, R21 ;  /* 0x0000001500097202 */ /* 0x000fc80000000f00 */
[----:B------:R-:W-:Y:S02]  /*3380*/  FSEL R19, R9, R24, P1 ;  /* 0x0000001809137208 */ /* 0x000fe40000800000 */
[----:B------:R-:W-:-:S06]  /*3390*/  SEL R18, R20, R16, P1 ;  /* 0x0000001014127207 */ /* 0x000fcc0000800000 */
[----:B------:R-:W-:-:S07]  /*33a0*/  @P2 LOP3.LUT R19, R24, 0x80000, RZ, 0xfc, !PT ;  /* 0x0008000018132812 */ /* 0x000fce00078efcff */
.L_x_109:
[----:B------:R-:W-:-:S04]  /*33b0*/  IMAD.WIDE.U32 R20, R10, 0x8, R14 ;  /* 0x000000080a147825 */ /* 0x000fc800078e000e */
[----:B------:R-:W-:Y:S02]  /*33c0*/  IMAD.WIDE.U32 R26, R25, 0x8, R12 ;  /* 0x00000008191a7825 */ /* 0x000fe400078e000c */
[----:B------:R-:W2:Y:S04]  /*33d0*/  LDG.E.64.CONSTANT R20, desc[UR8][R20.64] ;  /* 0x0000000814147981 */ /* 0x000ea8000c1e9b00 */
[----:B------:R-:W3:Y:S01]  /*33e0*/  LDG.E.64.CONSTANT R16, desc[UR8][R26.64] ;  /* 0x000000081a107981 */ /* 0x000ee2000c1e9b00 */
[----:B--2---:R-:W-:Y:S01]  /*33f0*/  IMAD.MOV.U32 R9, RZ, RZ, R20 ;  /* 0x000000ffff097224 */ /* 0x004fe200078e0014 */
[----:B---3--:R-:W-:Y:S01]  /*3400*/  DSETP.MAX.AND P1, P2, R20, R16, PT ;  /* 0x000000101400722a */ /* 0x008fe20003a2f000 */
[----:B------:R-:W-:-:S05]  /*3410*/  IMAD.MOV.U32 R24, RZ, RZ, R17 ;  /* 0x000000ffff187224 */ /* 0x000fca00078e0011 */
[----:B------:R-:W-:Y:S02]  /*3420*/  FSEL R29, R21, R24, P1 ;  /* 0x00000018151d7208 */ /* 0x000fe40000800000 */
[----:B------:R-:W-:-:S06]  /*3430*/  SEL R16, R9, R16, P1 ;  /* 0x0000001009107207 */ /* 0x000fcc0000800000 */
[----:B------:R-:W-:-:S04]  /*3440*/  @P2 LOP3.LUT R29, R24, 0x80000, RZ, 0xfc, !PT ;  /* 0x00080000181d2812 */ /* 0x000fc800078efcff */
[----:B------:R-:W-:Y:S01]  /*3450*/  MOV R17, R29 ;  /* 0x0000001d00117202 */ /* 0x000fe20000000f00 */
[----:B------:R-:W-:Y:S06]  /*3460*/  @P0 BRA `(.L_x_110) ;  /* 0x0000000000300947 */ /* 0x000fec0003800000 */
[----:B------:R-:W-:-:S05]  /*3470*/  VIMNMX.U32 R9, PT, PT, R4, 0x2, PT ;  /* 0x0000000204097848 */ /* 0x000fca0003fe0000 */
[----:B------:R-:W-:-:S04]  /*3480*/  IMAD.SHL.U32 R9, R9, 0x4, RZ ;  /* 0x0000000409097824 */ /* 0x000fc800078e00ff */
[----:B------:R-:W0:Y:S02]  /*3490*/  LDC R20, c[0x2][R9+0xe4] ;  /* 0x0080390009147b82 */ /* 0x000e240000000800 */
[----:B0-----:R-:W-:-:S04]  /*34a0*/  SHF.R.S32.HI R21, RZ, 0x1f, R20 ;  /* 0x0000001fff157819 */ /* 0x001fc80000011414 */
.L_x_502:
[----:B------:R-:W-:Y:S05]  /*34b0*/  BRX R20 -0x34c0                                   (*"BRANCH_TARGETS .L_x_503,.L_x_504,.L_x_505"*) ;  /* 0xffffffc814d07949 */ /* 0x000fea000383ffff */
.L_x_504:
[----:B------:R-:W-:Y:S01]  /*34c0*/  DSETP.MAX.AND P1, P2, R16, R18, PT ;  /* 0x000000121000722a */ /* 0x000fe20003a2f000 */
[----:B------:R-:W-:Y:S02]  /*34d0*/  IMAD.MOV.U32 R9, RZ, RZ, R17 ;  /* 0x000000ffff097224 */ /* 0x000fe400078e0011 */
[----:B------:R-:W-:-:S03]  /*34e0*/  IMAD.MOV.U32 R20, RZ, RZ, R19 ;  /* 0x000000ffff147224 */ /* 0x000fc600078e0013 */
[----:B------:R-:W-:Y:S02]  /*34f0*/  SEL R28, R16, R18, P1 ;  /* 0x00000012101c7207 */ /* 0x000fe40000800000 */
[----:B------:R-:W-:-:S06]  /*3500*/  FSEL R29, R9, R20, P1 ;  /* 0x00000014091d7208 */ /* 0x000fcc0000800000 */
[----:B------:R-:W-:Y:S01]  /*3510*/  @P2 LOP3.LUT R29, R20, 0x80000, RZ, 0xfc, !PT ;  /* 0x00080000141d2812 */ /* 0x000fe200078efcff */
[----:B------:R-:W-:Y:S06]  /*3520*/  BRA `(.L_x_111) ;  /* 0x0000000000687947 */ /* 0x000fec0003800000 */
.L_x_110:
[----:B------:R-:W-:-:S04]  /*3530*/  MOV R9, 0xfffffffd ;  /* 0xfffffffd00097802 */ /* 0x000fc80000000f00 */
[----:B------:R-:W-:-:S05]  /*3540*/  VIADDMNMX.U32 R9, R4, R9, 0x3, PT ;  /* 0x0000000304097446 */ /* 0x000fca0003800009 */
[----:B------:R-:W-:-:S04]  /*3550*/  IMAD.SHL.U32 R9, R9, 0x4, RZ ;  /* 0x0000000409097824 */ /* 0x000fc800078e00ff */
[----:B------:R-:W0:Y:S02]  /*3560*/  LDC R20, c[0x2][R9+0xf0] ;  /* 0x00803c0009147b82 */ /* 0x000e240000000800 */
[----:B0-----:R-:W-:-:S04]  /*3570*/  SHF.R.S32.HI R21, RZ, 0x1f, R20 ;  /* 0x0000001fff157819 */ /* 0x001fc80000011414 */
.L_x_506:
[----:B------:R-:W-:Y:S05]  /*3580*/  BRX R20 -0x3590                                   (*"BRANCH_TARGETS .L_x_503,.L_x_508,.L_x_509"*) ;  /* 0xffffffc8149c7949 */ /* 0x000fea000383ffff */
.L_x_508:
[----:B------:R-:W-:-:S13]  /*3590*/  ISETP.NE.AND P2, PT, R4, 0x4, PT ;  /* 0x000000040400780c */ /* 0x000fda0003f45270 */
[----:B------:R-:W-:-:S06]  /*35a0*/  @!P2 DSETP.NEU.AND P1, PT, R16, RZ, PT ;  /* 0x000000ff1000a22a */ /* 0x000fcc0003f2d000 */
[----:B------:R-:W-:Y:S02]  /*35b0*/  @!P2 FSEL R28, R18, RZ, !P1 ;  /* 0x000000ff121ca208 */ /* 0x000fe40004800000 */
[----:B------:R-:W-:Y:S01]  /*35c0*/  @!P2 FSEL R29, R19, 1.875, !P1 ;  /* 0x3ff00000131da808 */ /* 0x000fe20004800000 */
[----:B------:R-:W-:Y:S06]  /*35d0*/  @!P2 BRA `(.L_x_111) ;  /* 0x00000000003ca947 */ /* 0x000fec0003800000 */
.L_x_505:
[----:B------:R-:W-:Y:S01]  /*35e0*/  DSETP.MIN.AND P1, P2, R16, R18, PT ;  /* 0x000000121000722a */ /* 0x000fe20003a20000 */
[----:B------:R-:W-:Y:S02]  /*35f0*/  IMAD.MOV.U32 R9, RZ, RZ, R17 ;  /* 0x000000ffff097224 */ /* 0x000fe400078e0011 */
[----:B------:R-:W-:-:S03]  /*3600*/  IMAD.MOV.U32 R20, RZ, RZ, R19 ;  /* 0x000000ffff147224 */ /* 0x000fc600078e0013 */
[----:B------:R-:W-:Y:S02]  /*3610*/  SEL R28, R16, R18, P1 ;  /* 0x00000012101c7207 */ /* 0x000fe40000800000 */
[----:B------:R-:W-:-:S06]  /*3620*/  FSEL R29, R9, R20, P1 ;  /* 0x00000014091d7208 */ /* 0x000fcc0000800000 */
[----:B------:R-:W-:Y:S01]  /*3630*/  @P2 LOP3.LUT R29, R20, 0x80000, RZ, 0xfc, !PT ;  /* 0x00080000141d2812 */ /* 0x000fe200078efcff */
[----:B------:R-:W-:Y:S06]  /*3640*/  BRA `(.L_x_111) ;  /* 0x0000000000207947 */ /* 0x000fec0003800000 */
.L_x_509:
[----:B------:R-:W-:Y:S01]  /*3650*/  DADD R28, R16, R18 ;  /* 0x00000000101c7229 */ /* 0x000fe20000000012 */
[----:B------:R-:W-:Y:S10]  /*3660*/  BRA `(.L_x_111) ;  /* 0x0000000000187947 */ /* 0x000ff40003800000 */
.L_x_503:
[----:B------:R-:W-:Y:S01]  /*3670*/  DSETP.MIN.AND P1, P2, R16, R18, PT ;  /* 0x000000121000722a */ /* 0x000fe20003a20000 */
[----:B------:R-:W-:Y:S01]  /*3680*/  IMAD.MOV.U32 R20, RZ, RZ, R19 ;  /* 0x000000ffff147224 */ /* 0x000fe200078e0013 */
[----:B------:R-:W-:-:S04]  /*3690*/  MOV R9, R17 ;  /* 0x0000001100097202 */ /* 0x000fc80000000f00 */
[----:B------:R-:W-:Y:S02]  /*36a0*/  FSEL R29, R9, R20, P1 ;  /* 0x00000014091d7208 */ /* 0x000fe40000800000 */
[----:B------:R-:W-:-:S06]  /*36b0*/  SEL R28, R16, R18, P1 ;  /* 0x00000012101c7207 */ /* 0x000fcc0000800000 */
[----:B------:R-:W-:-:S07]  /*36c0*/  @P2 LOP3.LUT R29, R20, 0x80000, RZ, 0xfc, !PT ;  /* 0x00080000141d2812 */ /* 0x000fce00078efcff */
.L_x_111:
[----:B------:R-:W0:Y:S01]  /*36d0*/  LDC R9, c[0x0][0x39c] ;  /* 0x0000e700ff097b82 */ /* 0x000e220000000800 */
[----:B------:R-:W-:Y:S02]  /*36e0*/  VIADD R6, R6, 0x4 ;  /* 0x0000000406067836 */ /* 0x000fe40000000000 */
[----:B------:R-:W-:-:S03]  /*36f0*/  VIADD R25, R25, 0x4 ;  /* 0x0000000419197836 */ /* 0x000fc60000000000 */
[----:B------:R-:W-:Y:S02]  /*3700*/  ISETP.NE.AND P1, PT, R6, RZ, PT ;  /* 0x000000ff0600720c */ /* 0x000fe40003f25270 */
[C---:B0-----:R-:W-:Y:S01]  /*3710*/  LEA R22, R9.reuse, R22, 0x2 ;  /* 0x0000001609167211 */ /* 0x041fe200078e10ff */
[C---:B------:R-:W-:Y:S02]  /*3720*/  IMAD R11, R9.reuse, 0x4, R11 ;  /* 0x00000004090b7824 */ /* 0x040fe400078e020b */
[C---:B------:R-:W-:Y:S02]  /*3730*/  IMAD R10, R9.reuse, 0x4, R10 ;  /* 0x00000004090a7824 */ /* 0x040fe400078e020a */
[----:B------:R-:W-:-:S06]  /*3740*/  IMAD R23, R9, 0x4, R23 ;  /* 0x0000000409177824 */ /* 0x000fcc00078e0217 */
[----:B------:R-:W-:Y:S05]  /*3750*/  @P1 BRA `(.L_x_112) ;  /* 0xfffffff000d81947 */ /* 0x000fea000383ffff */
.L_x_104:
[----:B------:R-:W-:-:S13]  /*3760*/  ISETP.NE.AND P1, PT, R8, RZ, PT ;  /* 0x000000ff0800720c */ /* 0x000fda0003f25270 */
[----:B------:R-:W-:Y:S05]  /*3770*/  @!P1 BRA `(.L_x_84) ;  /* 0x0000002000989947 */ /* 0x000fea0003800000 */
[----:B------:R-:W0:Y:S01]  /*3780*/  LDC R4, c[0x0][0x3a4] ;  /* 0x0000e900ff047b82 */ /* 0x000e220000000800 */
[----:B------:R-:W1:Y:S01]  /*3790*/  LDCU UR4, c[0x0][0x3a0] ;  /* 0x00007400ff0477ac */ /* 0x000e620008000800 */
[----:B------:R-:W-:Y:S01]  /*37a0*/  IADD3 R2, PT, PT, R2, R7, RZ ;  /* 0x0000000702027210 */ /* 0x000fe20007ffe0ff */
[----:B------:R-:W2:Y:S04]  /*37b0*/  LDCU UR10, c[0x0][0x3a4] ;  /* 0x00007480ff0a77ac */ /* 0x000ea80008000800 */
[----:B------:R-:W-:Y:S01]  /*37c0*/  IMAD R2, R2, R9, R0 ;  /* 0x0000000902027224 */ /* 0x000fe200078e0200 */
[----:B------:R-:W3:Y:S08]  /*37d0*/  LDC R6, c[0x0][0x39c] ;  /* 0x0000e700ff067b82 */ /* 0x000ef00000000800 */
[----:B------:R-:W4:Y:S01]  /*37e0*/  LDC.64 R12, c[0x0][0x380] ;  /* 0x0000e000ff0c7b82 */ /* 0x000f220000000a00 */
[----:B-1----:R-:W-:-:S02]  /*37f0*/  IMAD R5, R5, UR4, R7 ;  /* 0x0000000405057c24 */ /* 0x002fc4000f8e0207 */
[----:B------:R-:W-:-:S05]  /*3800*/  IMAD.MOV R7, RZ, RZ, -R8 ;  /* 0x000000ffff077224 */ /* 0x000fca00078e0a08 */
[----:B--2---:R-:W1:Y:S02]  /*3810*/  LDC.64 R10, c[0x0][0x388] ;  /* 0x0000e200ff0a7b82 */ /* 0x004e640000000a00 */
.L_x_115:
[----:B-1----:R-:W-:-:S04]  /*3820*/  IMAD.WIDE.U32 R18, R2, 0x8, R10 ;  /* 0x0000000802127825 */ /* 0x002fc800078e000a */
[----:B----4-:R-:W-:Y:S01]  /*3830*/  IMAD.WIDE.U32 R16, R5, 0x8, R12 ;  /* 0x0000000805107825 */ /* 0x010fe200078e000c */
[----:B------:R-:W2:Y:S04]  /*3840*/  LDG.E.64.CONSTANT R8, desc[UR8][R18.64] ;  /* 0x0000000812087981 */ /* 0x000ea8000c1e9b00 */
[----:B------:R-:W4:Y:S01]  /*3850*/  LDG.E.64.CONSTANT R14, desc[UR8][R16.64] ;  /* 0x00000008100e7981 */ /* 0x000f22000c1e9b00 */
[----:B--2---:R-:W-:Y:S01]  /*3860*/  IMAD.MOV.U32 R20, RZ, RZ, R9 ;  /* 0x000000ffff147224 */ /* 0x004fe200078e0009 */
[----:B----4-:R-:W-:Y:S01]  /*3870*/  DSETP.MAX.AND P1, P2, R8, R14, PT ;  /* 0x0000000e0800722a */ /* 0x010fe20003a2f000 */
[----:B------:R-:W-:Y:S02]  /*3880*/  IMAD.MOV.U32 R21, RZ, RZ, R15 ;  /* 0x000000ffff157224 */ /* 0x000fe400078e000f */
[----:B------:R-:W-:-:S03]  /*3890*/  IMAD.MOV.U32 R9, RZ, RZ, R29 ;  /* 0x000000ffff097224 */ /* 0x000fc600078e001d */
[----:B------:R-:W-:Y:S02]  /*38a0*/  FSEL R23, R20, R21, P1 ;  /* 0x0000001514177208 */ /* 0x000fe40000800000 */
[----:B------:R-:W-:Y:S02]  /*38b0*/  SEL R14, R8, R14, P1 ;  /* 0x0000000e080e7207 */ /* 0x000fe40000800000 */
[----:B------:R-:W-:-:S04]  /*38c0*/  MOV R8, R28 ;  /* 0x0000001c00087202 */ /* 0x000fc80000000f00 */
[----:B------:R-:W-:-:S05]  /*38d0*/  @P2 LOP3.LUT R23, R21, 0x80000, RZ, 0xfc, !PT ;  /* 0x0008000015172812 */ /* 0x000fca00078efcff */
[----:B------:R-:W-:Y:S01]  /*38e0*/  IMAD.MOV.U32 R15, RZ, RZ, R23 ;  /* 0x000000ffff0f7224 */ /* 0x000fe200078e0017 */
[----:B------:R-:W-:Y:S06]  /*38f0*/  @P0 BRA `(.L_x_113) ;  /* 0x0000000000380947 */ /* 0x000fec0003800000 */
[----:B------:R-:W-:-:S04]  /*3900*/  UISETP.LT.U32.AND UP0, UPT, UR10, 0x2, UPT ;  /* 0x000000020a00788c */ /* 0x000fc8000bf01070 */
[----:B------:R-:W-:-:S04]  /*3910*/  USEL UR4, UR10, 0x2, UP0 ;  /* 0x000000020a047887 */ /* 0x000fc80008000000 */
[----:B------:R-:W-:-:S12]  /*3920*/  USHF.L.U32 UR4, UR4, 0x2, URZ ;  /* 0x0000000204047899 */ /* 0x000fd800080006ff */
[----:B------:R-:W1:Y:S02]  /*3930*/  LDCU UR4, c[0x2][UR4+0x100] ;  /* 0x00802000040477ac */ /* 0x000e640008000800 */
[----:B-1----:R-:W-:-:S10]  /*3940*/  USHF.R.S32.HI UR5, URZ, 0x1f, UR4 ;  /* 0x0000001fff057899 */ /* 0x002fd40008011404 */
.L_x_511:
[----:B------:R-:W-:Y:S05]  /*3950*/  BRXU UR4 -0x3960                                  (*"BRANCH_TARGETS .L_x_512,.L_x_513,.L_x_514"*) ;  /* 0xffffffc404a87958 */ /* 0x000fea000b83ffff */
.L_x_513:
        /* <DEDUP_REMOVED lines=8> */
.L_x_113:
[----:B------:R-:W-:-:S05]  /*39e0*/  IMAD.MOV.U32 R17, RZ, RZ, -0x3 ;  /* 0xfffffffdff117424 */ /* 0x000fca00078e00ff */
[----:B0-----:R-:W-:-:S05]  /*39f0*/  VIADDMNMX.U32 R17, R4, R17, 0x3, PT ;  /* 0x0000000304117446 */ /* 0x001fca0003800011 */
[----:B------:R-:W-:-:S04]  /*3a00*/  IMAD.SHL.U32 R18, R17, 0x4, RZ ;  /* 0x0000000411127824 */ /* 0x000fc800078e00ff */
[----:B------:R-:W0:Y:S02]  /*3a10*/  LDC R16, c[0x2][R18+0x10c] ;  /* 0x0080430012107b82 */ /* 0x000e240000000800 */
[----:B0-----:R-:W-:-:S04]  /*3a20*/  SHF.R.S32.HI R17, RZ, 0x1f, R16 ;  /* 0x0000001fff117819 */ /* 0x001fc80000011410 */
.L_x_515:
[----:B------:R-:W-:Y:S05]  /*3a30*/  BRX R16 -0x3a40                                   (*"BRANCH_TARGETS .L_x_512,.L_x_517,.L_x_518"*) ;  /* 0xffffffc410707949 */ /* 0x000fea000383ffff */
.L_x_517:
[----:B------:R-:W-:-:S13]  /*3a40*/  ISETP.NE.AND P2, PT, R4, 0x4, PT ;  /* 0x000000040400780c */ /* 0x000fda0003f45270 */
[----:B------:R-:W-:-:S06]  /*3a50*/  @!P2 DSETP.NEU.AND P1, PT, R14, RZ, PT ;  /* 0x000000ff0e00a22a */ /* 0x000fcc0003f2d000 */
[----:B------:R-:W-:Y:S02]  /*3a60*/  @!P2 FSEL R28, R28, RZ, !P1 ;  /* 0x000000ff1c1ca208 */ /* 0x000fe40004800000 */
[----:B------:R-:W-:Y:S01]  /*3a70*/  @!P2 FSEL R29, R29, 1.875, !P1 ;  /* 0x3ff000001d1da808 */ /* 0x000fe20004800000 */
[----:B------:R-:W-:Y:S06]  /*3a80*/  @!P2 BRA `(.L_x_114) ;  /* 0x000000000040a947 */ /* 0x000fec0003800000 */
.L_x_514:
[----:B------:R-:W-:Y:S01]  /*3a90*/  DSETP.MIN.AND P1, P2, R14, R8, PT ;  /* 0x000000080e00722a */ /* 0x000fe20003a20000 */
[----:B------:R-:W-:Y:S01]  /*3aa0*/  IMAD.MOV.U32 R17, RZ, RZ, R9 ;  /* 0x000000ffff117224 */ /* 0x000fe200078e0009 */
[----:B------:R-:W-:-:S04]  /*3ab0*/  MOV R16, R15 ;  /* 0x0000000f00107202 */ /* 0x000fc80000000f00 */
[----:B------:R-:W-:Y:S02]  /*3ac0*/  FSEL R29, R16, R17, P1 ;  /* 0x00000011101d7208 */ /* 0x000fe40000800000 */
[----:B------:R-:W-:-:S06]  /*3ad0*/  SEL R28, R14, R8, P1 ;  /* 0x000000080e1c7207 */ /* 0x000fcc0000800000 */
[----:B------:R-:W-:Y:S01]  /*3ae0*/  @P2 LOP3.LUT R29, R17, 0x80000, RZ, 0xfc, !PT ;  /* 0x00080000111d2812 */ /* 0x000fe200078efcff */
[----:B------:R-:W-:Y:S06]  /*3af0*/  BRA `(.L_x_114) ;  /* 0x0000000000247947 */ /* 0x000fec0003800000 */
.L_x_518:
[----:B------:R-:W-:Y:S01]  /*3b00*/  DADD R28, R14, R28 ;  /* 0x000000000e1c7229 */ /* 0x000fe2000000001c */
[----:B------:R-:W-:Y:S10]  /*3b10*/  BRA `(.L_x_114) ;  /* 0x00000000001c7947 */ /* 0x000ff40003800000 */
.L_x_512:
[----:B------:R-:W-:Y:S01]  /*3b20*/  DSETP.MIN.AND P1, P2, R14, R28, PT ;  /* 0x0000001c0e00722a */ /* 0x000fe20003a20000 */
[----:B------:R-:W-:Y:S02]  /*3b30*/  IMAD.MOV.U32 R8, RZ, RZ, R15 ;  /* 0x000000ffff087224 */ /* 0x000fe400078e000f */
[----:B------:R-:W-:-:S03]  /*3b40*/  IMAD.MOV.U32 R9, RZ, RZ, R29 ;  /* 0x000000ffff097224 */ /* 0x000fc600078e001d */
[----:B------:R-:W-:Y:S02]  /*3b50*/  SEL R28, R14, R28, P1 ;  /* 0x0000001c0e1c7207 */ /* 0x000fe40000800000 */
[----:B------:R-:W-:-:S06]  /*3b60*/  FSEL R17, R8, R9, P1 ;  /* 0x0000000908117208 */ /* 0x000fcc0000800000 */
[----:B------:R-:W-:-:S04]  /*3b70*/  @P2 LOP3.LUT R17, R9, 0x80000, RZ, 0xfc, !PT ;  /* 0x0008000009112812 */ /* 0x000fc800078efcff */
[----:B------:R-:W-:-:S07]  /*3b80*/  MOV R29, R17 ;  /* 0x00000011001d7202 */ /* 0x000fce0000000f00 */
.L_x_114:
[----:B------:R-:W-:Y:S02]  /*3b90*/  VIADD R7, R7, 0x1 ;  /* 0x0000000107077836 */ /* 0x000fe40000000000 */
[----:B---3--:R-:W-:-:S03]  /*3ba0*/  IMAD.MOV.U32 R9, RZ, RZ, R6 ;  /* 0x000000ffff097224 */ /* 0x008fc600078e0006 */
[----:B------:R-:W-:Y:S01]  /*3bb0*/  ISETP.NE.AND P1, PT, R7, RZ, PT ;  /* 0x000000ff0700720c */ /* 0x000fe20003f25270 */
[----:B------:R-:W-:-:S12]  /*3bc0*/  IMAD.IADD R2, R2, 0x1, R9 ;  /* 0x0000000102027824 */ /* 0x000fd800078e0209 */
[----:B------:R-:W-:Y:S05]  /*3bd0*/  @!P1 BRA `(.L_x_84) ;  /* 0x0000001c00809947 */ /* 0x000fea0003800000 */
[----:B------:R-:W-:Y:S01]  /*3be0*/  IADD3 R5, PT, PT, R5, 0x1, RZ ;  /* 0x0000000105057810 */ /* 0x000fe20007ffe0ff */
[----:B------:R-:W-:Y:S06]  /*3bf0*/  BRA `(.L_x_115) ;  /* 0xfffffffc00087947 */ /* 0x000fec000383ffff */
.L_x_476:
[----:B------:R-:W-:Y:S01]  /*3c00*/  ISETP.GE.U32.AND P0, PT, R6, 0x8, PT ;  /* 0x000000080600780c */ /* 0x000fe20003f06070 */
[----:B------:R-:W-:-:S12]  /*3c10*/  UMOV UR4, URZ ;  /* 0x000000ff00047c82 */ /* 0x000fd80008000000 */
[----:B------:R-:W-:Y:S05]  /*3c20*/  @!P0 BRA `(.L_x_116) ;  /* 0x0000000400b08947 */ /* 0x000fea0003800000 */
[----:B------:R-:W0:Y:S01]  /*3c30*/  LDC.64 R12, c[0x0][0x380] ;  /* 0x0000e000ff0c7b82 */ /* 0x000e220000000a00 */
[----:B------:R-:W-:Y:S01]  /*3c40*/  IMAD R5, R5, R6, 0x3 ;  /* 0x0000000305057424 */ /* 0x000fe200078e0206 */
[----:B------:R-:W-:Y:S01]  /*3c50*/  LOP3.LUT R6, R6, 0xfffffff8, RZ, 0xc0, !PT ;  /* 0xfffffff806067812 */ /* 0x000fe200078ec0ff */
[CC--:B------:R-:W-:Y:S01]  /*3c60*/  IMAD R22, R2.reuse, R9.reuse, R10 ;  /* 0x0000000902167224 */ /* 0x0c0fe200078e020a */
[C---:B------:R-:W-:Y:S01]  /*3c70*/  IADD3 R11, PT, PT, R2.reuse, 0x5, RZ ;  /* 0x00000005020b7810 */ /* 0x040fe20007ffe0ff */
[C---:B------:R-:W-:Y:S02]  /*3c80*/  VIADD R8, R2.reuse, 0x3 ;  /* 0x0000000302087836 */ /* 0x040fe40000000000 */
[C---:B------:R-:W-:Y:S01]  /*3c90*/  IMAD R7, R2.reuse, R9, R9 ;  /* 0x0000000902077224 */ /* 0x040fe200078e0209 */
[----:B------:R-:W1:Y:S01]  /*3ca0*/  LDC.64 R14, c[0x0][0x388] ;  /* 0x0000e200ff0e7b82 */ /* 0x000e620000000a00 */
[C---:B------:R-:W-:Y:S02]  /*3cb0*/  VIADD R10, R2.reuse, 0x4 ;  /* 0x00000004020a7836 */ /* 0x040fe40000000000 */
[----:B------:R-:W-:-:S02]  /*3cc0*/  VIADD R4, R2, 0x2 ;  /* 0x0000000202047836 */ /* 0x000fc40000000000 */
[C---:B------:R-:W-:Y:S02]  /*3cd0*/  VIADD R16, R2.reuse, 0x6 ;  /* 0x0000000602107836 */ /* 0x040fe40000000000 */
[----:B------:R-:W-:Y:S01]  /*3ce0*/  VIADD R17, R2, 0x7 ;  /* 0x0000000702117836 */ /* 0x000fe20000000000 */
[----:B------:R-:W-:Y:S01]  /*3cf0*/  IADD3 R2, PT, PT, R0, R7, RZ ;  /* 0x0000000700027210 */ /* 0x000fe20007ffe0ff */
[----:B------:R-:W-:Y:S02]  /*3d00*/  IMAD.MOV R23, RZ, RZ, -R6 ;  /* 0x000000ffff177224 */ /* 0x000fe400078e0a06 */
[-CC-:B------:R-:W-:Y:S02]  /*3d10*/  IMAD R6, R8, R9.reuse, R0.reuse ;  /* 0x0000000908067224 */ /* 0x180fe400078e0200 */
[-CC-:B------:R-:W-:Y:S02]  /*3d20*/  IMAD R8, R10, R9.reuse, R0.reuse ;  /* 0x000000090a087224 */ /* 0x180fe400078e0200 */
[----:B------:R-:W-:-:S02]  /*3d30*/  IMAD R10, R11, R9, R0 ;  /* 0x000000090b0a7224 */ /* 0x000fc400078e0200 */
[-CC-:B------:R-:W-:Y:S02]  /*3d40*/  IMAD R4, R4, R9.reuse, R0.reuse ;  /* 0x0000000904047224 */ /* 0x180fe400078e0200 */
[-CC-:B------:R-:W-:Y:S02]  /*3d50*/  IMAD R7, R16, R9.reuse, R0.reuse ;  /* 0x0000000910077224 */ /* 0x180fe400078e0200 */
[----:B------:R-:W-:Y:S02]  /*3d60*/  IMAD R11, R17, R9, R0 ;  /* 0x00000009110b7224 */ /* 0x000fe400078e0200 */
[----:B------:R-:W-:-:S07]  /*3d70*/  VIADD R22, R22, UR6 ;  /* 0x0000000616167c36 */ /* 0x000fce0008000000 */
.L_x_117:
[----:B-1----:R-:W-:-:S05]  /*3d80*/  IMAD.WIDE.U32 R24, R22, 0x8, R14 ;  /* 0x0000000816187825 */ /* 0x002fca00078e000e */
[----:B------:R-:W2:Y:S01]  /*3d90*/  LDG.E.64.CONSTANT R16, desc[UR8][R24.64] ;  /* 0x0000000818107981 */ /* 0x000ea2000c1e9b00 */
[----:B------:R-:W-:Y:S02]  /*3da0*/  VIADD R21, R5, 0xfffffffd ;  /* 0xfffffffd05157836 */ /* 0x000fe40000000000 */
[----:B------:R-:W-:-:S04]  /*3db0*/  IMAD.WIDE.U32 R18, R2, 0x8, R14 ;  /* 0x0000000802127825 */ /* 0x000fc800078e000e */
[--C-:B0-----:R-:W-:Y:S02]  /*3dc0*/  IMAD.WIDE.U32 R20, R21, 0x8, R12.reuse ;  /* 0x0000000815147825 */ /* 0x101fe400078e000c */
[----:B------:R-:W3:Y:S02]  /*3dd0*/  LDG.E.64.CONSTANT R18, desc[UR8][R18.64] ;  /* 0x0000000812127981 */ /* 0x000ee4000c1e9b00 */
[----:B------:R-:W-:Y:S02]  /*3de0*/  VIADD R33, R5, 0xfffffffe ;  /* 0xfffffffe05217836 */ /* 0x000fe40000000000 */
[----:B------:R-:W4:Y:S02]  /*3df0*/  LDG.E.64.CONSTANT R20, desc[UR8][R20.64] ;  /* 0x0000000814147981 */ /* 0x000f24000c1e9b00 */
[----:B------:R-:W-:Y:S01]  /*3e00*/  IMAD.WIDE.U32 R32, R33, 0x8, R12 ;  /* 0x0000000821207825 */ /* 0x000fe200078e000c */
[----:B--2---:R-:W-:-:S04]  /*3e10*/  DSETP.NEU.AND P3, PT, R16, RZ, PT ;  /* 0x000000ff1000722a */ /* 0x004fc80003f6d000 */
[----:B------:R-:W2:Y:S01]  /*3e20*/  LDG.E.64.CONSTANT R16, desc[UR8][R32.64] ;  /* 0x0000000820107981 */ /* 0x000ea2000c1e9b00 */
[----:B------:R-:W-:Y:S01]  /*3e30*/  IMAD.WIDE.U32 R30, R4, 0x8, R14 ;  /* 0x00000008041e7825 */ /* 0x000fe200078e000e */
[----:B------:R-:W-:-:S05]  /*3e40*/  IADD3 R27, PT, PT, R5, -0x1, RZ ;  /* 0xffffffff051b7810 */ /* 0x000fca0007ffe0ff */
[--C-:B------:R-:W-:Y:S01]  /*3e50*/  IMAD.WIDE.U32 R26, R27, 0x8, R12.reuse ;  /* 0x000000081b1a7825 */ /* 0x100fe200078e000c */
[----:B----4-:R-:W-:Y:S01]  /*3e60*/  DSETP.NEU.AND P4, PT, R20, RZ, PT ;  /* 0x000000ff1400722a */ /* 0x010fe20003f8d000 */
[----:B------:R0:W4:Y:S01]  /*3e70*/  LDG.E.64.CONSTANT R20, desc[UR8][R30.64] ;  /* 0x000000081e147981 */ /* 0x000122000c1e9b00 */
[----:B---3--:R-:W-:Y:S01]  /*3e80*/  DSETP.NEU.AND P5, PT, R18, RZ, PT ;  /* 0x000000ff1200722a */ /* 0x008fe20003fad000 */
[----:B------:R-:W-:Y:S02]  /*3e90*/  IMAD.WIDE.U32 R24, R5, 0x8, R12 ;  /* 0x0000000805187825 */ /* 0x000fe400078e000c */
[----:B------:R-:W3:Y:S01]  /*3ea0*/  LDG.E.64.CONSTANT R18, desc[UR8][R26.64] ;  /* 0x000000081a127981 */ /* 0x000ee2000c1e9b00 */
[----:B--2---:R-:W-:-:S03]  /*3eb0*/  DSETP.NEU.AND P6, PT, R16, RZ, PT ;  /* 0x000000ff1000722a */ /* 0x004fc60003fcd000 */
[----:B------:R-:W2:Y:S01]  /*3ec0*/  LDG.E.64.CONSTANT R16, desc[UR8][R24.64] ;  /* 0x0000000818107981 */ /* 0x000ea2000c1e9b00 */
[----:B0-----:R-:W-:Y:S01]  /*3ed0*/  VIADD R31, R5, 0x1 ;  /* 0x00000001051f7836 */ /* 0x001fe20000000000 */
[----:B----4-:R-:W-:Y:S01]  /*3ee0*/  DSETP.NEU.AND P0, PT, R20, RZ, PT ;  /* 0x000000ff1400722a */ /* 0x010fe20003f0d000 */
[----:B------:R-:W-:Y:S01]  /*3ef0*/  IMAD.WIDE.U32 R20, R6, 0x8, R14 ;  /* 0x0000000806147825 */ /* 0x000fe200078e000e */
[----:B---3--:R-:W-:-:S03]  /*3f00*/  DSETP.NEU.AND P1, PT, R18, RZ, PT ;  /* 0x000000ff1200722a */ /* 0x008fc60003f2d000 */
[----:B------:R-:W-:Y:S02]  /*3f10*/  IMAD.WIDE.U32 R18, R8, 0x8, R14 ;  /* 0x0000000808127825 */ /* 0x000fe400078e000e */
[----:B------:R-:W3:Y:S04]  /*3f20*/  LDG.E.64.CONSTANT R20, desc[UR8][R20.64] ;  /* 0x0000000814147981 */ /* 0x000ee8000c1e9b00 */
[----:B------:R-:W4:Y:S01]  /*3f30*/  LDG.E.64.CONSTANT R18, desc[UR8][R18.64] ;  /* 0x0000000812127981 */ /* 0x000f22000c1e9b00 */
[----:B--2---:R-:W-:Y:S01]  /*3f40*/  DSETP.NEU.AND P2, PT, R16, RZ, PT ;  /* 0x000000ff1000722a */ /* 0x004fe20003f4d000 */
[----:B------:R-:W-:-:S06]  /*3f50*/  IMAD.WIDE.U32 R16, R31, 0x8, R12 ;  /* 0x000000081f107825 */ /* 0x000fcc00078e000c */
[----:B------:R-:W2:Y:S01]  /*3f60*/  LDG.E.64.CONSTANT R16, desc[UR8][R16.64] ;  /* 0x0000000810107981 */ /* 0x000ea2000c1e9b00 */
[----:B------:R-:W-:Y:S02]  /*3f70*/  FSEL R27, R29, 1.875, !P3 ;  /* 0x3ff000001d1b7808 */ /* 0x000fe40005800000 */
[----:B------:R-:W-:Y:S02]  /*3f80*/  FSEL R25, R28, RZ, !P3 ;  /* 0x000000ff1c197208 */ /* 0x000fe40005800000 */
[----:B------:R-:W-:Y:S01]  /*3f90*/  FSEL R29, R27, R29, P4 ;  /* 0x0000001d1b1d7208 */ /* 0x000fe20002000000 */
[----:B------:R-:W-:Y:S01]  /*3fa0*/  VIADD R27, R5, 0x2 ;  /* 0x00000002051b7836 */ /* 0x000fe20000000000 */
[----:B---3--:R-:W-:Y:S01]  /*3fb0*/  DSETP.NEU.AND P3, PT, R20, RZ, PT ;  /* 0x000000ff1400722a */ /* 0x008fe20003f6d000 */
[----:B------:R-:W-:Y:S01]  /*3fc0*/  IMAD.WIDE.U32 R20, R10, 0x8, R14 ;  /* 0x000000080a147825 */ /* 0x000fe200078e000e */
[----:B------:R-:W-:-:S03]  /*3fd0*/  FSEL R28, R25, R28, P4 ;  /* 0x0000001c191c7208 */ /* 0x000fc60002000000 */
[----:B------:R-:W-:Y:S01]  /*3fe0*/  IMAD.WIDE.U32 R26, R27, 0x8, R12 ;  /* 0x000000081b1a7825 */ /* 0x000fe200078e000c */
[----:B----4-:R-:W-:Y:S01]  /*3ff0*/  DSETP.NEU.AND P4, PT, R18, RZ, PT ;  /* 0x000000ff1200722a */ /* 0x010fe20003f8d000 */
[----:B------:R-:W3:Y:S02]  /*4000*/  LDG.E.64.CONSTANT R20, desc[UR8][R20.64] ;  /* 0x0000000814147981 */ /* 0x000ee4000c1e9b00 */
[----:B------:R-:W-:Y:S02]  /*4010*/  IMAD.WIDE.U32 R24, R7, 0x8, R14 ;  /* 0x0000000807187825 */ /* 0x000fe400078e000e */
[----:B------:R-:W4:Y:S01]  /*4020*/  LDG.E.64.CONSTANT R18, desc[UR8][R26.64] ;  /* 0x000000081a127981 */ /* 0x000f22000c1e9b00 */
[----:B------:R-:W-:Y:S02]  /*4030*/  @P6 FSEL R28, R28, RZ, !P5 ;  /* 0x000000ff1c1c6208 */ /* 0x000fe40006800000 */
[----:B------:R-:W-:Y:S01]  /*4040*/  @P6 FSEL R29, R29, 1.875, !P5 ;  /* 0x3ff000001d1d6808 */ /* 0x000fe20006800000 */
[----:B--2---:R-:W-:Y:S01]  /*4050*/  DSETP.NEU.AND P5, PT, R16, RZ, PT ;  /* 0x000000ff1000722a */ /* 0x004fe20003fad000 */
[----:B------:R-:W2:Y:S01]  /*4060*/  LDG.E.64.CONSTANT R16, desc[UR8][R24.64] ;  /* 0x0000000818107981 */ /* 0x000ea2000c1e9b00 */
[----:B------:R-:W-:Y:S01]  /*4070*/  VIADD R31, R5, 0x3 ;  /* 0x00000003051f7836 */ /* 0x000fe20000000000 */
[----:B------:R-:W-:-:S02]  /*4080*/  @P1 FSEL R28, R28, RZ, !P0 ;  /* 0x000000ff1c1c1208 */ /* 0x000fc40004000000 */
[----:B------:R-:W-:Y:S01]  /*4090*/  @P1 FSEL R29, R29, 1.875, !P0 ;  /* 0x3ff000001d1d1808 */ /* 0x000fe20004000000 */
[----:B---3--:R-:W-:Y:S01]  /*40a0*/  DSETP.NEU.AND P6, PT, R20, RZ, PT ;  /* 0x000000ff1400722a */ /* 0x008fe20003fcd000 */
[----:B------:R-:W-:Y:S01]  /*40b0*/  IADD3 R21, PT, PT, R5, 0x4, RZ ;  /* 0x0000000405157810 */ /* 0x000fe20007ffe0ff */
[----:B----4-:R-:W-:Y:S01]  /*40c0*/  DSETP.NEU.AND P0, PT, R18, RZ, PT ;  /* 0x000000ff1200722a */ /* 0x010fe20003f0d000 */
[----:B------:R-:W-:-:S06]  /*40d0*/  IMAD.WIDE.U32 R18, R31, 0x8, R12 ;  /* 0x000000081f127825 */ /* 0x000fcc00078e000c */
[----:B------:R-:W3:Y:S01]  /*40e0*/  LDG.E.64.CONSTANT R18, desc[UR8][R18.64] ;  /* 0x0000000812127981 */ /* 0x000ee2000c1e9b00 */
[----:B--2---:R-:W-:Y:S01]  /*40f0*/  DSETP.NEU.AND P1, PT, R16, RZ, PT ;  /* 0x000000ff1000722a */ /* 0x004fe20003f2d000 */
[----:B------:R-:W-:-:S04]  /*4100*/  IMAD.WIDE.U32 R16, R21, 0x8, R12 ;  /* 0x0000000815107825 */ /* 0x000fc800078e000c */
[----:B------:R-:W-:Y:S02]  /*4110*/  IMAD.WIDE.U32 R20, R11, 0x8, R14 ;  /* 0x000000080b147825 */ /* 0x000fe400078e000e */
[----:B------:R-:W2:Y:S04]  /*4120*/  LDG.E.64.CONSTANT R16, desc[UR8][R16.64] ;  /* 0x0000000810107981 */ /* 0x000ea8000c1e9b00 */
[----:B------:R-:W4:Y:S01]  /*4130*/  LDG.E.64.CONSTANT R20, desc[UR8][R20.64] ;  /* 0x0000000814147981 */ /* 0x000f22000c1e9b00 */
[----:B------:R-:W-:Y:S02]  /*4140*/  @P2 FSEL R28, R28, RZ, !P3 ;  /* 0x000000ff1c1c2208 */ /* 0x000fe40005800000 */
[----:B------:R-:W-:Y:S01]  /*4150*/  @P2 FSEL R29, R29, 1.875, !P3 ;  /* 0x3ff000001d1d2808 */ /* 0x000fe20005800000 */
[----:B------:R-:W-:Y:S01]  /*4160*/  VIADD R23, R23, 0x8 ;  /* 0x0000000817177836 */ /* 0x000fe20000000000 */
[----:B------:R-:W-:-:S02]  /*4170*/  @P5 FSEL R28, R28, RZ, !P4 ;  /* 0x000000ff1c1c5208 */ /* 0x000fc40006000000 */
[----:B------:R-:W-:Y:S02]  /*4180*/  @P5 FSEL R29, R29, 1.875, !P4 ;  /* 0x3ff000001d1d5808 */ /* 0x000fe40006000000 */
[----:B------:R-:W-:Y:S02]  /*4190*/  @P0 FSEL R28, R28, RZ, !P6 ;  /* 0x000000ff1c1c0208 */ /* 0x000fe40007000000 */
[----:B------:R-:W-:Y:S02]  /*41a0*/  @P0 FSEL R29, R29, 1.875, !P6 ;  /* 0x3ff000001d1d0808 */ /* 0x000fe40007000000 */
[----:B------:R-:W-:Y:S01]  /*41b0*/  ISETP.NE.AND P0, PT, R23, RZ, PT ;  /* 0x000000ff1700720c */ /* 0x000fe20003f05270 */
[----:B---3--:R-:W-:Y:S01]  /*41c0*/  DSETP.NEU.AND P3, PT, R18, RZ, PT ;  /* 0x000000ff1200722a */ /* 0x008fe20003f6d000 */
[C---:B------:R-:W-:Y:S01]  /*41d0*/  IMAD R2, R9.reuse, 0x8, R2 ;  /* 0x0000000809027824 */ /* 0x040fe200078e0202 */
[C---:B------:R-:W-:Y:S01]  /*41e0*/  LEA R6, R9.reuse, R6, 0x3 ;  /* 0x0000000609067211 */ /* 0x040fe200078e18ff */
[C---:B------:R-:W-:Y:S01]  /*41f0*/  IMAD R4, R9.reuse, 0x8, R4 ;  /* 0x0000000809047824 */ /* 0x040fe200078e0204 */
[C---:B------:R-:W-:Y:S01]  /*4200*/  LEA R11, R9.reuse, R11, 0x3 ;  /* 0x0000000b090b7211 */ /* 0x040fe200078e18ff */
[----:B------:R-:W-:-:S02]  /*4210*/  IMAD R8, R9, 0x8, R8 ;  /* 0x0000000809087824 */ /* 0x000fc400078e0208 */
[C---:B------:R-:W-:Y:S02]  /*4220*/  IMAD R10, R9.reuse, 0x8, R10 ;  /* 0x00000008090a7824 */ /* 0x040fe400078e020a */
[----:B------:R-:W-:-:S05]  /*4230*/  IMAD R7, R9, 0x8, R7 ;  /* 0x0000000809077824 */ /* 0x000fca00078e0207 */
[----:B------:R-:W-:Y:S02]  /*4240*/  @P3 FSEL R28, R28, RZ, !P1 ;  /* 0x000000ff1c1c3208 */ /* 0x000fe40004800000 */
[----:B------:R-:W-:Y:S01]  /*4250*/  @P3 FSEL R29, R29, 1.875, !P1 ;  /* 0x3ff000001d1d3808 */ /* 0x000fe20004800000 */
[----:B------:R-:W-:Y:S02]  /*4260*/  IMAD R22, R9, 0x8, R22 ;  /* 0x0000000809167824 */ /* 0x000fe400078e0216 */
[----:B------:R-:W-:Y:S01]  /*4270*/  VIADD R5, R5, 0x8 ;  /* 0x0000000805057836 */ /* 0x000fe20000000000 */
[----:B--2---:R-:W-:Y:S02]  /*4280*/  DSETP.NEU.AND P2, PT, R16, RZ, PT ;  /* 0x000000ff1000722a */ /* 0x004fe40003f4d000 */
[----:B----4-:R-:W-:-:S12]  /*4290*/  DSETP.NEU.AND P4, PT, R20, RZ, PT ;  /* 0x000000ff1400722a */ /* 0x010fd80003f8d000 */
[----:B------:R-:W-:Y:S02]  /*42a0*/  @P2 FSEL R28, R28, RZ, !P4 ;  /* 0x000000ff1c1c2208 */ /* 0x000fe40006000000 */
[----:B------:R-:W-:Y:S01]  /*42b0*/  @P2 FSEL R29, R29, 1.875, !P4 ;  /* 0x3ff000001d1d2808 */ /* 0x000fe20006000000 */
[----:B------:R-:W-:Y:S06]  /*42c0*/  @P0 BRA `(.L_x_117) ;  /* 0xfffffff800ac0947 */ /* 0x000fec000383ffff */
[----:B------:R-:W0:Y:S02]  /*42d0*/  LDCU UR4, c[0x0][0x3a0] ;  /* 0x00007400ff0477ac */ /* 0x000e240008000800 */
[----:B0-----:R-:W-:-:S12]  /*42e0*/  ULOP3.LUT UR4, UR4, 0xfffffff8, URZ, 0xc0, !UPT ;  /* 0xfffffff804047892 */ /* 0x001fd8000f8ec0ff */
.L_x_116:
[----:B------:R-:W0:Y:S02]  /*42f0*/  LDC R5, c[0x0][0x3a0] ;  /* 0x0000e800ff057b82 */ /* 0x000e240000000800 */
[----:B0-----:R-:W-:-:S04]  /*4300*/  LOP3.LUT R6, R5, 0x7, RZ, 0xc0, !PT ;  /* 0x0000000705067812 */ /* 0x001fc800078ec0ff */
[----:B------:R-:W-:-:S13]  /*4310*/  ISETP.NE.AND P0, PT, R6, RZ, PT ;  /* 0x000000ff0600720c */ /* 0x000fda0003f05270 */
[----:B------:R-:W-:Y:S05]  /*4320*/  @!P0 BRA `(.L_x_84) ;  /* 0x0000001400ac8947 */ /* 0x000fea0003800000 */
[----:B------:R-:W0:Y:S01]  /*4330*/  LDC R2, c[0x0][0x398] ;  /* 0x0000e600ff027b82 */ /* 0x000e220000000800 */
[----:B------:R-:W-:Y:S01]  /*4340*/  ISETP.GE.U32.AND P1, PT, R6, 0x4, PT ;  /* 0x000000040600780c */ /* 0x000fe20003f26070 */
[C---:B------:R-:W-:Y:S01]  /*4350*/  IMAD R8, R5.reuse, UR7, RZ ;  /* 0x0000000705087c24 */ /* 0x040fe2000f8e02ff */
[----:B------:R-:W-:-:S04]  /*4360*/  LOP3.LUT R4, R5, 0x3, RZ, 0xc0, !PT ;  /* 0x0000000305047812 */ /* 0x000fc800078ec0ff */
[----:B------:R-:W-:Y:S01]  /*4370*/  ISETP.NE.AND P0, PT, R4, RZ, PT ;  /* 0x000000ff0400720c */ /* 0x000fe20003f05270 */
[----:B0-----:R-:W-:-:S06]  /*4380*/  IMAD R2, R2, UR7, R3 ;  /* 0x0000000702027c24 */ /* 0x001fcc000f8e0203 */
[----:B------:R-:W-:Y:S06]  /*4390*/  @!P1 BRA `(.L_x_118) ;  /* 0x0000000000b89947 */ /* 0x000fec0003800000 */
[----:B------:R-:W0:Y:S01]  /*43a0*/  LDC.64 R16, c[0x0][0x380] ;  /* 0x0000e000ff107b82 */ /* 0x000e220000000a00 */
[----:B------:R-:W-:Y:S02]  /*43b0*/  IMAD R13, R2, R5, UR4 ;  /* 0x00000004020d7e24 */ /* 0x000fe4000f8e0205 */
[----:B------:R-:W-:Y:S02]  /*43c0*/  VIADD R6, R8, UR4 ;  /* 0x0000000408067c36 */ /* 0x000fe40008000000 */
[C---:B------:R-:W-:Y:S01]  /*43d0*/  VIADD R15, R13.reuse, 0x2 ;  /* 0x000000020d0f7836 */ /* 0x040fe20000000000 */
[C---:B------:R-:W-:Y:S01]  /*43e0*/  IADD3 R7, PT, PT, R13.reuse, 0x1, RZ ;  /* 0x000000010d077810 */ /* 0x040fe20007ffe0ff */
[----:B------:R-:W-:Y:S01]  /*43f0*/  IMAD R20, R6, R9, R0 ;  /* 0x0000000906147224 */ /* 0x000fe200078e0200 */
[----:B------:R-:W1:Y:S01]  /*4400*/  LDC.64 R22, c[0x0][0x388] ;  /* 0x0000e200ff167b82 */ /* 0x000e620000000a00 */
[----:B------:R-:W-:Y:S02]  /*4410*/  VIADD R19, R13, 0x3 ;  /* 0x000000030d137836 */ /* 0x000fe40000000000 */
[----:B0-----:R-:W-:-:S04]  /*4420*/  IMAD.WIDE.U32 R6, R7, 0x8, R16 ;  /* 0x0000000807067825 */ /* 0x001fc800078e0010 */
[----:B------:R-:W-:Y:S02]  /*4430*/  IMAD.WIDE.U32 R12, R13, 0x8, R16 ;  /* 0x000000080d0c7825 */ /* 0x000fe400078e0010 */
[----:B------:R-:W2:Y:S02]  /*4440*/  LDG.E.64.CONSTANT R6, desc[UR8][R6.64] ;  /* 0x0000000806067981 */ /* 0x000ea4000c1e9b00 */
[C---:B-1----:R-:W-:Y:S02]  /*4450*/  IMAD.WIDE.U32 R10, R20.reuse, 0x8, R22 ;  /* 0x00000008140a7825 */ /* 0x042fe400078e0016 */
[----:B------:R-:W3:Y:S02]  /*4460*/  LDG.E.64.CONSTANT R12, desc[UR8][R12.64] ;  /* 0x000000080c0c7981 */ /* 0x000ee4000c1e9b00 */
[----:B------:R-:W-:Y:S02]  /*4470*/  IMAD.IADD R20, R20, 0x1, R9 ;  /* 0x0000000114147824 */ /* 0x000fe400078e0209 */
[--C-:B------:R-:W-:Y:S01]  /*4480*/  IMAD.WIDE.U32 R14, R15, 0x8, R16.reuse ;  /* 0x000000080f0e7825 */ /* 0x100fe200078e0010 */
[----:B------:R-:W4:Y:S03]  /*4490*/  LDG.E.64.CONSTANT R10, desc[UR8][R10.64] ;  /* 0x000000080a0a7981 */ /* 0x000f26000c1e9b00 */
[----:B------:R-:W-:-:S02]  /*44a0*/  IMAD.WIDE.U32 R16, R19, 0x8, R16 ;  /* 0x0000000813107825 */ /* 0x000fc400078e0010 */
[----:B------:R-:W5:Y:S02]  /*44b0*/  LDG.E.64.CONSTANT R14, desc[UR8][R14.64] ;  /* 0x000000080e0e7981 */ /* 0x000f64000c1e9b00 */
[C---:B------:R-:W-:Y:S01]  /*44c0*/  IMAD.WIDE.U32 R18, R20.reuse, 0x8, R22 ;  /* 0x0000000814127825 */ /* 0x040fe200078e0016 */
[----:B------:R-:W-:Y:S01]  /*44d0*/  IADD3 R20, PT, PT, R20, R9, RZ ;  /* 0x0000000914147210 */ /* 0x000fe20007ffe0ff */
[----:B------:R-:W5:Y:S04]  /*44e0*/  LDG.E.64.CONSTANT R16, desc[UR8][R16.64] ;  /* 0x0000000810107981 */ /* 0x000f68000c1e9b00 */
[C---:B------:R-:W-:Y:S01]  /*44f0*/  IMAD.IADD R25, R20.reuse, 0x1, R9 ;  /* 0x0000000114197824 */ /* 0x040fe200078e0209 */
[----:B------:R-:W5:Y:S01]  /*4500*/  LDG.E.64.CONSTANT R18, desc[UR8][R18.64] ;  /* 0x0000000812127981 */ /* 0x000f62000c1e9b00 */
[----:B------:R-:W-:-:S04]  /*4510*/  IMAD.WIDE.U32 R20, R20, 0x8, R22 ;  /* 0x0000000814147825 */ /* 0x000fc800078e0016 */
[----:B------:R-:W-:Y:S02]  /*4520*/  IMAD.WIDE.U32 R22, R25, 0x8, R22 ;  /* 0x0000000819167825 */ /* 0x000fe400078e0016 */
[----:B------:R-:W5:Y:S04]  /*4530*/  LDG.E.64.CONSTANT R20, desc[UR8][R20.64] ;  /* 0x0000000814147981 */ /* 0x000f68000c1e9b00 */
[----:B------:R-:W5:Y:S01]  /*4540*/  LDG.E.64.CONSTANT R22, desc[UR8][R22.64] ;  /* 0x0000000816167981 */ /* 0x000f62000c1e9b00 */
[----:B------:R-:W-:Y:S01]  /*4550*/  UIADD3 UR4, UPT, UPT, UR4, 0x4, URZ ;  /* 0x0000000404047890 */ /* 0x000fe2000fffe0ff */
[----:B--2---:R-:W-:Y:S02]  /*4560*/  DSETP.NEU.AND P3, PT, R6, RZ, PT ;  /* 0x000000ff0600722a */ /* 0x004fe40003f6d000 */
[----:B---3--:R-:W-:-:S02]  /*4570*/  DSETP.NEU.AND P4, PT, R12, RZ, PT ;  /* 0x000000ff0c00722a */ /* 0x008fc40003f8d000 */
[----:B----4-:R-:W-:Y:S02]  /*4580*/  DSETP.NEU.AND P5, PT, R10, RZ, PT ;  /* 0x000000ff0a00722a */ /* 0x010fe40003fad000 */
[----:B-----5:R-:W-:-:S04]  /*4590*/  DSETP.NEU.AND P1, PT, R14, RZ, PT ;  /* 0x000000ff0e00722a */ /* 0x020fc80003f2d000 */
[----:B------:R-:W-:Y:S02]  /*45a0*/  FSEL R7, R28, RZ, !P5 ;  /* 0x000000ff1c077208 */ /* 0x000fe40006800000 */
[----:B------:R-:W-:Y:S01]  /*45b0*/  FSEL R11, R29, 1.875, !P5 ;  /* 0x3ff000001d0b7808 */ /* 0x000fe20006800000 */
[----:B------:R-:W-:Y:S01]  /*45c0*/  DSETP.NEU.AND P2, PT, R16, RZ, PT ;  /* 0x000000ff1000722a */ /* 0x000fe20003f4d000 */
[----:B------:R-:W-:Y:S02]  /*45d0*/  FSEL R28, R7, R28, P4 ;  /* 0x0000001c071c7208 */ /* 0x000fe40002000000 */
[----:B------:R-:W-:Y:S01]  /*45e0*/  FSEL R29, R11, R29, P4 ;  /* 0x0000001d0b1d7208 */ /* 0x000fe20002000000 */
[----:B------:R-:W-:Y:S02]  /*45f0*/  DSETP.NEU.AND P5, PT, R18, RZ, PT ;  /* 0x000000ff1200722a */ /* 0x000fe40003fad000 */
[----:B------:R-:W-:-:S04]  /*4600*/  DSETP.NEU.AND P4, PT, R20, RZ, PT ;  /* 0x000000ff1400722a */ /* 0x000fc80003f8d000 */
[----:B------:R-:W-:Y:S02]  /*4610*/  @P3 FSEL R28, R28, RZ, !P5 ;  /* 0x000000ff1c1c3208 */ /* 0x000fe40006800000 */
[----:B------:R-:W-:Y:S01]  /*4620*/  @P3 FSEL R29, R29, 1.875, !P5 ;  /* 0x3ff000001d1d3808 */ /* 0x000fe20006800000 */
[----:B------:R-:W-:Y:S01]  /*4630*/  DSETP.NEU.AND P3, PT, R22, RZ, PT ;  /* 0x000000ff1600722a */ /* 0x000fe20003f6d000 */
[----:B------:R-:W-:Y:S02]  /*4640*/  @P1 FSEL R28, R28, RZ, !P4 ;  /* 0x000000ff1c1c1208 */ /* 0x000fe40006000000 */
[----:B------:R-:W-:-:S03]  /*4650*/  @P1 FSEL R29, R29, 1.875, !P4 ;  /* 0x3ff000001d1d1808 */ /* 0x000fc60006000000 */
[----:B------:R-:W-:Y:S02]  /*4660*/  @P2 FSEL R28, R28, RZ, !P3 ;  /* 0x000000ff1c1c2208 */ /* 0x000fe40005800000 */
[----:B------:R-:W-:-:S07]  /*4670*/  @P2 FSEL R29, R29, 1.875, !P3 ;  /* 0x3ff000001d1d2808 */ /* 0x000fce0005800000 */
.L_x_118:
[----:B------:R-:W-:Y:S05]  /*4680*/  @!P0 BRA `(.L_x_84) ;  /* 0x0000001000d48947 */ /* 0x000fea0003800000 */
[----:B------:R-:W-:Y:S02]  /*4690*/  ISETP.NE.AND P0, PT, R4, 0x1, PT ;  /* 0x000000010400780c */ /* 0x000fe40003f05270 */
[----:B------:R-:W-:-:S04]  /*46a0*/  LOP3.LUT R6, R5, 0x1, RZ, 0xc0, !PT ;  /* 0x0000000105067812 */ /* 0x000fc800078ec0ff */
[----:B------:R-:W-:-:S07]  /*46b0*/  ISETP.NE.U32.AND P3, PT, R6, 0x1, PT ;  /* 0x000000010600780c */ /* 0x000fce0003f65070 */
[----:B------:R-:W-:Y:S06]  /*46c0*/  @!P0 BRA `(.L_x_119) ;  /* 0x0000000000688947 */ /* 0x000fec0003800000 */
[----:B------:R-:W0:Y:S01]  /*46d0*/  LDC.64 R10, c[0x0][0x388] ;  /* 0x0000e200ff0a7b82 */ /* 0x000e220000000a00 */
[----:B------:R-:W-:Y:S02]  /*46e0*/  VIADD R4, R8, UR4 ;  /* 0x0000000408047c36 */ /* 0x000fe40008000000 */
[----:B------:R-:W-:Y:S02]  /*46f0*/  IMAD R17, R2, R5, UR4 ;  /* 0x0000000402117e24 */ /* 0x000fe4000f8e0205 */
[----:B------:R-:W-:Y:S02]  /*4700*/  IMAD R4, R4, R9, R0 ;  /* 0x0000000904047224 */ /* 0x000fe400078e0200 */
[----:B------:R-:W-:Y:S01]  /*4710*/  VIADD R13, R17, 0x1 ;  /* 0x00000001110d7836 */ /* 0x000fe20000000000 */
[----:B------:R-:W1:Y:S01]  /*4720*/  LDC.64 R14, c[0x0][0x380] ;  /* 0x0000e000ff0e7b82 */ /* 0x000e620000000a00 */
[----:B0-----:R-:W-:-:S06]  /*4730*/  IMAD.WIDE.U32 R6, R4, 0x8, R10 ;  /* 0x0000000804067825 */ /* 0x001fcc00078e000a */
[----:B------:R-:W2:Y:S01]  /*4740*/  LDG.E.64.CONSTANT R6, desc[UR8][R6.64] ;  /* 0x0000000806067981 */ /* 0x000ea2000c1e9b00 */
[----:B-1----:R-:W-:-:S04]  /*4750*/  IMAD.WIDE.U32 R12, R13, 0x8, R14 ;  /* 0x000000080d0c7825 */ /* 0x002fc800078e000e */
[----:B------:R-:W-:Y:S01]  /*4760*/  IMAD.WIDE.U32 R14, R17, 0x8, R14 ;  /* 0x00000008110e7825 */ /* 0x000fe200078e000e */
[----:B------:R-:W-:Y:S01]  /*4770*/  IADD3 R17, PT, PT, R4, R9, RZ ;  /* 0x0000000904117210 */ /* 0x000fe20007ffe0ff */
[----:B------:R-:W3:Y:S04]  /*4780*/  LDG.E.64.CONSTANT R12, desc[UR8][R12.64] ;  /* 0x000000080c0c7981 */ /* 0x000ee8000c1e9b00 */
[----:B------:R-:W-:Y:S01]  /*4790*/  IMAD.WIDE.U32 R10, R17, 0x8, R10 ;  /* 0x00000008110a7825 */ /* 0x000fe200078e000a */
[----:B------:R-:W4:Y:S05]  /*47a0*/  LDG.E.64.CONSTANT R14, desc[UR8][R14.64] ;  /* 0x000000080e0e7981 */ /* 0x000f2a000c1e9b00 */
[----:B------:R-:W5:Y:S01]  /*47b0*/  LDG.E.64.CONSTANT R10, desc[UR8][R10.64] ;  /* 0x000000080a0a7981 */ /* 0x000f62000c1e9b00 */
[----:B------:R-:W-:Y:S01]  /*47c0*/  UIADD3 UR4, UPT, UPT, UR4, 0x2, URZ ;  /* 0x0000000204047890 */ /* 0x000fe2000fffe0ff */
[----:B--2---:R-:W-:-:S02]  /*47d0*/  DSETP.NEU.AND P1, PT, R6, RZ, PT ;  /* 0x000000ff0600722a */ /* 0x004fc40003f2d000 */
[----:B---3--:R-:W-:-:S04]  /*47e0*/  DSETP.NEU.AND P2, PT, R12, RZ, PT ;  /* 0x000000ff0c00722a */ /* 0x008fc80003f4d000 */
[----:B------:R-:W-:Y:S02]  /*47f0*/  FSEL R17, R28, RZ, !P1 ;  /* 0x000000ff1c117208 */ /* 0x000fe40004800000 */
[----:B------:R-:W-:Y:S01]  /*4800*/  FSEL R19, R29, 1.875, !P1 ;  /* 0x3ff000001d137808 */ /* 0x000fe20004800000 */
[----:B----4-:R-:W-:Y:S02]  /*4810*/  DSETP.NEU.AND P0, PT, R14, RZ, PT ;  /* 0x000000ff0e00722a */ /* 0x010fe40003f0d000 */
[----:B-----5:R-:W-:-:S04]  /*4820*/  DSETP.NEU.AND P1, PT, R10, RZ, PT ;  /* 0x000000ff0a00722a */ /* 0x020fc80003f2d000 */
[----:B------:R-:W-:Y:S02]  /*4830*/  FSEL R28, R17, R28, P0 ;  /* 0x0000001c111c7208 */ /* 0x000fe40000000000 */
[----:B------:R-:W-:Y:S02]  /*4840*/  FSEL R29, R19, R29, P0 ;  /* 0x0000001d131d7208 */ /* 0x000fe40000000000 */
[----:B------:R-:W-:Y:S02]  /*4850*/  @P2 FSEL R28, R28, RZ, !P1 ;  /* 0x000000ff1c1c2208 */ /* 0x000fe40004800000 */
[----:B------:R-:W-:-:S07]  /*4860*/  @P2 FSEL R29, R29, 1.875, !P1 ;  /* 0x3ff000001d1d2808 */ /* 0x000fce0004800000 */
.L_x_119:
[----:B------:R-:W-:Y:S05]  /*4870*/  @P3 BRA `(.L_x_84) ;  /* 0x0000001000583947 */ /* 0x000fea0003800000 */
[----:B------:R-:W0:Y:S01]  /*4880*/  LDC.64 R6, c[0x0][0x388] ;  /* 0x0000e200ff067b82 */ /* 0x000e220000000a00 */
[----:B------:R-:W-:Y:S02]  /*4890*/  VIADD R8, R8, UR4 ;  /* 0x0000000408087c36 */ /* 0x000fe40008000000 */
[----:B------:R-:W-:Y:S02]  /*48a0*/  IMAD R5, R2, R5, UR4 ;  /* 0x0000000402057e24 */ /* 0x000fe4000f8e0205 */
[----:B------:R-:W-:-:S03]  /*48b0*/  IMAD R13, R8, R9, R0 ;  /* 0x00000009080d7224 */ /* 0x000fc600078e0200 */
[----:B------:R-:W1:Y:S01]  /*48c0*/  LDC.64 R10, c[0x0][0x380] ;  /* 0x0000e000ff0a7b82 */ /* 0x000e620000000a00 */
[----:B0-----:R-:W-:-:S06]  /*48d0*/  IMAD.WIDE.U32 R6, R13, 0x8, R6 ;  /* 0x000000080d067825 */ /* 0x001fcc00078e0006 */
[----:B------:R-:W2:Y:S01]  /*48e0*/  LDG.E.64.CONSTANT R6, desc[UR8][R6.64] ;  /* 0x0000000806067981 */ /* 0x000ea2000c1e9b00 */
[----:B-1----:R-:W-:-:S06]  /*48f0*/  IMAD.WIDE.U32 R4, R5, 0x8, R10 ;  /* 0x0000000805047825 */ /* 0x002fcc00078e000a */
[----:B------:R-:W3:Y:S01]  /*4900*/  LDG.E.64.CONSTANT R4, desc[UR8][R4.64] ;  /* 0x0000000804047981 */ /* 0x000ee2000c1e9b00 */
[----:B--2---:R-:W-:-:S06]  /*4910*/  DSETP.NEU.AND P1, PT, R6, RZ, PT ;  /* 0x000000ff0600722a */ /* 0x004fcc0003f2d000 */
[----:B------:R-:W-:Y:S01]  /*4920*/  FSEL R11, R28, RZ, !P1 ;  /* 0x000000ff1c0b7208 */ /* 0x000fe20004800000 */
[----:B---3--:R-:W-:Y:S01]  /*4930*/  DSETP.NEU.AND P0, PT, R4, RZ, PT ;  /* 0x000000ff0400722a */ /* 0x008fe20003f0d000 */
[----:B------:R-:W-:-:S05]  /*4940*/  FSEL R13, R29, 1.875, !P1 ;  /* 0x3ff000001d0d7808 */ /* 0x000fca0004800000 */
[----:B------:R-:W-:Y:S02]  /*4950*/  FSEL R28, R11, R28, P0 ;  /* 0x0000001c0b1c7208 */ /* 0x000fe40000000000 */
[----:B------:R-:W-:Y:S01]  /*4960*/  FSEL R29, R13, R29, P0 ;  /* 0x0000001d0d1d7208 */ /* 0x000fe20000000000 */
[----:B------:R-:W-:Y:S06]  /*4970*/  BRA `(.L_x_84) ;  /* 0x0000001000187947 */ /* 0x000fec0003800000 */
.L_x_87:
[----:B------:R-:W1:Y:S01]  /*4980*/  LDC R4, c[0x0][0x3a0] ;  /* 0x0000e800ff047b82 */ /* 0x000e620000000800 */
[----:B------:R-:W-:-:S07]  /*4990*/  IMAD.MOV.U32 R7, RZ, RZ, RZ ;  /* 0x000000ffff077224 */ /* 0x000fce00078e00ff */
[----:B------:R-:W2:Y:S01]  /*49a0*/  LDC R2, c[0x0][0x398] ;  /* 0x0000e600ff027b82 */ /* 0x000ea20000000800 */
[C---:B-1----:R-:W-:Y:S01]  /*49b0*/  ISETP.GE.U32.AND P1, PT, R4.reuse, 0x8, PT ;  /* 0x000000080400780c */ /* 0x042fe20003f26070 */
[C---:B------:R-:W-:Y:S01]  /*49c0*/  IMAD R6, R4.reuse, UR7, RZ ;  /* 0x0000000704067c24 */ /* 0x040fe2000f8e02ff */
[----:B------:R-:W-:-:S04]  /*49d0*/  LOP3.LUT R5, R4, 0x7, RZ, 0xc0, !PT ;  /* 0x0000000704057812 */ /* 0x000fc800078ec0ff */
[----:B------:R-:W-:Y:S01]  /*49e0*/  ISETP.NE.AND P0, PT, R5, RZ, PT ;  /* 0x000000ff0500720c */ /* 0x000fe20003f05270 */
[----:B--2---:R-:W-:-:S06]  /*49f0*/  IMAD R11, R2, UR7, R3 ;  /* 0x00000007020b7c24 */ /* 0x004fcc000f8e0203 */
[----:B------:R-:W-:Y:S06]  /*4a00*/  @!P1 BRA `(.L_x_120) ;  /* 0x0000000800089947 */ /* 0x000fec0003800000 */
[CC--:B------:R-:W-:Y:S01]  /*4a10*/  IMAD R25, R6.reuse, R9.reuse, R10 ;  /* 0x0000000906197224 */ /* 0x0c0fe200078e020a */
[C---:B------:R-:W-:Y:S01]  /*4a20*/  IADD3 R20, PT, PT, R6.reuse, 0x3, RZ ;  /* 0x0000000306147810 */ /* 0x040fe20007ffe0ff */
[C---:B------:R-:W-:Y:S01]  /*4a30*/  IMAD R13, R6.reuse, R9, R9 ;  /* 0x00000009060d7224 */ /* 0x040fe200078e0209 */
[C---:B------:R-:W-:Y:S01]  /*4a40*/  IADD3 R24, PT, PT, R6.reuse, 0x7, RZ ;  /* 0x0000000706187810 */ /* 0x040fe20007ffe0ff */
[----:B------:R-:W-:Y:S01]  /*4a50*/  VIADD R10, R6, 0x2 ;  /* 0x00000002060a7836 */ /* 0x000fe20000000000 */
[----:B------:R-:W-:Y:S01]  /*4a60*/  LOP3.LUT R7, R4, 0xfffffff8, RZ, 0xc0, !PT ;  /* 0xfffffff804077812 */ /* 0x000fe200078ec0ff */
[C---:B------:R-:W-:Y:S02]  /*4a70*/  VIADD R21, R6.reuse, 0x4 ;  /* 0x0000000406157836 */ /* 0x040fe40000000000 */
[C---:B------:R-:W-:Y:S02]  /*4a80*/  VIADD R22, R6.reuse, 0x5 ;  /* 0x0000000506167836 */ /* 0x040fe40000000000 */
[----:B------:R-:W-:-:S02]  /*4a90*/  VIADD R23, R6, 0x6 ;  /* 0x0000000606177836 */ /* 0x000fc40000000000 */
[----:B------:R-:W-:Y:S02]  /*4aa0*/  IMAD R2, R11, R4, 0x3 ;  /* 0x000000030b027424 */ /* 0x000fe400078e0204 */
[----:B------:R-:W-:Y:S02]  /*4ab0*/  VIADD R25, R25, UR6 ;  /* 0x0000000619197c36 */ /* 0x000fe40008000000 */
[----:B------:R-:W-:Y:S02]  /*4ac0*/  IMAD.IADD R8, R0, 0x1, R13 ;  /* 0x0000000100087824 */ /* 0x000fe400078e020d */
[-CC-:B------:R-:W-:Y:S02]  /*4ad0*/  IMAD R10, R10, R9.reuse, R0.reuse ;  /* 0x000000090a0a7224 */ /* 0x180fe400078e0200 */
[-CC-:B------:R-:W-:Y:S02]  /*4ae0*/  IMAD R20, R20, R9.reuse, R0.reuse ;  /* 0x0000000914147224 */ /* 0x180fe400078e0200 */
[----:B------:R-:W-:-:S02]  /*4af0*/  IMAD R21, R21, R9, R0 ;  /* 0x0000000915157224 */ /* 0x000fc400078e0200 */
[-CC-:B------:R-:W-:Y:S02]  /*4b00*/  IMAD R22, R22, R9.reuse, R0.reuse ;  /* 0x0000000916167224 */ /* 0x180fe400078e0200 */
[-CC-:B------:R-:W-:Y:S02]  /*4b10*/  IMAD R23, R23, R9.reuse, R0.reuse ;  /* 0x0000000917177224 */ /* 0x180fe400078e0200 */
[----:B------:R-:W-:Y:S02]  /*4b20*/  IMAD R24, R24, R9, R0 ;  /* 0x0000000918187224 */ /* 0x000fe400078e0200 */
[----:B------:R-:W-:-:S07]  /*4b30*/  IMAD.MOV R26, RZ, RZ, -R7 ;  /* 0x000000ffff1a7224 */ /* 0x000fce00078e0a07 */
.L_x_121:
[----:B------:R-:W1:Y:S01]  /*4b40*/  LDC.64 R12, c[0x0][0x380] ;  /* 0x0000e000ff0c7b82 */ /* 0x000e620000000a00 */
[----:B------:R-:W-:-:S07]  /*4b50*/  IADD3 R33, PT, PT, R2, -0x3, RZ ;  /* 0xfffffffd02217810 */ /* 0x000fce0007ffe0ff */
[----:B------:R-:W2:Y:S01]  /*4b60*/  LDC.64 R14, c[0x0][0x388] ;  /* 0x0000e200ff0e7b82 */ /* 0x000ea20000000a00 */
[----:B-1----:R-:W-:-:S05]  /*4b70*/  IMAD.WIDE.U32 R32, R33, 0x8, R12 ;  /* 0x0000000821207825 */ /* 0x002fca00078e000c */
[----:B0-----:R-:W3:Y:S01]  /*4b80*/  LDG.E.64.CONSTANT R18, desc[UR8][R32.64] ;  /* 0x0000000820127981 */ /* 0x001ee2000c1e9b00 */
[----:B--2---:R-:W-:-:S05]  /*4b90*/  IMAD.WIDE.U32 R30, R25, 0x8, R14 ;  /* 0x00000008191e7825 */ /* 0x004fca00078e000e */
[----:B------:R-:W3:Y:S02]  /*4ba0*/  LDG.E.64.CONSTANT R16, desc[UR8][R30.64] ;  /* 0x000000081e107981 */ /* 0x000ee4000c1e9b00 */
[----:B---3--:R-:W-:Y:S01]  /*4bb0*/  DADD R18, R16, R18 ;  /* 0x0000000010127229 */ /* 0x008fe20000000012 */
[----:B------:R-:W-:-:S07]  /*4bc0*/  IMAD.MOV.U32 R17, RZ, RZ, R28 ;  /* 0x000000ffff117224 */ /* 0x000fce00078e001c */
[----:B------:R-:W-:Y:S02]  /*4bd0*/  DSETP.MIN.AND P1, P2, R18, R28, PT ;  /* 0x0000001c1200722a */ /* 0x000fe40003a20000 */
[----:B------:R-:W-:Y:S02]  /*4be0*/  IMAD.MOV.U32 R28, RZ, RZ, R18 ;  /* 0x000000ffff1c7224 */ /* 0x000fe400078e0012 */
[----:B------:R-:W-:-:S03]  /*4bf0*/  IMAD.MOV.U32 R16, RZ, RZ, R29 ;  /* 0x000000ffff107224 */ /* 0x000fc600078e001d */
[----:B------:R-:W-:Y:S02]  /*4c00*/  SEL R28, R28, R17, P1 ;  /* 0x000000111c1c7207 */ /* 0x000fe40000800000 */
[----:B------:R-:W-:Y:S02]  /*4c10*/  IADD3 R17, PT, PT, R2, -0x2, RZ ;  /* 0xfffffffe02117810 */ /* 0x000fe40007ffe0ff */
[----:B------:R-:W-:Y:S01]  /*4c20*/  FSEL R29, R19, R16, P1 ;  /* 0x00000010131d7208 */ /* 0x000fe20000800000 */
[----:B------:R-:W-:Y:S02]  /*4c30*/  IMAD.WIDE.U32 R18, R8, 0x8, R14 ;  /* 0x0000000808127825 */ /* 0x000fe400078e000e */
[----:B------:R-:W-:Y:S02]  /*4c40*/  @P2 LOP3.LUT R29, R16, 0x80000, RZ, 0xfc, !PT ;  /* 0x00080000101d2812 */ /* 0x000fe400078efcff */
[----:B------:R-:W-:Y:S02]  /*4c50*/  IMAD.WIDE.U32 R16, R17, 0x8, R12 ;  /* 0x0000000811107825 */ /* 0x000fe400078e000c */
[----:B------:R-:W2:Y:S04]  /*4c60*/  LDG.E.64.CONSTANT R18, desc[UR8][R18.64] ;  /* 0x0000000812127981 */ /* 0x000ea8000c1e9b00 */
[----:B------:R-:W2:Y:S02]  /*4c70*/  LDG.E.64.CONSTANT R16, desc[UR8][R16.64] ;  /* 0x0000000810107981 */ /* 0x000ea4000c1e9b00 */
[----:B--2---:R-:W-:Y:S01]  /*4c80*/  DADD R30, R18, R16 ;  /* 0x00000000121e7229 */ /* 0x004fe20000000010 */
[----:B------:R-:W-:-:S02]  /*4c90*/  VIADD R17, R2, 0xffffffff ;  /* 0xffffffff02117836 */ /* 0x000fc40000000000 */
[----:B------:R-:W-:-:S04]  /*4ca0*/  IMAD.WIDE.U32 R18, R10, 0x8, R14 ;  /* 0x000000080a127825 */ /* 0x000fc800078e000e */
[----:B------:R-:W-:Y:S02]  /*4cb0*/  IMAD.WIDE.U32 R16, R17, 0x8, R12 ;  /* 0x0000000811107825 */ /* 0x000fe400078e000c */
[----:B------:R-:W2:Y:S04]  /*4cc0*/  LDG.E.64.CONSTANT R18, desc[UR8][R18.64] ;  /* 0x0000000812127981 */ /* 0x000ea8000c1e9b00 */
[----:B------:R-:W2:Y:S01]  /*4cd0*/  LDG.E.64.CONSTANT R16, desc[UR8][R16.64] ;  /* 0x0000000810107981 */ /* 0x000ea2000c1e9b00 */
[----:B------:R-:W-:Y:S01]  /*4ce0*/  DSETP.MIN.AND P1, P2, R28, R30, PT ;  /* 0x0000001e1c00722a */ /* 0x000fe20003a20000 */
[----:B------:R-:W-:Y:S02]  /*4cf0*/  IMAD.MOV.U32 R27, RZ, RZ, R28 ;  /* 0x000000ffff1b7224 */ /* 0x000fe400078e001c */
[----:B------:R-:W-:-:S03]  /*4d00*/  IMAD.MOV.U32 R28, RZ, RZ, R30 ;  /* 0x000000ffff1c7224 */ /* 0x000fc600078e001e */
[----:B------:R-:W-:-:S08]  /*4d10*/  FSEL R29, R29, R31, P1 ;  /* 0x0000001f1d1d7208 */ /* 0x000fd00000800000 */
[----:B------:R-:W-:Y:S01]  /*4d20*/  @P2 LOP3.LUT R29, R31, 0x80000, RZ, 0xfc, !PT ;  /* 0x000800001f1d2812 */ /* 0x000fe200078efcff */
[----:B--2---:R-:W-:Y:S01]  /*4d30*/  DADD R30, R18, R16 ;  /* 0x00000000121e7229 */ /* 0x004fe20000000010 */
[----:B------:R-:W-:-:S04]  /*4d40*/  IMAD.WIDE.U32 R16, R2, 0x8, R12 ;  /* 0x0000000802107825 */ /* 0x000fc800078e000c */
[----:B------:R-:W-:Y:S02]  /*4d50*/  IMAD.WIDE.U32 R18, R20, 0x8, R14 ;  /* 0x0000000814127825 */ /* 0x000fe400078e000e */
[----:B------:R-:W2:Y:S04]  /*4d60*/  LDG.E.64.CONSTANT R16, desc[UR8][R16.64] ;  /* 0x0000000810107981 */ /* 0x000ea8000c1e9b00 */
[----:B------:R-:W2:Y:S01]  /*4d70*/  LDG.E.64.CONSTANT R18, desc[UR8][R18.64] ;  /* 0x0000000812127981 */ /* 0x000ea2000c1e9b00 */
[----:B------:R-:W-:-:S06]  /*4d80*/  SEL R28, R27, R28, P1 ;  /* 0x0000001c1b1c7207 */ /* 0x000fcc0000800000 */
[----:B------:R-:W-:Y:S01]  /*4d90*/  DSETP.MIN.AND P1, P2, R28, R30, PT ;  /* 0x0000001e1c00722a */ /* 0x000fe20003a20000 */
[----:B------:R-:W-:Y:S01]  /*4da0*/  MOV R27, R28 ;  /* 0x0000001c001b7202 */ /* 0x000fe20000000f00 */
[----:B------:R-:W-:-:S04]  /*4db0*/  IMAD.MOV.U32 R28, RZ, RZ, R30 ;  /* 0x000000ffff1c7224 */ /* 0x000fc800078e001e */
[----:B------:R-:W-:-:S08]  /*4dc0*/  FSEL R29, R29, R31, P1 ;  /* 0x0000001f1d1d7208 */ /* 0x000fd00000800000 */
[----:B------:R-:W-:Y:S01]  /*4dd0*/  @P2 LOP3.LUT R29, R31, 0x80000, RZ, 0xfc, !PT ;  /* 0x000800001f1d2812 */ /* 0x000fe200078efcff */
[----:B--2---:R-:W-:Y:S01]  /*4de0*/  DADD R30, R18, R16 ;  /* 0x00000000121e7229 */ /* 0x004fe20000000010 */
[----:B------:R-:W-:Y:S01]  /*4df0*/  IADD3 R17, PT, PT, R2, 0x1, RZ ;  /* 0x0000000102117810 */ /* 0x000fe20007ffe0ff */
[----:B------:R-:W-:-:S04]  /*4e00*/  IMAD.WIDE.U32 R18, R21, 0x8, R14 ;  /* 0x0000000815127825 */ /* 0x000fc800078e000e */
[----:B------:R-:W-:Y:S02]  /*4e10*/  IMAD.WIDE.U32 R16, R17, 0x8, R12 ;  /* 0x0000000811107825 */ /* 0x000fe400078e000c */
[----:B------:R-:W2:Y:S04]  /*4e20*/  LDG.E.64.CONSTANT R18, desc[UR8][R18.64] ;  /* 0x0000000812127981 */ /* 0x000ea8000c1e9b00 */
[----:B------:R-:W2:Y:S01]  /*4e30*/  LDG.E.64.CONSTANT R16, desc[UR8][R16.64] ;  /* 0x0000000810107981 */ /* 0x000ea2000c1e9b00 */
[----:B------:R-:W-:-:S06]  /*4e40*/  SEL R28, R27, R28, P1 ;  /* 0x0000001c1b1c7207 */ /* 0x000fcc0000800000 */
[----:B------:R-:W-:Y:S01]  /*4e50*/  DSETP.MIN.AND P1, P2, R28, R30, PT ;  /* 0x0000001e1c00722a */ /* 0x000fe20003a20000 */
[----:B------:R-:W-:Y:S02]  /*4e60*/  IMAD.MOV.U32 R27, RZ, RZ, R28 ;  /* 0x000000ffff1b7224 */ /* 0x000fe400078e001c */
[----:B------:R-:W-:-:S03]  /*4e70*/  IMAD.MOV.U32 R28, RZ, RZ, R30 ;  /* 0x000000ffff1c7224 */ /* 0x000fc600078e001e */
[----:B------:R-:W-:-:S08]  /*4e80*/  FSEL R29, R29, R31, P1 ;  /* 0x0000001f1d1d7208 */ /* 0x000fd00000800000 */
[----:B------:R-:W-:Y:S01]  /*4e90*/  @P2 LOP3.LUT R29, R31, 0x80000, RZ, 0xfc, !PT ;  /* 0x000800001f1d2812 */ /* 0x000fe200078efcff */
[----:B--2---:R-:W-:Y:S01]  /*4ea0*/  DADD R30, R18, R16 ;  /* 0x00000000121e7229 */ /* 0x004fe20000000010 */
[----:B------:R-:W-:Y:S02]  /*4eb0*/  VIADD R17, R2, 0x2 ;  /* 0x0000000202117836 */ /* 0x000fe40000000000 */
        /* <DEDUP_REMOVED lines=20> */
[----:B------:R-:W-:Y:S02]  /*5000*/  FSEL R29, R29, R31, P1 ;  /* 0x0000001f1d1d7208 */ /* 0x000fe40000800000 */
[----:B------:R-:W-:-:S06]  /*5010*/  SEL R28, R27, R28, P1 ;  /* 0x0000001c1b1c7207 */ /* 0x000fcc0000800000 */
[----:B------:R-:W-:Y:S01]  /*5020*/  @P2 LOP3.LUT R29, R31, 0x80000, RZ, 0xfc, !PT ;  /* 0x000800001f1d2812 */ /* 0x000fe200078efcff */
[----:B------:R-:W-:Y:S02]  /*5030*/  IMAD.MOV.U32 R27, RZ, RZ, R28 ;  /* 0x000000ffff1b7224 */ /* 0x000fe400078e001c */
[----:B------:R-:W-:-:S06]  /*5040*/  IMAD.WIDE.U32 R14, R24, 0x8, R14 ;  /* 0x00000008180e7825 */ /* 0x000fcc00078e000e */
[----:B------:R-:W3:Y:S01]  /*5050*/  LDG.E.64.CONSTANT R14, desc[UR8][R14.64] ;  /* 0x000000080e0e7981 */ /* 0x000ee2000c1e9b00 */
[----:B--2---:R-:W-:-:S08]  /*5060*/  DADD R30, R18, R16 ;  /* 0x00000000121e7229 */ /* 0x004fd00000000010 */
[----:B------:R-:W-:Y:S02]  /*5070*/  DSETP.MIN.AND P1, P2, R28, R30, PT ;  /* 0x0000001e1c00722a */ /* 0x000fe40003a20000 */
[----:B------:R-:W-:-:S04]  /*5080*/  MOV R28, R30 ;  /* 0x0000001e001c7202 */ /* 0x000fc80000000f00 */
[----:B------:R-:W-:Y:S01]  /*5090*/  SEL R28, R27, R28, P1 ;  /* 0x0000001c1b1c7207 */ /* 0x000fe20000800000 */
[----:B------:R-:W-:-:S04]  /*50a0*/  VIADD R27, R2, 0x4 ;  /* 0x00000004021b7836 */ /* 0x000fc80000000000 */
[----:B------:R-:W-:-:S06]  /*50b0*/  IMAD.WIDE.U32 R12, R27, 0x8, R12 ;  /* 0x000000081b0c7825 */ /* 0x000fcc00078e000c */
[----:B------:R-:W3:Y:S01]  /*50c0*/  LDG.E.64.CONSTANT R12, desc[UR8][R12.64] ;  /* 0x000000080c0c7981 */ /* 0x000ee2000c1e9b00 */
[----:B------:R-:W-:Y:S01]  /*50d0*/  FSEL R29, R29, R31, P1 ;  /* 0x0000001f1d1d7208 */ /* 0x000fe20000800000 */
[----:B------:R-:W-:Y:S01]  /*50e0*/  VIADD R26, R26, 0x8 ;  /* 0x000000081a1a7836 */ /* 0x000fe20000000000 */
[----:B------:R-:W-:-:S04]  /*50f0*/  @P2 LOP3.LUT R29, R31, 0x80000, RZ, 0xfc, !PT ;  /* 0x000800001f1d2812 */ /* 0x000fc800078efcff */
[----:B------:R-:W-:Y:S01]  /*5100*/  ISETP.NE.AND P1, PT, R26, RZ, PT ;  /* 0x000000ff1a00720c */ /* 0x000fe20003f25270 */
[----:B------:R-:W-:Y:S01]  /*5110*/  IMAD.MOV.U32 R18, RZ, RZ, R28 ;  /* 0x000000ffff127224 */ /* 0x000fe200078e001c */
[C---:B------:R-:W-:Y:S01]  /*5120*/  LEA R20, R9.reuse, R20, 0x3 ;  /* 0x0000001409147211 */ /* 0x040fe200078e18ff */
[----:B------:R-:W-:Y:S01]  /*5130*/  VIADD R2, R2, 0x8 ;  /* 0x0000000802027836 */ /* 0x000fe20000000000 */
[C---:B------:R-:W-:Y:S01]  /*5140*/  LEA R24, R9.reuse, R24, 0x3 ;  /* 0x0000001809187211 */ /* 0x040fe200078e18ff */
[C---:B------:R-:W-:Y:S02]  /*5150*/  IMAD R8, R9.reuse, 0x8, R8 ;  /* 0x0000000809087824 */ /* 0x040fe400078e0208 */
[C---:B------:R-:W-:Y:S02]  /*5160*/  IMAD R10, R9.reuse, 0x8, R10 ;  /* 0x00000008090a7824 */ /* 0x040fe400078e020a */
[C---:B------:R-:W-:Y:S02]  /*5170*/  IMAD R21, R9.reuse, 0x8, R21 ;  /* 0x0000000809157824 */ /* 0x040fe400078e0215 */
[----:B------:R-:W-:-:S02]  /*5180*/  IMAD R22, R9, 0x8, R22 ;  /* 0x0000000809167824 */ /* 0x000fc400078e0216 */
[C---:B------:R-:W-:Y:S02]  /*5190*/  IMAD R23, R9.reuse, 0x8, R23 ;  /* 0x0000000809177824 */ /* 0x040fe400078e0217 */
[----:B------:R-:W-:Y:S01]  /*51a0*/  IMAD R25, R9, 0x8, R25 ;  /* 0x0000000809197824 */ /* 0x000fe200078e0219 */
[----:B---3--:R-:W-:-:S08]  /*51b0*/  DADD R16, R14, R12 ;  /* 0x000000000e107229 */ /* 0x008fd0000000000c */
[----:B------:R-:W-:Y:S02]  /*51c0*/  DSETP.MIN.AND P2, P3, R28, R16, PT ;  /* 0x000000101c00722a */ /* 0x000fe40003b40000 */
[----:B------:R-:W-:-:S04]  /*51d0*/  MOV R28, R17 ;  /* 0x00000011001c7202 */ /* 0x000fc80000000f00 */
[----:B------:R-:W-:Y:S02]  /*51e0*/  SEL R16, R18, R16, P2 ;  /* 0x0000001012107207 */ /* 0x000fe40001000000 */
[----:B------:R-:W-:-:S06]  /*51f0*/  FSEL R29, R29, R28, P2 ;  /* 0x0000001c1d1d7208 */ /* 0x000fcc0001000000 */
[----:B------:R-:W-:Y:S01]  /*5200*/  @P3 LOP3.LUT R29, R28, 0x80000, RZ, 0xfc, !PT ;  /* 0x000800001c1d3812 */ /* 0x000fe200078efcff */
[----:B------:R-:W-:Y:S01]  /*5210*/  IMAD.MOV.U32 R28, RZ, RZ, R16 ;  /* 0x000000ffff1c7224 */ /* 0x000fe200078e0010 */
[----:B------:R-:W-:Y:S06]  /*5220*/  @P1 BRA `(.L_x_121) ;  /* 0xfffffff800441947 */ /* 0x000fec000383ffff */
.L_x_120:
[----:B------:R-:W-:Y:S05]  /*5230*/  @!P0 BRA `(.L_x_84) ;  /* 0x0000000400e88947 */ /* 0x000fea0003800000 */
[----:B------:R-:W-:Y:S02]  /*5240*/  ISETP.GE.U32.AND P1, PT, R5, 0x4, PT ;  /* 0x000000040500780c */ /* 0x000fe40003f26070 */
[----:B------:R-:W-:-:S04]  /*5250*/  LOP3.LUT R2, R4, 0x3, RZ, 0xc0, !PT ;  /* 0x0000000304027812 */ /* 0x000fc800078ec0ff */
[----:B------:R-:W-:-:S07]  /*5260*/  ISETP.NE.AND P0, PT, R2, RZ, PT ;  /* 0x000000ff0200720c */ /* 0x000fce0003f05270 */
        /* <DEDUP_REMOVED lines=8> */
[----:B--2---:R-:W-:-:S05]  /*52f0*/  IMAD.WIDE.U32 R26, R25, 0x8, R18 ;  /* 0x00000008191a7825 */ /* 0x004fca00078e0012 */
[----:B------:R-:W3:Y:S01]  /*5300*/  LDG.E.64.CONSTANT R20, desc[UR8][R26.64] ;  /* 0x000000081a147981 */ /* 0x000ee2000c1e9b00 */
[----:B------:R-:W-:Y:S01]  /*5310*/  IADD3 R15, PT, PT, R25, 0x1, RZ ;  /* 0x00000001190f7810 */ /* 0x000fe20007ffe0ff */
[----:B------:R-:W-:-:S04]  /*5320*/  IMAD.IADD R5, R5, 0x1, R9 ;  /* 0x0000000105057824 */ /* 0x000fc800078e0209 */
[----:B------:R-:W-:-:S04]  /*5330*/  IMAD.WIDE.U32 R14, R15, 0x8, R18 ;  /* 0x000000080f0e7825 */ /* 0x000fc800078e0012 */
[C-C-:B------:R-:W-:Y:S02]  /*5340*/  IMAD.WIDE.U32 R16, R5.reuse, 0x8, R12.reuse ;  /* 0x0000000805107825 */ /* 0x140fe400078e000c */
[----:B------:R-:W2:Y:S04]  /*5350*/  LDG.E.64.CONSTANT R14, desc[UR8][R14.64] ;  /* 0x000000080e0e7981 */ /* 0x000ea8000c1e9b00 */
[----:B------:R-:W2:Y:S01]  /*5360*/  LDG.E.64.CONSTANT R16, desc[UR8][R16.64] ;  /* 0x0000000810107981 */ /* 0x000ea2000c1e9b00 */
[----:B------:R-:W-:Y:S01]  /*5370*/  IADD3 R5, PT, PT, R5, R9, RZ ;  /* 0x0000000905057210 */ /* 0x000fe20007ffe0ff */
[C---:B------:R-:W-:Y:S02]  /*5380*/  VIADD R31, R25.reuse, 0x2 ;  /* 0x00000002191f7836 */ /* 0x040fe40000000000 */
[----:B------:R-:W-:Y:S01]  /*5390*/  VIADD R25, R25, 0x3 ;  /* 0x0000000319197836 */ /* 0x000fe20000000000 */
[----:B---3--:R-:W-:Y:S01]  /*53a0*/  DADD R20, R22, R20 ;  /* 0x0000000016147229 */ /* 0x008fe20000000014 */
[----:B------:R-:W-:-:S07]  /*53b0*/  IMAD.WIDE.U32 R22, R5, 0x8, R12 ;  /* 0x0000000805167825 */ /* 0x000fce00078e000c */
[----:B------:R-:W-:Y:S01]  /*53c0*/  DSETP.MIN.AND P1, P2, R28, R20, PT ;  /* 0x000000141c00722a */ /* 0x000fe20003a20000 */
[----:B------:R-:W3:Y:S01]  /*53d0*/  LDG.E.64.CONSTANT R22, desc[UR8][R22.64] ;  /* 0x0000000816167981 */ /* 0x000ee2000c1e9b00 */
[----:B------:R-:W-:Y:S02]  /*53e0*/  IMAD.MOV.U32 R10, RZ, RZ, R20 ;  /* 0x000000ffff0a7224 */ /* 0x000fe400078e0014 */
[----:B------:R-:W-:Y:S02]  /*53f0*/  IMAD.MOV.U32 R24, RZ, RZ, R21 ;  /* 0x000000ffff187224 */ /* 0x000fe400078e0015 */
[----:B------:R-:W-:-:S06]  /*5400*/  IMAD.WIDE.U32 R20, R31, 0x8, R18 ;  /* 0x000000081f147825 */ /* 0x000fcc00078e0012 */
[----:B------:R-:W3:Y:S01]  /*5410*/  LDG.E.64.CONSTANT R20, desc[UR8][R20.64] ;  /* 0x0000000814147981 */ /* 0x000ee2000c1e9b00 */
[----:B------:R-:W-:Y:S01]  /*5420*/  IADD3 R5, PT, PT, R5, R9, RZ ;  /* 0x0000000905057210 */ /* 0x000fe20007ffe0ff */
[----:B------:R-:W-:-:S04]  /*5430*/  IMAD.WIDE.U32 R18, R25, 0x8, R18 ;  /* 0x0000000819127825 */ /* 0x000fc800078e0012 */
[----:B------:R-:W-:Y:S02]  /*5440*/  IMAD.WIDE.U32 R12, R5, 0x8, R12 ;  /* 0x00000008050c7825 */ /* 0x000fe400078e000c */
[----:B------:R-:W4:Y:S04]  /*5450*/  LDG.E.64.CONSTANT R18, desc[UR8][R18.64] ;  /* 0x0000000812127981 */ /* 0x000f28000c1e9b00 */
[----:B------:R-:W4:Y:S01]  /*5460*/  LDG.E.64.CONSTANT R12, desc[UR8][R12.64] ;  /* 0x000000080c0c7981 */ /* 0x000f22000c1e9b00 */
[----:B------:R-:W-:Y:S01]  /*5470*/  FSEL R29, R29, R24, P1 ;  /* 0x000000181d1d7208 */ /* 0x000fe20000800000 */
[----:B------:R-:W-:Y:S01]  /*5480*/  IMAD.MOV.U32 R8, RZ, RZ, R28 ;  /* 0x000000ffff087224 */ /* 0x000fe200078e001c */
[----:B------:R-:W-:Y:S01]  /*5490*/  @P2 LOP3.LUT R29, R24, 0x80000, RZ, 0xfc, !PT ;  /* 0x00080000181d2812 */ /* 0x000fe200078efcff */
[----:B--2---:R-:W-:-:S03]  /*54a0*/  DADD R14, R16, R14 ;  /* 0x00000000100e7229 */ /* 0x004fc6000000000e */
[----:B------:R-:W-:Y:S01]  /*54b0*/  SEL R16, R8, R10, P1 ;  /* 0x0000000a08107207 */ /* 0x000fe20000800000 */
[----:B------:R-:W-:-:S06]  /*54c0*/  IMAD.MOV.U32 R17, RZ, RZ, R29 ;  /* 0x000000ffff117224 */ /* 0x000fcc00078e001d */
[----:B------:R-:W-:Y:S01]  /*54d0*/  DSETP.MIN.AND P1, P2, R16, R14, PT ;  /* 0x0000000e1000722a */ /* 0x000fe20003a20000 */
[----:B------:R-:W-:Y:S02]  /*54e0*/  IMAD.MOV.U32 R8, RZ, RZ, R15 ;  /* 0x000000ffff087224 */ /* 0x000fe400078e000f */
[----:B------:R-:W-:-:S03]  /*54f0*/  IMAD.MOV.U32 R5, RZ, RZ, R16 ;  /* 0x000000ffff057224 */ /* 0x000fc600078e0010 */
[----:B------:R-:W-:Y:S02]  /*5500*/  FSEL R17, R17, R8, P1 ;  /* 0x0000000811117208 */ /* 0x000fe40000800000 */
[----:B------:R-:W-:-:S06]  /*5510*/  SEL R14, R5, R14, P1 ;  /* 0x0000000e050e7207 */ /* 0x000fcc0000800000 */
[----:B------:R-:W-:-:S04]  /*5520*/  @P2 LOP3.LUT R17, R8, 0x80000, RZ, 0xfc, !PT ;  /* 0x0008000008112812 */ /* 0x000fc800078efcff */
[----:B------:R-:W-:Y:S01]  /*5530*/  MOV R15, R17 ;  /* 0x00000011000f7202 */ /* 0x000fe20000000f00 */
[----:B------:R-:W-:Y:S02]  /*5540*/  IMAD.MOV.U32 R5, RZ, RZ, R14 ;  /* 0x000000ffff057224 */ /* 0x000fe400078e000e */
[----:B------:R-:W-:Y:S01]  /*5550*/  VIADD R7, R7, 0x4 ;  /* 0x0000000407077836 */ /* 0x000fe20000000000 */
[----:B---3--:R-:W-:-:S08]  /*5560*/  DADD R20, R22, R20 ;  /* 0x0000000016147229 */ /* 0x008fd00000000014 */
[----:B------:R-:W-:Y:S02]  /*5570*/  DSETP.MIN.AND P1, P2, R14, R20, PT ;  /* 0x000000140e00722a */ /* 0x000fe40003a20000 */
[----:B------:R-:W-:Y:S01]  /*5580*/  IMAD.MOV.U32 R8, RZ, RZ, R21 ;  /* 0x000000ffff087224 */ /* 0x000fe200078e0015 */
[----:B----4-:R-:W-:-:S03]  /*5590*/  DADD R12, R12, R18 ;  /* 0x000000000c0c7229 */ /* 0x010fc60000000012 */
[----:B------:R-:W-:Y:S02]  /*55a0*/  SEL R14, R5, R20, P1 ;  /* 0x00000014050e7207 */ /* 0x000fe40000800000 */
[----:B------:R-:W-:-:S06]  /*55b0*/  FSEL R15, R15, R8, P1 ;  /* 0x000000080f0f7208 */ /* 0x000fcc0000800000 */
[----:B------:R-:W-:-:S06]  /*55c0*/  @P2 LOP3.LUT R15, R8, 0x80000, RZ, 0xfc, !PT ;  /* 0x00080000080f2812 */ /* 0x000fcc00078efcff */
[----:B------:R-:W-:Y:S01]  /*55d0*/  DSETP.MIN.AND P1, P2, R14, R12, PT ;  /* 0x0000000c0e00722a */ /* 0x000fe20003a20000 */
[----:B------:R-:W-:Y:S01]  /*55e0*/  IMAD.MOV.U32 R17, RZ, RZ, R12 ;  /* 0x000000ffff117224 */ /* 0x000fe200078e000c */
[----:B------:R-:W-:-:S04]  /*55f0*/  MOV R5, R15 ;  /* 0x0000000f00057202 */ /* 0x000fc80000000f00 */
[----:B------:R-:W-:Y:S02]  /*5600*/  FSEL R29, R5, R13, P1 ;  /* 0x0000000d051d7208 */ /* 0x000fe40000800000 */
[----:B------:R-:W-:-:S06]  /*5610*/  SEL R28, R14, R17, P1 ;  /* 0x000000110e1c7207 */ /* 0x000fcc0000800000 */
[----:B------:R-:W-:-:S07]  /*5620*/  @P2 LOP3.LUT R29, R13, 0x80000, RZ, 0xfc, !PT ;  /* 0x000800000d1d2812 */ /* 0x000fce00078efcff */
.L_x_122:
[----:B------:R-:W-:Y:S05]  /*5630*/  @!P0 BRA `(.L_x_84) ;  /* 0x0000000000e88947 */ /* 0x000fea0003800000 */
[----:B------:R-:W1:Y:S01]  /*5640*/  LDC.64 R14, c[0x0][0x380] ;  /* 0x0000e000ff0e7b82 */ /* 0x000e620000000a00 */
[----:B------:R-:W-:-:S07]  /*5650*/  ISETP.NE.AND P1, PT, R2, 0x1, PT ;  /* 0x000000010200780c */ /* 0x000fce0003f25270 */
[----:B------:R-:W2:Y:S06]  /*5660*/  LDC.64 R12, c[0x0][0x388] ;  /* 0x0000e200ff0c7b82 */ /* 0x000eac0000000a00 */
[--C-:B------:R-:W-:Y:S02]  /*5670*/  @P1 IMAD.IADD R2, R6, 0x1, R7.reuse ;  /* 0x0000000106021824 */ /* 0x100fe400078e0207 */
[----:B------:R-:W-:Y:S01]  /*5680*/  @P1 IMAD R5, R11, R4, R7 ;  /* 0x000000040b051224 */ /* 0x000fe200078e0207 */
[----:B------:R-:W-:Y:S01]  /*5690*/  LOP3.LUT R8, R4, 0x1, RZ, 0xc0, !PT ;  /* 0x0000000104087812 */ /* 0x000fe200078ec0ff */
[----:B------:R-:W-:Y:S01]  /*56a0*/  @P1 IMAD R2, R2, R9, R0 ;  /* 0x0000000902021224 */ /* 0x000fe200078e0200 */
[----:B------:R-:W3:Y:S01]  /*56b0*/  LDC.64 R22, c[0x0][0x380] ;  /* 0x0000e000ff167b82 */ /* 0x000ee20000000a00 */
[----:B-1----:R-:W-:-:S07]  /*56c0*/  @P1 IMAD.WIDE.U32 R18, R5, 0x8, R14 ;  /* 0x0000000805121825 */ /* 0x002fce00078e000e */
[----:B------:R-:W1:Y:S01]  /*56d0*/  LDC.64 R16, c[0x0][0x388] ;  /* 0x0000e200ff107b82 */ /* 0x000e620000000a00 */
[----:B0-----:R-:W4:Y:S01]  /*56e0*/  @P1 LDG.E.64.CONSTANT R18, desc[UR8][R18.64] ;  /* 0x0000000812121981 */ /* 0x001f22000c1e9b00 */
[----:B--2---:R-:W-:-:S06]  /*56f0*/  @P1 IMAD.WIDE.U32 R20, R2, 0x8, R12 ;  /* 0x0000000802141825 */ /* 0x004fcc00078e000c */
[----:B------:R-:W4:Y:S01]  /*5700*/  @P1 LDG.E.64.CONSTANT R20, desc[UR8][R20.64] ;  /* 0x0000000814141981 */ /* 0x000f22000c1e9b00 */
[----:B------:R-:W-:Y:S01]  /*5710*/  @P1 IADD3 R25, PT, PT, R2, R9, RZ ;  /* 0x0000000902191210 */ /* 0x000fe20007ffe0ff */
[----:B------:R-:W-:Y:S01]  /*5720*/  @P1 VIADD R5, R5, 0x1 ;  /* 0x0000000105051836 */ /* 0x000fe20000000000 */
[----:B------:R-:W-:-:S03]  /*5730*/  ISETP.NE.U32.AND P0, PT, R8, 0x1, PT ;  /* 0x000000010800780c */ /* 0x000fc60003f05070 */
[----:B------:R-:W-:-:S04]  /*5740*/  @P1 IMAD.WIDE.U32 R14, R5, 0x8, R14 ;  /* 0x00000008050e1825 */ /* 0x000fc800078e000e */
[----:B------:R-:W-:Y:S02]  /*5750*/  @P1 IMAD.WIDE.U32 R12, R25, 0x8, R12 ;  /* 0x00000008190c1825 */ /* 0x000fe400078e000c */
[----:B------:R-:W2:Y:S04]  /*5760*/  @P1 LDG.E.64.CONSTANT R14, desc[UR8][R14.64] ;  /* 0x000000080e0e1981 */ /* 0x000ea8000c1e9b00 */
[----:B------:R-:W2:Y:S01]  /*5770*/  @P1 LDG.E.64.CONSTANT R12, desc[UR8][R12.64] ;  /* 0x000000080c0c1981 */ /* 0x000ea2000c1e9b00 */
[----:B------:R-:W-:-:S04]  /*5780*/  @P1 VIADD R7, R7, 0x2 ;  /* 0x0000000207071836 */ /* 0x000fc80000000000 */
[--C-:B------:R-:W-:Y:S02]  /*5790*/  @!P0 IMAD.IADD R6, R6, 0x1, R7.reuse ;  /* 0x0000000106068824 */ /* 0x100fe400078e0207 */
[----:B------:R-:W-:Y:S02]  /*57a0*/  @!P0 IMAD R5, R11, R4, R7 ;  /* 0x000000040b058224 */ /* 0x000fe400078e0207 */
[----:B------:R-:W-:Y:S02]  /*57b0*/  @!P0 IMAD R7, R6, R9, R0 ;  /* 0x0000000906078224 */ /* 0x000fe400078e0200 */
[----:B---3--:R-:W-:-:S04]  /*57c0*/  @!P0 IMAD.WIDE.U32 R4, R5, 0x8, R22 ;  /* 0x0000000805048825 */ /* 0x008fc800078e0016 */
[----:B-1----:R-:W-:Y:S02]  /*57d0*/  @!P0 IMAD.WIDE.U32 R6, R7, 0x8, R16 ;  /* 0x0000000807068825 */ /* 0x002fe400078e0010 */
[----:B------:R-:W3:Y:S04]  /*57e0*/  @!P0 LDG.E.64.CONSTANT R4, desc[UR8][R4.64] ;  /* 0x0000000804048981 */ /* 0x000ee8000c1e9b00 */
[----:B------:R-:W3:Y:S01]  /*57f0*/  @!P0 LDG.E.64.CONSTANT R6, desc[UR8][R6.64] ;  /* 0x0000000806068981 */ /* 0x000ee2000c1e9b00 */
[----:B------:R-:W-:Y:S01]  /*5800*/  @P1 MOV R2, R29 ;  /* 0x0000001d00021202 */ /* 0x000fe20000000f00 */
[----:B----4-:R-:W-:-:S08]  /*5810*/  @P1 DADD R18, R20, R18 ;  /* 0x0000000014121229 */ /* 0x010fd00000000012 */
[----:B------:R-:W-:Y:S02]  /*5820*/  @P1 DSETP.MIN.AND P2, P3, R28, R18, PT ;  /* 0x000000121c00122a */ /* 0x000fe40003b40000 */
[----:B------:R-:W-:-:S04]  /*5830*/  @P1 IMAD.MOV.U32 R11, RZ, RZ, R18 ;  /* 0x000000ffff0b1224 */ /* 0x000fc800078e0012 */
[----:B------:R-:W-:Y:S01]  /*5840*/  @P1 FSEL R8, R2, R19, P2 ;  /* 0x0000001302081208 */ /* 0x000fe20001000000 */
[----:B------:R-:W-:Y:S01]  /*5850*/  @P1 IMAD.MOV.U32 R2, RZ, RZ, R28 ;  /* 0x000000ffff021224 */ /* 0x000fe200078e001c */
[----:B------:R-:W-:Y:S01]  /*5860*/  @P1 LOP3.LUT R19, R19, 0x80000, RZ, 0xfc, !PT ;  /* 0x0008000013131812 */ /* 0x000fe200078efcff */
[----:B--2---:R-:W-:-:S03]  /*5870*/  @P1 DADD R12, R12, R14 ;  /* 0x000000000c0c1229 */ /* 0x004fc6000000000e */
[----:B------:R-:W-:Y:S02]  /*5880*/  @P1 SEL R10, R2, R11, P2 ;  /* 0x0000000b020a1207 */ /* 0x000fe40001000000 */
[----:B------:R-:W-:-:S05]  /*5890*/  @P1 SEL R11, R19, R8, P3 ;  /* 0x00000008130b1207 */ /* 0x000fca0001800000 */
[----:B------:R-:W-:Y:S01]  /*58a0*/  @P1 IMAD.MOV.U32 R8, RZ, RZ, R13 ;  /* 0x000000ffff081224 */ /* 0x000fe200078e000d */
[----:B------:R-:W-:Y:S01]  /*58b0*/  @P1 DSETP.MIN.AND P2, P3, R10, R12, PT ;  /* 0x0000000c0a00122a */ /* 0x000fe20003b40000 */
[----:B------:R-:W-:-:S05]  /*58c0*/  @P1 IMAD.MOV.U32 R2, RZ, RZ, R10 ;  /* 0x000000ffff021224 */ /* 0x000fca00078e000a */
[----:B------:R-:W-:Y:S02]  /*58d0*/  @P1 FSEL R11, R11, R8, P2 ;  /* 0x000000080b0b1208 */ /* 0x000fe40001000000 */
[----:B------:R-:W-:Y:S01]  /*58e0*/  @P1 LOP3.LUT R8, R8, 0x80000, RZ, 0xfc, !PT ;  /* 0x0008000008081812 */ /* 0x000fe200078efcff */
[----:B---3--:R-:W-:Y:S01]  /*58f0*/  @!P0 DADD R4, R6, R4 ;  /* 0x0000000006048229 */ /* 0x008fe20000000004 */
[----:B------:R-:W-:Y:S02]  /*5900*/  @P1 SEL R2, R2, R12, P2 ;  /* 0x0000000c02021207 */ /* 0x000fe40001000000 */
[----:B------:R-:W-:Y:S02]  /*5910*/  @P1 SEL R11, R8, R11, P3 ;  /* 0x0000000b080b1207 */ /* 0x000fe40001800000 */
[----:B------:R-:W-:-:S03]  /*5920*/  @P1 MOV R28, R2 ;  /* 0x00000002001c1202 */ /* 0x000fc60000000f00 */
[----:B------:R-:W-:Y:S02]  /*5930*/  @P1 IMAD.MOV.U32 R29, RZ, RZ, R11 ;  /* 0x000000ffff1d1224 */ /* 0x000fe400078e000b */
[----:B------:R-:W-:Y:S02]  /*5940*/  @!P0 IMAD.MOV.U32 R7, RZ, RZ, R5 ;  /* 0x000000ffff078224 */ /* 0x000fe400078e0005 */
[----:B------:R-:W-:Y:S02]  /*5950*/  @!P0 IMAD.MOV.U32 R2, RZ, RZ, R29 ;  /* 0x000000ffff028224 */ /* 0x000fe400078e001d */
[----:B------:R-:W-:Y:S01]  /*5960*/  @!P0 DSETP.MIN.AND P1, P2, R28, R4, PT ;  /* 0x000000041c00822a */ /* 0x000fe20003a20000 */
[----:B------:R-:W-:-:S05]  /*5970*/  @!P0 LOP3.LUT R11, R7, 0x80000, RZ, 0xfc, !PT ;  /* 0x00080000070b8812 */ /* 0x000fca00078efcff */
[----:B------:R-:W-:Y:S02]  /*5980*/  @!P0 FSEL R6, R2, R7, P1 ;  /* 0x0000000702068208 */ /* 0x000fe40000800000 */
[----:B------:R-:W-:Y:S02]  /*5990*/  @!P0 MOV R2, R28 ;  /* 0x0000001c00028202 */ /* 0x000fe40000000f00 */
[----:B------:R-:W-:Y:S02]  /*59a0*/  @!P0 SEL R11, R11, R6, P2 ;  /* 0x000000060b0b8207 */ /* 0x000fe40001000000 */
[----:B------:R-:W-:-:S03]  /*59b0*/  @!P0 SEL R4, R2, R4, P1 ;  /* 0x0000000402048207 */ /* 0x000fc60000800000 */
[----:B------:R-:W-:Y:S02]  /*59c0*/  @!P0 IMAD.MOV.U32 R29, RZ, RZ, R11 ;  /* 0x000000ffff1d8224 */ /* 0x000fe400078e000b */
[----:B------:R-:W-:-:S07]  /*59d0*/  @!P0 IMAD.MOV.U32 R28, RZ, RZ, R4 ;  /* 0x000000ffff1c8224 */ /* 0x000fce00078e0004 */
.L_x_84:
[----:B------:R-:W2:Y:S08]  /*59e0*/  LDC R2, c[0x0][0x398] ;  /* 0x0000e600ff027b82 */ /* 0x000eb00000000800 */
[----:B01----:R-:W0:Y:S01]  /*59f0*/  LDC.64 R4, c[0x0][0x390] ;  /* 0x0000e400ff047b82 */ /* 0x003e220000000a00 */
[----:B--2---:R-:W-:-:S04]  /*5a00*/  IMAD R3, R2, UR7, R3 ;  /* 0x0000000702037c24 */ /* 0x004fc8000f8e0203 */
[----:B------:R-:W-:-:S04]  /*5a10*/  IMAD R3, R3, R9, R0 ;  /* 0x0000000903037224 */ /* 0x000fc800078e0200 */
[----:B0-----:R-:W-:-:S05]  /*5a20*/  IMAD.WIDE.U32 R2, R3, 0x8, R4 ;  /* 0x0000000803027825 */ /* 0x001fca00078e0004 */
[----:B------:R-:W-:Y:S01]  /*5a30*/  STG.E.64 desc[UR8][R2.64], R28 ;  /* 0x0000001c02007986 */ /* 0x000fe2000c101b08 */
[----:B------:R-:W-:Y:S05]  /*5a40*/  EXIT ;  /* 0x000000000000794d */ /* 0x000fea0003800000 */
.L_x_123:
        /* <DEDUP_REMOVED lines=11> */
.L_x_780:


//--------------------- .text.semiring_matmul_f64 --------------------------
	.section	.text.semiring_matmul_f64,"ax",@progbits
	.align	128
        .global         semiring_matmul_f64
        .type           semiring_matmul_f64,@function
        .size           semiring_matmul_f64,(.L_x_781 - semiring_matmul_f64)
        .other          semiring_matmul_f64,@"STO_CUDA_ENTRY STV_DEFAULT"
semiring_matmul_f64:
.text.semiring_matmul_f64:
        /* <DEDUP_REMOVED lines=15> */
[----:B------:R-:W0:Y:S02]  /*00f0*/  LDC R4, c[0x0][0x3a4] ;  /* 0x0000e900ff047b82 */ /* 0x000e240000000800 */
[----:B0-----:R-:W-:-:S05]  /*0100*/  VIADD R5, R4, 0xffffffff ;  /* 0xffffffff04057836 */ /* 0x001fca0000000000 */
[----:B------:R-:W-:-:S13]  /*0110*/  ISETP.GE.U32.AND P0, PT, R5, 0x2, PT ;  /* 0x000000020500780c */ /* 0x000fda0003f06070 */
[----:B------:R-:W-:Y:S05]  /*0120*/  @!P0 BRA `(.L_x_124) ;  /* 0x00000000001c8947 */ /* 0x000fea0003800000 */
[C---:B------:R-:W-:Y:S02]  /*0130*/  ISETP.NE.AND P0, PT, R4.reuse, RZ, PT ;  /* 0x000000ff0400720c */ /* 0x040fe40003f05270 */
[----:B------:R-:W-:Y:S02]  /*0140*/  CS2R R12, SRZ ;  /* 0x00000000000c7805 */ /* 0x000fe4000001ff00 */
[----:B------:R-:W-:-:S13]  /*0150*/  ISETP.NE.AND P1, PT, R4, 0x3, PT ;  /* 0x000000030400780c */ /* 0x000fda0003f25270 */
[----:B------:R-:W-:Y:S05]  /*0160*/  @P0 BRA P1, `(.L_x_125) ;  /* 0x0000000000140947 */ /* 0x000fea0000800000 */
[----:B------:R-:W-:Y:S01]  /*0170*/  IMAD.MOV.U32 R12, RZ, RZ, 0x0 ;  /* 0x00000000ff0c7424 */ /* 0x000fe200078e00ff */
[----:B------:R-:W-:Y:S01]  /*0180*/  MOV R13, 0x7ff00000 ;  /* 0x7ff00000000d7802 */ /* 0x000fe20000000f00 */
[----:B------:R-:W-:Y:S06]  /*0190*/  BRA `(.L_x_125) ;  /* 0x0000000000087947 */ /* 0x000fec0003800000 */
.L_x_124:
[----:B------:R-:W-:Y:S02]  /*01a0*/  IMAD.MOV.U32 R12, RZ, RZ, 0x0 ;  /* 0x00000000ff0c7424 */ /* 0x000fe400078e00ff */
[----:B------:R-:W-:-:S07]  /*01b0*/  IMAD.MOV.U32 R13, RZ, RZ, -0x100000 ;  /* 0xfff00000ff0d7424 */ /* 0x000fce00078e00ff */
.L_x_125:
[----:B------:R-:W0:Y:S01]  /*01c0*/  LDC R5, c[0x0][0x3a0] ;  /* 0x0000e800ff057b82 */ /* 0x000e220000000800 */
[----:B------:R-:W1:Y:S01]  /*01d0*/  LDCU.64 UR8, c[0x0][0x358] ;  /* 0x00006b00ff0877ac */ /* 0x000e620008000a00 */
[----:B0-----:R-:W-:-:S13]  /*01e0*/  ISETP.NE.AND P0, PT, R5, RZ, PT ;  /* 0x000000ff0500720c */ /* 0x001fda0003f05270 */
[----:B-1----:R-:W-:Y:S05]  /*01f0*/  @!P0 BRA `(.L_x_126) ;  /* 0x0000005400988947 */ /* 0x002fea0003800000 */
[----:B------:R-:W-:-:S13]  /*0200*/  ISETP.GT.AND P0, PT, R4, 0x2, PT ;  /* 0x000000020400780c */ /* 0x000fda0003f04270 */
[----:B------:R-:W-:Y:S05]  /*0210*/  @P0 BRA `(.L_x_127) ;  /* 0x0000002400a00947 */ /* 0x000fea0003800000 */
[----:B------:R-:W-:-:S13]  /*0220*/  ISETP.GE.U32.AND P1, PT, R4, 0x2, PT ;  /* 0x000000020400780c */ /* 0x000fda0003f26070 */
[----:B------:R-:W-:Y:S05]  /*0230*/  @!P1 BRA `(.L_x_128) ;  /* 0x00000014005c9947 */ /* 0x000fea0003800000 */
[----:B------:R-:W-:-:S13]  /*0240*/  ISETP.NE.AND P0, PT, R4, 0x2, PT ;  /* 0x000000020400780c */ /* 0x000fda0003f05270 */
[----:B------:R-:W-:Y:S05]  /*0250*/  @P0 BRA `(.L_x_129) ;  /* 0x0000004400900947 */ /* 0x000fea0003800000 */
[C---:B------:R-:W-:Y:S01]  /*0260*/  ISETP.GE.U32.AND P1, PT, R5.reuse, 0x8, PT ;  /* 0x000000080500780c */ /* 0x040fe20003f26070 */
[----:B------:R-:W-:Y:S01]  /*0270*/  IMAD.MOV.U32 R7, RZ, RZ, RZ ;  /* 0x000000ffff077224 */ /* 0x000fe200078e00ff */
[----:B------:R-:W-:-:S04]  /*0280*/  LOP3.LUT R6, R5, 0x7, RZ, 0xc0, !PT ;  /* 0x0000000705067812 */ /* 0x000fc800078ec0ff */
[----:B------:R-:W-:-:S07]  /*0290*/  ISETP.NE.AND P0, PT, R6, RZ, PT ;  /* 0x000000ff0600720c */ /* 0x000fce0003f05270 */
[----:B------:R-:W-:Y:S06]  /*02a0*/  @!P1 BRA `(.L_x_130) ;  /* 0x0000000800c49947 */ /* 0x000fec0003800000 */
        /* <DEDUP_REMOVED lines=11> */
.L_x_131:
[----:B------:R-:W0:Y:S01]  /*0360*/  LDC.64 R16, c[0x0][0x388] ;  /* 0x0000e200ff107b82 */ /* 0x000e220000000a00 */
[----:B------:R-:W-:-:S07]  /*0370*/  VIADD R15, R23, 0xfffffffd ;  /* 0xfffffffd170f7836 */ /* 0x000fce0000000000 */
[----:B------:R-:W1:Y:S01]  /*0380*/  LDC.64 R18, c[0x0][0x380] ;  /* 0x0000e000ff127b82 */ /* 0x000e620000000a00 */
[----:B0-----:R-:W-:-:S06]  /*0390*/  IMAD.WIDE.U32 R26, R22, 0x8, R16 ;  /* 0x00000008161a7825 */ /* 0x001fcc00078e0010 */
[----:B------:R-:W2:Y:S01]  /*03a0*/  LDG.E.64.CONSTANT R26, desc[UR8][R26.64] ;  /* 0x000000081a1a7981 */ /* 0x000ea2000c1e9b00 */
[----:B-1----:R-:W-:-:S06]  /*03b0*/  IMAD.WIDE.U32 R14, R15, 0x8, R18 ;  /* 0x000000080f0e7825 */ /* 0x002fcc00078e0012 */
[----:B------:R-:W2:Y:S02]  /*03c0*/  LDG.E.64.CONSTANT R14, desc[UR8][R14.64] ;  /* 0x000000080e0e7981 */ /* 0x000ea4000c1e9b00 */
[----:B--2---:R-:W-:Y:S01]  /*03d0*/  DSETP.MIN.AND P1, P2, R26, R14, PT ;  /* 0x0000000e1a00722a */ /* 0x004fe20003a20000 */
[----:B------:R-:W-:Y:S01]  /*03e0*/  IMAD.MOV.U32 R25, RZ, RZ, R26 ;  /* 0x000000ffff197224 */ /* 0x000fe200078e001a */
[----:B------:R-:W-:-:S04]  /*03f0*/  MOV R28, R14 ;  /* 0x0000000e001c7202 */ /* 0x000fc80000000f00 */
[----:B------:R-:W-:Y:S02]  /*0400*/  FSEL R29, R27, R15, P1 ;  /* 0x0000000f1b1d7208 */ /* 0x000fe40000800000 */
[----:B------:R-:W-:-:S06]  /*0410*/  SEL R14, R25, R28, P1 ;  /* 0x0000001c190e7207 */ /* 0x000fcc0000800000 */
[----:B------:R-:W-:-:S05]  /*0420*/  @P2 LOP3.LUT R29, R15, 0x80000, RZ, 0xfc, !PT ;  /* 0x000800000f1d2812 */ /* 0x000fca00078efcff */
[----:B------:R-:W-:Y:S02]  /*0430*/  IMAD.MOV.U32 R15, RZ, RZ, R29 ;  /* 0x000000ffff0f7224 */ /* 0x000fe400078e001d */
[----:B------:R-:W-:Y:S02]  /*0440*/  IMAD.MOV.U32 R27, RZ, RZ, R13 ;  /* 0x000000ffff1b7224 */ /* 0x000fe400078e000d */
[----:B------:R-:W-:Y:S02]  /*0450*/  IMAD.MOV.U32 R26, RZ, RZ, R14 ;  /* 0x000000ffff1a7224 */ /* 0x000fe400078e000e */
[----:B------:R-:W-:Y:S01]  /*0460*/  DSETP.MAX.AND P1, P2, R14, R12, PT ;  /* 0x0000000c0e00722a */ /* 0x000fe20003a2f000 */
[----:B------:R-:W-:-:S05]  /*0470*/  VIADD R13, R23, 0xfffffffe ;  /* 0xfffffffe170d7836 */ /* 0x000fca0000000000 */
[----:B------:R-:W-:Y:S01]  /*0480*/  FSEL R25, R15, R27, P1 ;  /* 0x0000001b0f197208 */ /* 0x000fe20000800000 */
[----:B------:R-:W-:Y:S01]  /*0490*/  IMAD.WIDE.U32 R14, R4, 0x8, R16 ;  /* 0x00000008040e7825 */ /* 0x000fe200078e0010 */
[----:B------:R-:W-:-:S03]  /*04a0*/  SEL R26, R26, R12, P1 ;  /* 0x0000000c1a1a7207 */ /* 0x000fc60000800000 */
[----:B------:R-:W-:Y:S02]  /*04b0*/  IMAD.WIDE.U32 R12, R13, 0x8, R18 ;  /* 0x000000080d0c7825 */ /* 0x000fe400078e0012 */
[----:B------:R-:W2:Y:S04]  /*04c0*/  LDG.E.64.CONSTANT R14, desc[UR8][R14.64] ;  /* 0x000000080e0e7981 */ /* 0x000ea8000c1e9b00 */
[----:B------:R-:W2:Y:S01]  /*04d0*/  LDG.E.64.CONSTANT R12, desc[UR8][R12.64] ;  /* 0x000000080c0c7981 */ /* 0x000ea2000c1e9b00 */
[----:B------:R-:W-:Y:S01]  /*04e0*/  @P2 LOP3.LUT R25, R27, 0x80000, RZ, 0xfc, !PT ;  /* 0x000800001b192812 */ /* 0x000fe200078efcff */
[----:B--2---:R-:W-:Y:S01]  /*04f0*/  DSETP.MIN.AND P1, P2, R14, R12, PT ;  /* 0x0000000c0e00722a */ /* 0x004fe20003a20000 */
[----:B------:R-:W-:Y:S01]  /*0500*/  IMAD.MOV.U32 R28, RZ, RZ, R12 ;  /* 0x000000ffff1c7224 */ /* 0x000fe200078e000c */
[----:B------:R-:W-:-:S04]  /*0510*/  MOV R27, R14 ;  /* 0x0000000e001b7202 */ /* 0x000fc80000000f00 */
[----:B------:R-:W-:Y:S02]  /*0520*/  FSEL R29, R15, R13, P1 ;  /* 0x0000000d0f1d7208 */ /* 0x000fe40000800000 */
[----:B------:R-:W-:Y:S01]  /*0530*/  SEL R12, R27, R28, P1 ;  /* 0x0000001c1b0c7207 */ /* 0x000fe20000800000 */
[----:B------:R-:W-:-:S05]  /*0540*/  IMAD.MOV.U32 R27, RZ, RZ, R25 ;  /* 0x000000ffff1b7224 */ /* 0x000fca00078e0019 */
[----:B------:R-:W-:-:S05]  /*0550*/  @P2 LOP3.LUT R29, R13, 0x80000, RZ, 0xfc, !PT ;  /* 0x000800000d1d2812 */ /* 0x000fca00078efcff */
[----:B------:R-:W-:-:S06]  /*0560*/  IMAD.MOV.U32 R13, RZ, RZ, R29 ;  /* 0x000000ffff0d7224 */ /* 0x000fcc00078e001d */
[----:B------:R-:W-:Y:S01]  /*0570*/  DSETP.MAX.AND P1, P2, R26, R12, PT ;  /* 0x0000000c1a00722a */ /* 0x000fe20003a2f000 */
[----:B------:R-:W-:Y:S02]  /*0580*/  IMAD.MOV.U32 R14, RZ, RZ, R26 ;  /* 0x000000ffff0e7224 */ /* 0x000fe400078e001a */
[----:B------:R-:W-:Y:S01]  /*0590*/  IMAD.MOV.U32 R26, RZ, RZ, R13 ;  /* 0x000000ffff1a7224 */ /* 0x000fe200078e000d */
[----:B------:R-:W-:Y:S01]  /*05a0*/  MOV R25, R12 ;  /* 0x0000000c00197202 */ /* 0x000fe20000000f00 */
[----:B------:R-:W-:-:S03]  /*05b0*/  VIADD R15, R23, 0xffffffff ;  /* 0xffffffff170f7836 */ /* 0x000fc60000000000 */
[----:B------:R-:W-:Y:S02]  /*05c0*/  FSEL R13, R27, R26, P1 ;  /* 0x0000001a1b0d7208 */ /* 0x000fe40000800000 */
[----:B------:R-:W-:Y:S01]  /*05d0*/  SEL R12, R14, R25, P1 ;  /* 0x000000190e0c7207 */ /* 0x000fe20000800000 */
[----:B------:R-:W-:-:S03]  /*05e0*/  IMAD.WIDE.U32 R14, R15, 0x8, R18 ;  /* 0x000000080f0e7825 */ /* 0x000fc600078e0012 */
[----:B------:R-:W-:Y:S01]  /*05f0*/  @P2 LOP3.LUT R13, R26, 0x80000, RZ, 0xfc, !PT ;  /* 0x000800001a0d2812 */ /* 0x000fe200078efcff */
[----:B------:R-:W-:Y:S02]  /*0600*/  IMAD.WIDE.U32 R26, R8, 0x8, R16 ;  /* 0x00000008081a7825 */ /* 0x000fe400078e0010 */
[----:B------:R-:W2:Y:S04]  /*0610*/  LDG.E.64.CONSTANT R14, desc[UR8][R14.64] ;  /* 0x000000080e0e7981 */ /* 0x000ea8000c1e9b00 */
[----:B------:R-:W2:Y:S02]  /*0620*/  LDG.E.64.CONSTANT R26, desc[UR8][R26.64] ;  /* 0x000000081a1a7981 */ /* 0x000ea4000c1e9b00 */
[----:B--2---:R-:W-:Y:S01]  /*0630*/  DSETP.MIN.AND P1, P2, R26, R14, PT ;  /* 0x0000000e1a00722a */ /* 0x004fe20003a20000 */
[----:B------:R-:W-:-:S02]  /*0640*/  IMAD.MOV.U32 R25, RZ, RZ, R26 ;  /* 0x000000ffff197224 */ /* 0x000fc400078e001a */
[----:B------:R-:W-:-:S03]  /*0650*/  IMAD.MOV.U32 R28, RZ, RZ, R14 ;  /* 0x000000ffff1c7224 */ /* 0x000fc600078e000e */
[----:B------:R-:W-:Y:S02]  /*0660*/  FSEL R29, R27, R15, P1 ;  /* 0x0000000f1b1d7208 */ /* 0x000fe40000800000 */
[----:B------:R-:W-:-:S06]  /*0670*/  SEL R14, R25, R28, P1 ;  /* 0x0000001c190e7207 */ /* 0x000fcc0000800000 */
[----:B------:R-:W-:-:S04]  /*0680*/  @P2 LOP3.LUT R29, R15, 0x80000, RZ, 0xfc, !PT ;  /* 0x000800000f1d2812 */ /* 0x000fc800078efcff */
[----:B------:R-:W-:-:S06]  /*0690*/  MOV R15, R29 ;  /* 0x0000001d000f7202 */ /* 0x000fcc0000000f00 */
[----:B------:R-:W-:Y:S01]  /*06a0*/  DSETP.MAX.AND P1, P2, R12, R14, PT ;  /* 0x0000000e0c00722a */ /* 0x000fe20003a2f000 */
[----:B------:R-:W-:Y:S02]  /*06b0*/  IMAD.MOV.U32 R27, RZ, RZ, R14 ;  /* 0x000000ffff1b7224 */ /* 0x000fe400078e000e */
[----:B------:R-:W-:-:S03]  /*06c0*/  IMAD.MOV.U32 R14, RZ, RZ, R13 ;  /* 0x000000ffff0e7224 */ /* 0x000fc600078e000d */
[----:B------:R-:W-:Y:S02]  /*06d0*/  SEL R26, R12, R27, P1 ;  /* 0x0000001b0c1a7207 */ /* 0x000fe40000800000 */
[----:B------:R-:W-:Y:S01]  /*06e0*/  FSEL R25, R14, R15, P1 ;  /* 0x0000000f0e197208 */ /* 0x000fe20000800000 */
[----:B------:R-:W-:-:S05]  /*06f0*/  IMAD.WIDE.U32 R12, R23, 0x8, R18 ;  /* 0x00000008170c7825 */ /* 0x000fca00078e0012 */
[----:B------:R-:W-:Y:S01]  /*0700*/  @P2 LOP3.LUT R25, R15, 0x80000, RZ, 0xfc, !PT ;  /* 0x000800000f192812 */ /* 0x000fe200078efcff */
[----:B------:R-:W-:Y:S01]  /*0710*/  IMAD.WIDE.U32 R14, R9, 0x8, R16 ;  /* 0x00000008090e7825 */ /* 0x000fe200078e0010 */
[----:B------:R-:W2:Y:S05]  /*0720*/  LDG.E.64.CONSTANT R12, desc[UR8][R12.64] ;  /* 0x000000080c0c7981 */ /* 0x000eaa000c1e9b00 */
[----:B------:R-:W2:Y:S02]  /*0730*/  LDG.E.64.CONSTANT R14, desc[UR8][R14.64] ;  /* 0x000000080e0e7981 */ /* 0x000ea4000c1e9b00 */
[----:B--2---:R-:W-:Y:S01]  /*0740*/  DSETP.MIN.AND P1, P2, R14, R12, PT ;  /* 0x0000000c0e00722a */ /* 0x004fe20003a20000 */
[----:B------:R-:W-:-:S02]  /*0750*/  IMAD.MOV.U32 R27, RZ, RZ, R12 ;  /* 0x000000ffff1b7224 */ /* 0x000fc400078e000c */
[----:B------:R-:W-:-:S03]  /*0760*/  IMAD.MOV.U32 R28, RZ, RZ, R14 ;  /* 0x000000ffff1c7224 */ /* 0x000fc600078e000e */
[----:B------:R-:W-:Y:S02]  /*0770*/  FSEL R29, R15, R13, P1 ;  /* 0x0000000d0f1d7208 */ /* 0x000fe40000800000 */
[----:B------:R-:W-:Y:S01]  /*0780*/  SEL R12, R28, R27, P1 ;  /* 0x0000001b1c0c7207 */ /* 0x000fe20000800000 */
[----:B------:R-:W-:-:S05]  /*0790*/  IMAD.MOV.U32 R27, RZ, RZ, R25 ;  /* 0x000000ffff1b7224 */ /* 0x000fca00078e0019 */
[----:B------:R-:W-:-:S04]  /*07a0*/  @P2 LOP3.LUT R29, R13, 0x80000, RZ, 0xfc, !PT ;  /* 0x000800000d1d2812 */ /* 0x000fc800078efcff */
[----:B------:R-:W-:Y:S01]  /*07b0*/  MOV R13, R29 ;  /* 0x0000001d000d7202 */ /* 0x000fe20000000f00 */
[----:B------:R-:W-:Y:S02]  /*07c0*/  IMAD.MOV.U32 R14, RZ, RZ, R26 ;  /* 0x000000ffff0e7224 */ /* 0x000fe400078e001a */
[----:B------:R-:W-:Y:S02]  /*07d0*/  IMAD.MOV.U32 R15, RZ, RZ, R12 ;  /* 0x000000ffff0f7224 */ /* 0x000fe400078e000c */
[----:B------:R-:W-:Y:S01]  /*07e0*/  IMAD.MOV.U32 R28, RZ, RZ, R13 ;  /* 0x000000ffff1c7224 */ /* 0x000fe200078e000d */
[----:B------:R-:W-:Y:S01]  /*07f0*/  DSETP.MAX.AND P1, P2, R26, R12, PT ;  /* 0x0000000c1a00722a */ /* 0x000fe20003a2f000 */
[----:B------:R-:W-:-:S05]  /*0800*/  IADD3 R13, PT, PT, R23, 0x1, RZ ;  /* 0x00000001170d7810 */ /* 0x000fca0007ffe0ff */
[----:B------:R-:W-:Y:S01]  /*0810*/  SEL R26, R14, R15, P1 ;  /* 0x0000000f0e1a7207 */ /* 0x000fe20000800000 */
[----:B------:R-:W-:-:S04]  /*0820*/  IMAD.WIDE.U32 R14, R10, 0x8, R16 ;  /* 0x000000080a0e7825 */ /* 0x000fc800078e0010 */
[----:B------:R-:W-:Y:S02]  /*0830*/  IMAD.WIDE.U32 R12, R13, 0x8, R18 ;  /* 0x000000080d0c7825 */ /* 0x000fe400078e0012 */
[----:B------:R-:W2:Y:S04]  /*0840*/  LDG.E.64.CONSTANT R14, desc[UR8][R14.64] ;  /* 0x000000080e0e7981 */ /* 0x000ea8000c1e9b00 */
[----:B------:R-:W2:Y:S01]  /*0850*/  LDG.E.64.CONSTANT R12, desc[UR8][R12.64] ;  /* 0x000000080c0c7981 */ /* 0x000ea2000c1e9b00 */
[----:B------:R-:W-:Y:S02]  /*0860*/  FSEL R25, R27, R28, P1 ;  /* 0x0000001c1b197208 */ /* 0x000fe40000800000 */
[----:B------:R-:W-:Y:S01]  /*0870*/  @P2 LOP3.LUT R25, R28, 0x80000, RZ, 0xfc, !PT ;  /* 0x000800001c192812 */ /* 0x000fe200078efcff */
[----:B--2---:R-:W-:Y:S01]  /*0880*/  DSETP.MIN.AND P1, P2, R14, R12, PT ;  /* 0x0000000c0e00722a */ /* 0x004fe20003a20000 */
[----:B------:R-:W-:-:S02]  /*0890*/  IMAD.MOV.U32 R27, RZ, RZ, R14 ;  /* 0x000000ffff1b7224 */ /* 0x000fc400078e000e */
[----:B------:R-:W-:-:S03]  /*08a0*/  IMAD.MOV.U32 R28, RZ, RZ, R12 ;  /* 0x000000ffff1c7224 */ /* 0x000fc600078e000c */
[----:B------:R-:W-:Y:S02]  /*08b0*/  FSEL R29, R15, R13, P1 ;  /* 0x0000000d0f1d7208 */ /* 0x000fe40000800000 */
[----:B------:R-:W-:Y:S01]  /*08c0*/  SEL R12, R27, R28, P1 ;  /* 0x0000001c1b0c7207 */ /* 0x000fe20000800000 */
[----:B------:R-:W-:-:S05]  /*08d0*/  IMAD.MOV.U32 R27, RZ, RZ, R25 ;  /* 0x000000ffff1b7224 */ /* 0x000fca00078e0019 */
[----:B------:R-:W-:-:S05]  /*08e0*/  @P2 LOP3.LUT R29, R13, 0x80000, RZ, 0xfc, !PT ;  /* 0x000800000d1d2812 */ /* 0x000fca00078efcff */
[----:B------:R-:W-:Y:S01]  /*08f0*/  IMAD.MOV.U32 R13, RZ, RZ, R29 ;  /* 0x000000ffff0d7224 */ /* 0x000fe200078e001d */
[----:B------:R-:W-:Y:S01]  /*0900*/  MOV R14, R26 ;  /* 0x0000001a000e7202 */ /* 0x000fe20000000f00 */
[----:B------:R-:W-:Y:S02]  /*0910*/  IMAD.MOV.U32 R15, RZ, RZ, R12 ;  /* 0x000000ffff0f7224 */ /* 0x000fe400078e000c */
[----:B------:R-:W-:Y:S02]  /*0920*/  IMAD.MOV.U32 R28, RZ, RZ, R13 ;  /* 0x000000ffff1c7224 */ /* 0x000fe400078e000d */
[----:B------:R-:W-:Y:S01]  /*0930*/  DSETP.MAX.AND P1, P2, R26, R12, PT ;  /* 0x0000000c1a00722a */ /* 0x000fe20003a2f000 */
[----:B------:R-:W-:-:S05]  /*0940*/  VIADD R13, R23, 0x2 ;  /* 0x00000002170d7836 */ /* 0x000fca0000000000 */
        /* <DEDUP_REMOVED lines=14> */
[----:B------:R-:W-:Y:S01]  /*0a30*/  IMAD.MOV.U32 R13, RZ, RZ, R29 ;  /* 0x000000ffff0d7224 */ /* 0x000fe200078e001d */
[----:B------:R-:W-:Y:S01]  /*0a40*/  IADD3 R15, PT, PT, R23, 0x3, RZ ;  /* 0x00000003170f7810 */ /* 0x000fe20007ffe0ff */
[----:B------:R-:W-:Y:S02]  /*0a50*/  IMAD.MOV.U32 R14, RZ, RZ, R26 ;  /* 0x000000ffff0e7224 */ /* 0x000fe400078e001a */
[----:B------:R-:W-:Y:S02]  /*0a60*/  IMAD.MOV.U32 R29, RZ, RZ, R12 ;  /* 0x000000ffff1d7224 */ /* 0x000fe400078e000c */
[----:B------:R-:W-:-:S06]  /*0a70*/  DSETP.MAX.AND P1, P2, R26, R12, PT ;  /* 0x0000000c1a00722a */ /* 0x000fcc0003a2f000 */
[----:B------:R-:W-:Y:S01]  /*0a80*/  SEL R12, R14, R29, P1 ;  /* 0x0000001d0e0c7207 */ /* 0x000fe20000800000 */
[----:B------:R-:W-:-:S04]  /*0a90*/  IMAD.WIDE.U32 R28, R20, 0x8, R16 ;  /* 0x00000008141c7825 */ /* 0x000fc800078e0010 */
[----:B------:R-:W-:Y:S02]  /*0aa0*/  IMAD.WIDE.U32 R14, R15, 0x8, R18 ;  /* 0x000000080f0e7825 */ /* 0x000fe400078e0012 */
[----:B------:R-:W2:Y:S04]  /*0ab0*/  LDG.E.64.CONSTANT R28, desc[UR8][R28.64] ;  /* 0x000000081c1c7981 */ /* 0x000ea8000c1e9b00 */
[----:B------:R-:W3:Y:S01]  /*0ac0*/  LDG.E.64.CONSTANT R14, desc[UR8][R14.64] ;  /* 0x000000080e0e7981 */ /* 0x000ee2000c1e9b00 */
[----:B------:R-:W-:Y:S02]  /*0ad0*/  FSEL R25, R27, R13, P1 ;  /* 0x0000000d1b197208 */ /* 0x000fe40000800000 */
[----:B------:R-:W-:Y:S01]  /*0ae0*/  @P2 LOP3.LUT R25, R13, 0x80000, RZ, 0xfc, !PT ;  /* 0x000800000d192812 */ /* 0x000fe200078efcff */
[----:B------:R-:W-:-:S06]  /*0af0*/  IMAD.WIDE.U32 R16, R21, 0x8, R16 ;  /* 0x0000000815107825 */ /* 0x000fcc00078e0010 */
[----:B------:R-:W4:Y:S01]  /*0b00*/  LDG.E.64.CONSTANT R16, desc[UR8][R16.64] ;  /* 0x0000000810107981 */ /* 0x000f22000c1e9b00 */
[----:B--2---:R-:W-:Y:S01]  /*0b10*/  IMAD.MOV.U32 R26, RZ, RZ, R28 ;  /* 0x000000ffff1a7224 */ /* 0x004fe200078e001c */
[----:B---3--:R-:W-:Y:S01]  /*0b20*/  DSETP.MIN.AND P1, P2, R28, R14, PT ;  /* 0x0000000e1c00722a */ /* 0x008fe20003a20000 */
[----:B------:R-:W-:-:S05]  /*0b30*/  IMAD.MOV.U32 R27, RZ, RZ, R14 ;  /* 0x000000ffff1b7224 */ /* 0x000fca00078e000e */
[----:B------:R-:W-:Y:S01]  /*0b40*/  SEL R14, R26, R27, P1 ;  /* 0x0000001b1a0e7207 */ /* 0x000fe20000800000 */
[----:B------:R-:W-:-:S04]  /*0b50*/  VIADD R27, R23, 0x4 ;  /* 0x00000004171b7836 */ /* 0x000fc80000000000 */
[----:B------:R-:W-:-:S06]  /*0b60*/  IMAD.WIDE.U32 R18, R27, 0x8, R18 ;  /* 0x000000081b127825 */ /* 0x000fcc00078e0012 */
[----:B------:R-:W2:Y:S01]  /*0b70*/  LDG.E.64.CONSTANT R18, desc[UR8][R18.64] ;  /* 0x0000000812127981 */ /* 0x000ea2000c1e9b00 */
[----:B------:R-:W-:-:S05]  /*0b80*/  IMAD.MOV.U32 R13, RZ, RZ, R29 ;  /* 0x000000ffff0d7224 */ /* 0x000fca00078e001d */
[----:B------:R-:W-:Y:S02]  /*0b90*/  FSEL R13, R13, R15, P1 ;  /* 0x0000000f0d0d7208 */ /* 0x000fe40000800000 */
[----:B------:R-:W-:-:S04]  /*0ba0*/  @P2 LOP3.LUT R13, R15, 0x80000, RZ, 0xfc, !PT ;  /* 0x000800000f0d2812 */ /* 0x000fc800078efcff */
[----:B------:R-:W-:Y:S01]  /*0bb0*/  MOV R15, R13 ;  /* 0x0000000d000f7202 */ /* 0x000fe20000000f00 */
[----:B------:R-:W-:Y:S02]  /*0bc0*/  IMAD.MOV.U32 R13, RZ, RZ, R25 ;  /* 0x000000ffff0d7224 */ /* 0x000fe400078e0019 */
[----:B------:R-:W-:-:S04]  /*0bd0*/  IMAD.MOV.U32 R25, RZ, RZ, R12 ;  /* 0x000000ffff197224 */ /* 0x000fc800078e000c */
[----:B------:R-:W-:Y:S01]  /*0be0*/  DSETP.MAX.AND P1, P2, R12, R14, PT ;  /* 0x0000000e0c00722a */ /* 0x000fe20003a2f000 */
[----:B------:R-:W-:Y:S02]  /*0bf0*/  IMAD.MOV.U32 R12, RZ, RZ, R14 ;  /* 0x000000ffff0c7224 */ /* 0x000fe400078e000e */
[----:B----4-:R-:W-:-:S03]  /*0c00*/  IMAD.MOV.U32 R14, RZ, RZ, R16 ;  /* 0x000000ffff0e7224 */ /* 0x010fc600078e0010 */
[----:B------:R-:W-:Y:S01]  /*0c10*/  FSEL R13, R13, R15, P1 ;  /* 0x0000000f0d0d7208 */ /* 0x000fe20000800000 */
[----:B------:R-:W-:Y:S01]  /*0c20*/  VIADD R24, R24, 0x8 ;  /* 0x0000000818187836 */ /* 0x000fe20000000000 */
[----:B------:R-:W-:-:S06]  /*0c30*/  SEL R12, R25, R12, P1 ;  /* 0x0000000c190c7207 */ /* 0x000fcc0000800000 */
[----:B------:R-:W-:Y:S02]  /*0c40*/  @P2 LOP3.LUT R13, R15, 0x80000, RZ, 0xfc, !PT ;  /* 0x000800000f0d2812 */ /* 0x000fe400078efcff */
[----:B------:R-:W-:Y:S01]  /*0c50*/  ISETP.NE.AND P1, PT, R24, RZ, PT ;  /* 0x000000ff1800720c */ /* 0x000fe20003f25270 */
[C---:B------:R-:W-:Y:S01]  /*0c60*/  IMAD R8, R0.reuse, 0x8, R8 ;  /* 0x0000000800087824 */ /* 0x040fe200078e0208 */
[C---:B------:R-:W-:Y:S01]  /*0c70*/  LEA R4, R0.reuse, R4, 0x3 ;  /* 0x0000000400047211 */ /* 0x040fe200078e18ff */
[C---:B------:R-:W-:Y:S01]  /*0c80*/  IMAD R9, R0.reuse, 0x8, R9 ;  /* 0x0000000800097824 */ /* 0x040fe200078e0209 */
[C---:B------:R-:W-:Y:S01]  /*0c90*/  LEA R20, R0.reuse, R20, 0x3 ;  /* 0x0000001400147211 */ /* 0x040fe200078e18ff */
        /* <DEDUP_REMOVED lines=8> */
[----:B------:R-:W-:-:S06]  /*0d20*/  SEL R14, R14, R18, P3 ;  /* 0x000000120e0e7207 */ /* 0x000fcc0001800000 */
[----:B------:R-:W-:-:S05]  /*0d30*/  @P4 LOP3.LUT R17, R16, 0x80000, RZ, 0xfc, !PT ;  /* 0x0008000010114812 */ /* 0x000fca00078efcff */
[----:B------:R-:W-:-:S06]  /*0d40*/  IMAD.MOV.U32 R15, RZ, RZ, R17 ;  /* 0x000000ffff0f7224 */ /* 0x000fcc00078e0011 */
[----:B------:R-:W-:Y:S01]  /*0d50*/  DSETP.MAX.AND P2, P3, R12, R14, PT ;  /* 0x0000000e0c00722a */ /* 0x000fe20003b4f000 */
[----:B------:R-:W-:Y:S02]  /*0d60*/  IMAD.MOV.U32 R18, RZ, RZ, R15 ;  /* 0x000000ffff127224 */ /* 0x000fe400078e000f */
[----:B------:R-:W-:-:S03]  /*0d70*/  IMAD.MOV.U32 R16, RZ, RZ, R12 ;  /* 0x000000ffff107224 */ /* 0x000fc600078e000c */
[----:B------:R-:W-:Y:S02]  /*0d80*/  FSEL R13, R13, R18, P2 ;  /* 0x000000120d0d7208 */ /* 0x000fe40001000000 */
[----:B------:R-:W-:-:S06]  /*0d90*/  SEL R12, R16, R14, P2 ;  /* 0x0000000e100c7207 */ /* 0x000fcc0001000000 */
[----:B------:R-:W-:Y:S01]  /*0da0*/  @P3 LOP3.LUT R13, R18, 0x80000, RZ, 0xfc, !PT ;  /* 0x00080000120d3812 */ /* 0x000fe200078efcff */
[----:B------:R-:W-:Y:S06]  /*0db0*/  @P1 BRA `(.L_x_131) ;  /* 0xfffffff400681947 */ /* 0x000fec000383ffff */
.L_x_130:
[----:B------:R-:W-:Y:S05]  /*0dc0*/  @!P0 BRA `(.L_x_126) ;  /* 0x0000004800a48947 */ /* 0x000fea0003800000 */
[----:B------:R-:W-:Y:S02]  /*0dd0*/  ISETP.GE.U32.AND P1, PT, R6, 0x4, PT ;  /* 0x000000040600780c */ /* 0x000fe40003f26070 */
[----:B------:R-:W-:-:S04]  /*0de0*/  LOP3.LUT R4, R5, 0x3, RZ, 0xc0, !PT ;  /* 0x0000000305047812 */ /* 0x000fc800078ec0ff */
[----:B------:R-:W-:-:S07]  /*0df0*/  ISETP.NE.AND P0, PT, R4, RZ, PT ;  /* 0x000000ff0400720c */ /* 0x000fce0003f05270 */
[----:B------:R-:W-:Y:S06]  /*0e00*/  @!P1 BRA `(.L_x_132) ;  /* 0x0000000400489947 */ /* 0x000fec0003800000 */
[----:B------:R-:W0:Y:S01]  /*0e10*/  LDC.64 R8, c[0x0][0x388] ;  /* 0x0000e200ff087b82 */ /* 0x000e220000000a00 */
[----:B------:R-:W-:Y:S02]  /*0e20*/  IMAD R15, R7, R0, R2 ;  /* 0x00000000070f7224 */ /* 0x000fe400078e0202 */
[----:B------:R-:W-:-:S05]  /*0e30*/  IMAD R22, R3, R5, R7 ;  /* 0x0000000503167224 */ /* 0x000fca00078e0207 */
[----:B------:R-:W1:Y:S01]  /*0e40*/  LDC.64 R18, c[0x0][0x380] ;  /* 0x0000e000ff127b82 */ /* 0x000e620000000a00 */
[----:B0-----:R-:W-:-:S06]  /*0e50*/  IMAD.WIDE.U32 R20, R15, 0x8, R8 ;  /* 0x000000080f147825 */ /* 0x001fcc00078e0008 */
[----:B------:R-:W2:Y:S01]  /*0e60*/  LDG.E.64.CONSTANT R20, desc[UR8][R20.64] ;  /* 0x0000000814147981 */ /* 0x000ea2000c1e9b00 */
[----:B-1----:R-:W-:-:S06]  /*0e70*/  IMAD.WIDE.U32 R10, R22, 0x8, R18 ;  /* 0x00000008160a7825 */ /* 0x002fcc00078e0012 */
[----:B------:R-:W3:Y:S01]  /*0e80*/  LDG.E.64.CONSTANT R10, desc[UR8][R10.64] ;  /* 0x000000080a0a7981 */ /* 0x000ee2000c1e9b00 */
[----:B------:R-:W-:Y:S01]  /*0e90*/  IMAD.IADD R23, R15, 0x1, R0 ;  /* 0x000000010f177824 */ /* 0x000fe200078e0200 */
[----:B------:R-:W-:-:S03]  /*0ea0*/  IADD3 R15, PT, PT, R22, 0x1, RZ ;  /* 0x00000001160f7810 */ /* 0x000fc60007ffe0ff */
[----:B------:R-:W-:-:S04]  /*0eb0*/  IMAD.WIDE.U32 R16, R23, 0x8, R8 ;  /* 0x0000000817107825 */ /* 0x000fc800078e0008 */
[----:B------:R-:W-:Y:S02]  /*0ec0*/  IMAD.WIDE.U32 R14, R15, 0x8, R18 ;  /* 0x000000080f0e7825 */ /* 0x000fe400078e0012 */
[----:B------:R-:W4:Y:S04]  /*0ed0*/  LDG.E.64.CONSTANT R16, desc[UR8][R16.64] ;  /* 0x0000000810107981 */ /* 0x000f28000c1e9b00 */
[----:B------:R-:W4:Y:S01]  /*0ee0*/  LDG.E.64.CONSTANT R14, desc[UR8][R14.64] ;  /* 0x000000080e0e7981 */ /* 0x000f22000c1e9b00 */
[----:B------:R-:W-:Y:S02]  /*0ef0*/  VIADD R27, R22, 0x2 ;  /* 0x00000002161b7836 */ /* 0x000fe40000000000 */
[----:B------:R-:W-:-:S04]  /*0f00*/  IMAD.IADD R26, R23, 0x1, R0 ;  /* 0x00000001171a7824 */ /* 0x000fc800078e0200 */
[----:B------:R-:W-:Y:S02]  /*0f10*/  IMAD.IADD R29, R26, 0x1, R0 ;  /* 0x000000011a1d7824 */ /* 0x000fe400078e0200 */
[----:B--2---:R-:W-:Y:S02]  /*0f20*/  IMAD.MOV.U32 R25, RZ, RZ, R20 ;  /* 0x000000ffff197224 */ /* 0x004fe400078e0014 */
[----:B------:R-:W-:Y:S01]  /*0f30*/  IMAD.MOV.U32 R6, RZ, RZ, R21 ;  /* 0x000000ffff067224 */ /* 0x000fe200078e0015 */
[----:B---3--:R-:W-:Y:S01]  /*0f40*/  DSETP.MIN.AND P1, P2, R20, R10, PT ;  /* 0x0000000a1400722a */ /* 0x008fe20003a20000 */
[----:B------:R-:W-:Y:S01]  /*0f50*/  MOV R24, R10 ;  /* 0x0000000a00187202 */ /* 0x000fe20000000f00 */
[----:B------:R-:W-:Y:S02]  /*0f60*/  IMAD.MOV.U32 R23, RZ, RZ, R11 ;  /* 0x000000ffff177224 */ /* 0x000fe400078e000b */
[----:B------:R-:W-:-:S04]  /*0f70*/  IMAD.WIDE.U32 R10, R27, 0x8, R18 ;  /* 0x000000081b0a7825 */ /* 0x000fc800078e0012 */
[--C-:B------:R-:W-:Y:S02]  /*0f80*/  IMAD.WIDE.U32 R20, R26, 0x8, R8.reuse ;  /* 0x000000081a147825 */ /* 0x100fe400078e0008 */
[----:B------:R-:W2:Y:S04]  /*0f90*/  LDG.E.64.CONSTANT R10, desc[UR8][R10.64] ;  /* 0x000000080a0a7981 */ /* 0x000ea8000c1e9b00 */
[----:B------:R-:W2:Y:S01]  /*0fa0*/  LDG.E.64.CONSTANT R20, desc[UR8][R20.64] ;  /* 0x0000000814147981 */ /* 0x000ea2000c1e9b00 */
[----:B------:R-:W-:Y:S02]  /*0fb0*/  VIADD R27, R22, 0x3 ;  /* 0x00000003161b7836 */ /* 0x000fe40000000000 */
[----:B------:R-:W-:-:S04]  /*0fc0*/  IMAD.WIDE.U32 R8, R29, 0x8, R8 ;  /* 0x000000081d087825 */ /* 0x000fc800078e0008 */
[----:B------:R-:W-:Y:S02]  /*0fd0*/  IMAD.WIDE.U32 R18, R27, 0x8, R18 ;  /* 0x000000081b127825 */ /* 0x000fe400078e0012 */
[----:B------:R-:W3:Y:S04]  /*0fe0*/  LDG.E.64.CONSTANT R8, desc[UR8][R8.64] ;  /* 0x0000000808087981 */ /* 0x000ee8000c1e9b00 */
[----:B------:R-:W3:Y:S01]  /*0ff0*/  LDG.E.64.CONSTANT R18, desc[UR8][R18.64] ;  /* 0x0000000812127981 */ /* 0x000ee2000c1e9b00 */
[----:B------:R-:W-:Y:S02]  /*1000*/  FSEL R27, R6, R23, P1 ;  /* 0x00000017061b7208 */ /* 0x000fe40000800000 */
[----:B------:R-:W-:Y:S02]  /*1010*/  @P2 LOP3.LUT R27, R23, 0x80000, RZ, 0xfc, !PT ;  /* 0x00080000171b2812 */ /* 0x000fe400078efcff */
[----:B------:R-:W-:Y:S01]  /*1020*/  SEL R24, R25, R24, P1 ;  /* 0x0000001819187207 */ /* 0x000fe20000800000 */
[----:B----4-:R-:W-:-:S02]  /*1030*/  DSETP.MIN.AND P3, P4, R16, R14, PT ;  /* 0x0000000e1000722a */ /* 0x010fc40003c60000 */
[----:B------:R-:W-:Y:S02]  /*1040*/  IMAD.MOV.U32 R25, RZ, RZ, R27 ;  /* 0x000000ffff197224 */ /* 0x000fe400078e001b */
[----:B------:R-:W-:-:S04]  /*1050*/  IMAD.MOV.U32 R22, RZ, RZ, R16 ;  /* 0x000000ffff167224 */ /* 0x000fc800078e0010 */
[----:B------:R-:W-:Y:S01]  /*1060*/  DSETP.MAX.AND P1, P2, R12, R24, PT ;  /* 0x000000180c00722a */ /* 0x000fe20003a2f000 */
[----:B------:R-:W-:Y:S01]  /*1070*/  IMAD.MOV.U32 R16, RZ, RZ, R15 ;  /* 0x000000ffff107224 */ /* 0x000fe200078e000f */
[----:B------:R-:W-:Y:S01]  /*1080*/  MOV R6, R13 ;  /* 0x0000000d00067202 */ /* 0x000fe20000000f00 */
[----:B------:R-:W-:-:S03]  /*1090*/  IMAD.MOV.U32 R13, RZ, RZ, R24 ;  /* 0x000000ffff0d7224 */ /* 0x000fc600078e0018 */
[----:B------:R-:W-:Y:S02]  /*10a0*/  FSEL R17, R17, R16, P3 ;  /* 0x0000001011117208 */ /* 0x000fe40001800000 */
[----:B------:R-:W-:Y:S02]  /*10b0*/  @P4 LOP3.LUT R17, R16, 0x80000, RZ, 0xfc, !PT ;  /* 0x0008000010114812 */ /* 0x000fe400078efcff */
[----:B------:R-:W-:Y:S02]  /*10c0*/  SEL R12, R12, R13, P1 ;  /* 0x0000000d0c0c7207 */ /* 0x000fe40000800000 */
[----:B------:R-:W-:Y:S01]  /*10d0*/  FSEL R13, R6, R25, P1 ;  /* 0x00000019060d7208 */ /* 0x000fe20000800000 */
[----:B------:R-:W-:Y:S01]  /*10e0*/  IMAD.MOV.U32 R15, RZ, RZ, R17 ;  /* 0x000000ffff0f7224 */ /* 0x000fe200078e0011 */
[----:B------:R-:W-:Y:S02]  /*10f0*/  SEL R14, R22, R14, P3 ;  /* 0x0000000e160e7207 */ /* 0x000fe40001800000 */
[----:B------:R-:W-:-:S03]  /*1100*/  @P2 LOP3.LUT R13, R25, 0x80000, RZ, 0xfc, !PT ;  /* 0x00080000190d2812 */ /* 0x000fc600078efcff */
[----:B------:R-:W-:-:S03]  /*1110*/  IMAD.MOV.U32 R17, RZ, RZ, R14 ;  /* 0x000000ffff117224 */ /* 0x000fc600078e000e */
[----:B------:R-:W-:Y:S01]  /*1120*/  DSETP.MAX.AND P1, P2, R12, R14, PT ;  /* 0x0000000e0c00722a */ /* 0x000fe20003a2f000 */
[----:B------:R-:W-:-:S05]  /*1130*/  MOV R6, R12 ;  /* 0x0000000c00067202 */ /* 0x000fca0000000f00 */
[----:B------:R-:W-:Y:S02]  /*1140*/  SEL R12, R6, R17, P1 ;  /* 0x00000011060c7207 */ /* 0x000fe40000800000 */
[----:B------:R-:W-:-:S06]  /*1150*/  FSEL R13, R13, R15, P1 ;  /* 0x0000000f0d0d7208 */ /* 0x000fcc0000800000 */
[----:B------:R-:W-:Y:S01]  /*1160*/  @P2 LOP3.LUT R13, R15, 0x80000, RZ, 0xfc, !PT ;  /* 0x000800000f0d2812 */ /* 0x000fe200078efcff */
[----:B------:R-:W-:Y:S01]  /*1170*/  VIADD R7, R7, 0x4 ;  /* 0x0000000407077836 */ /* 0x000fe20000000000 */
[----:B--2---:R-:W-:Y:S01]  /*1180*/  DSETP.MIN.AND P3, P4, R20, R10, PT ;  /* 0x0000000a1400722a */ /* 0x004fe20003c60000 */
[----:B------:R-:W-:Y:S02]  /*1190*/  IMAD.MOV.U32 R14, RZ, RZ, R11 ;  /* 0x000000ffff0e7224 */ /* 0x000fe400078e000b */
[----:B------:R-:W-:-:S03]  /*11a0*/  IMAD.MOV.U32 R6, RZ, RZ, R20 ;  /* 0x000000ffff067224 */ /* 0x000fc600078e0014 */
[----:B------:R-:W-:Y:S02]  /*11b0*/  FSEL R21, R21, R14, P3 ;  /* 0x0000000e15157208 */ /* 0x000fe40001800000 */
[----:B------:R-:W-:-:S06]  /*11c0*/  SEL R10, R6, R10, P3 ;  /* 0x0000000a060a7207 */ /* 0x000fcc0001800000 */
[----:B------:R-:W-:-:S05]  /*11d0*/  @P4 LOP3.LUT R21, R14, 0x80000, RZ, 0xfc, !PT ;  /* 0x000800000e154812 */ /* 0x000fca00078efcff */
[----:B------:R-:W-:Y:S01]  /*11e0*/  IMAD.MOV.U32 R11, RZ, RZ, R21 ;  /* 0x000000ffff0b7224 */ /* 0x000fe200078e0015 */
[----:B---3--:R-:W-:-:S05]  /*11f0*/  DSETP.MIN.AND P3, P4, R8, R18, PT ;  /* 0x000000120800722a */ /* 0x008fca0003c60000 */
[----:B------:R-:W-:Y:S01]  /*1200*/  DSETP.MAX.AND P1, P2, R12, R10, PT ;  /* 0x0000000a0c00722a */ /* 0x000fe20003a2f000 */
[----:B------:R-:W-:Y:S01]  /*1210*/  IMAD.MOV.U32 R15, RZ, RZ, R10 ;  /* 0x000000ffff0f7224 */ /* 0x000fe200078e000a */
[----:B------:R-:W-:Y:S01]  /*1220*/  MOV R6, R12 ;  /* 0x0000000c00067202 */ /* 0x000fe20000000f00 */
[----:B------:R-:W-:-:S03]  /*1230*/  IMAD.MOV.U32 R12, RZ, RZ, R19 ;  /* 0x000000ffff0c7224 */ /* 0x000fc600078e0013 */
[----:B------:R-:W-:Y:S01]  /*1240*/  SEL R10, R6, R15, P1 ;  /* 0x0000000f060a7207 */ /* 0x000fe20000800000 */
[----:B------:R-:W-:Y:S01]  /*1250*/  IMAD.MOV.U32 R6, RZ, RZ, R8 ;  /* 0x000000ffff067224 */ /* 0x000fe200078e0008 */
[----:B------:R-:W-:Y:S02]  /*1260*/  FSEL R13, R13, R11, P1 ;  /* 0x0000000b0d0d7208 */ /* 0x000fe40000800000 */
[----:B------:R-:W-:-:S04]  /*1270*/  FSEL R9, R9, R12, P3 ;  /* 0x0000000c09097208 */ /* 0x000fc80001800000 */
[----:B------:R-:W-:Y:S02]  /*1280*/  @P2 LOP3.LUT R13, R11, 0x80000, RZ, 0xfc, !PT ;  /* 0x000800000b0d2812 */ /* 0x000fe400078efcff */
[----:B------:R-:W-:Y:S02]  /*1290*/  SEL R8, R6, R18, P3 ;  /* 0x0000001206087207 */ /* 0x000fe40001800000 */
[----:B------:R-:W-:Y:S01]  /*12a0*/  @P4 LOP3.LUT R9, R12, 0x80000, RZ, 0xfc, !PT ;  /* 0x000800000c094812 */ /* 0x000fe200078efcff */
[----:B------:R-:W-:-:S06]  /*12b0*/  IMAD.MOV.U32 R11, RZ, RZ, R13 ;  /* 0x000000ffff0b7224 */ /* 0x000fcc00078e000d */
[----:B------:R-:W-:Y:S01]  /*12c0*/  DSETP.MAX.AND P1, P2, R10, R8, PT ;  /* 0x000000080a00722a */ /* 0x000fe20003a2f000 */
[----:B------:R-:W-:Y:S01]  /*12d0*/  IMAD.MOV.U32 R6, RZ, RZ, R11 ;  /* 0x000000ffff067224 */ /* 0x000fe200078e000b */
[----:B------:R-:W-:-:S04]  /*12e0*/  MOV R13, R8 ;  /* 0x00000008000d7202 */ /* 0x000fc80000000f00 */
[----:B------:R-:W-:Y:S02]  /*12f0*/  FSEL R15, R6, R9, P1 ;  /* 0x00000009060f7208 */ /* 0x000fe40000800000 */
[----:B------:R-:W-:-:S06]  /*1300*/  SEL R12, R10, R13, P1 ;  /* 0x0000000d0a0c7207 */ /* 0x000fcc0000800000 */
[----:B------:R-:W-:-:S05]  /*1310*/  @P2 LOP3.LUT R15, R9, 0x80000, RZ, 0xfc, !PT ;  /* 0x00080000090f2812 */ /* 0x000fca00078efcff */
[----:B------:R-:W-:-:S07]  /*1320*/  IMAD.MOV.U32 R13, RZ, RZ, R15 ;  /* 0x000000ffff0d7224 */ /* 0x000fce00078e000f */
.L_x_132:
[----:B------:R-:W-:Y:S05]  /*1330*/  @!P0 BRA `(.L_x_126) ;  /* 0x0000004400488947 */ /* 0x000fea0003800000 */
[----:B------:R-:W-:Y:S02]  /*1340*/  ISETP.NE.AND P1, PT, R4, 0x1, PT ;  /* 0x000000010400780c */ /* 0x000fe40003f25270 */
[----:B------:R-:W-:-:S04]  /*1350*/  LOP3.LUT R6, R5, 0x1, RZ, 0xc0, !PT ;  /* 0x0000000105067812 */ /* 0x000fc800078ec0ff */
[----:B------:R-:W-:-:S07]  /*1360*/  ISETP.NE.U32.AND P0, PT, R6, 0x1, PT ;  /* 0x000000010600780c */ /* 0x000fce0003f05070 */
        /* <DEDUP_REMOVED lines=16> */
[----:B--2---:R-:W-:Y:S01]  /*1470*/  IMAD.MOV.U32 R4, RZ, RZ, R9 ;  /* 0x000000ffff047224 */ /* 0x004fe200078e0009 */
[----:B---3--:R-:W-:Y:S01]  /*1480*/  DSETP.MIN.AND P1, P2, R8, R10, PT ;  /* 0x0000000a0800722a */ /* 0x008fe20003a20000 */
[----:B------:R-:W-:-:S05]  /*1490*/  IMAD.MOV.U32 R21, RZ, RZ, R11 ;  /* 0x000000ffff157224 */ /* 0x000fca00078e000b */
[----:B------:R-:W-:Y:S02]  /*14a0*/  FSEL R23, R4, R21, P1 ;  /* 0x0000001504177208 */ /* 0x000fe40000800000 */
[----:B------:R-:W-:-:S06]  /*14b0*/  SEL R8, R8, R10, P1 ;  /* 0x0000000a08087207 */ /* 0x000fcc0000800000 */
[----:B------:R-:W-:-:S05]  /*14c0*/  @P2 LOP3.LUT R23, R21, 0x80000, RZ, 0xfc, !PT ;  /* 0x0008000015172812 */ /* 0x000fca00078efcff */
[----:B------:R-:W-:Y:S01]  /*14d0*/  IMAD.MOV.U32 R9, RZ, RZ, R23 ;  /* 0x000000ffff097224 */ /* 0x000fe200078e0017 */
[----:B----4-:R-:W-:-:S05]  /*14e0*/  DSETP.MIN.AND P3, P4, R14, R16, PT ;  /* 0x000000100e00722a */ /* 0x010fca0003c60000 */
[----:B------:R-:W-:Y:S01]  /*14f0*/  DSETP.MAX.AND P1, P2, R12, R8, PT ;  /* 0x000000080c00722a */ /* 0x000fe20003a2f000 */
[----:B------:R-:W-:Y:S01]  /*1500*/  IMAD.MOV.U32 R4, RZ, RZ, R13 ;  /* 0x000000ffff047224 */ /* 0x000fe200078e000d */
[----:B------:R-:W-:Y:S01]  /*1510*/  MOV R11, R8 ;  /* 0x00000008000b7202 */ /* 0x000fe20000000f00 */
[----:B------:R-:W-:Y:S02]  /*1520*/  IMAD.MOV.U32 R6, RZ, RZ, R17 ;  /* 0x000000ffff067224 */ /* 0x000fe400078e0011 */
[----:B------:R-:W-:Y:S01]  /*1530*/  IMAD.MOV.U32 R10, RZ, RZ, R14 ;  /* 0x000000ffff0a7224 */ /* 0x000fe200078e000e */
[----:B------:R-:W-:Y:S02]  /*1540*/  FSEL R13, R4, R9, P1 ;  /* 0x00000009040d7208 */ /* 0x000fe40000800000 */
[----:B------:R-:W-:Y:S02]  /*1550*/  SEL R8, R12, R11, P1 ;  /* 0x0000000b0c087207 */ /* 0x000fe40000800000 */
[----:B------:R-:W-:-:S04]  /*1560*/  FSEL R11, R15, R6, P3 ;  /* 0x000000060f0b7208 */ /* 0x000fc80001800000 */
[----:B------:R-:W-:Y:S02]  /*1570*/  @P2 LOP3.LUT R13, R9, 0x80000, RZ, 0xfc, !PT ;  /* 0x00080000090d2812 */ /* 0x000fe400078efcff */
[----:B------:R-:W-:Y:S02]  /*1580*/  SEL R10, R10, R16, P3 ;  /* 0x000000100a0a7207 */ /* 0x000fe40001800000 */
[----:B------:R-:W-:Y:S01]  /*1590*/  @P4 LOP3.LUT R11, R6, 0x80000, RZ, 0xfc, !PT ;  /* 0x00080000060b4812 */ /* 0x000fe200078efcff */
[----:B------:R-:W-:-:S06]  /*15a0*/  IMAD.MOV.U32 R9, RZ, RZ, R13 ;  /* 0x000000ffff097224 */ /* 0x000fcc00078e000d */
[----:B------:R-:W-:Y:S01]  /*15b0*/  DSETP.MAX.AND P1, P2, R8, R10, PT ;  /* 0x0000000a0800722a */ /* 0x000fe20003a2f000 */
[----:B------:R-:W-:Y:S01]  /*15c0*/  MOV R4, R9 ;  /* 0x0000000900047202 */ /* 0x000fe20000000f00 */
[----:B------:R-:W-:-:S04]  /*15d0*/  IMAD.MOV.U32 R13, RZ, RZ, R10 ;  /* 0x000000ffff0d7224 */ /* 0x000fc800078e000a */
[----:B------:R-:W-:Y:S02]  /*15e0*/  FSEL R15, R4, R11, P1 ;  /* 0x0000000b040f7208 */ /* 0x000fe40000800000 */
[----:B------:R-:W-:-:S06]  /*15f0*/  SEL R12, R8, R13, P1 ;  /* 0x0000000d080c7207 */ /* 0x000fcc0000800000 */
[----:B------:R-:W-:-:S05]  /*1600*/  @P2 LOP3.LUT R15, R11, 0x80000, RZ, 0xfc, !PT ;  /* 0x000800000b0f2812 */ /* 0x000fca00078efcff */
[----:B------:R-:W-:-:S07]  /*1610*/  IMAD.MOV.U32 R13, RZ, RZ, R15 ;  /* 0x000000ffff0d7224 */ /* 0x000fce00078e000f */
.L_x_133:
[----:B------:R-:W-:Y:S05]  /*1620*/  @P0 BRA `(.L_x_126) ;  /* 0x00000040008c0947 */ /* 0x000fea0003800000 */
        /* <DEDUP_REMOVED lines=8> */
[----:B--2---:R-:W-:Y:S01]  /*16b0*/  IMAD.MOV.U32 R11, RZ, RZ, R5 ;  /* 0x000000ffff0b7224 */ /* 0x004fe200078e0005 */
[----:B---3--:R-:W-:Y:S01]  /*16c0*/  DSETP.MIN.AND P0, P1, R6, R4, PT ;  /* 0x000000040600722a */ /* 0x008fe20003900000 */
[----:B------:R-:W-:Y:S01]  /*16d0*/  IMAD.MOV.U32 R8, RZ, RZ, R7 ;  /* 0x000000ffff087224 */ /* 0x000fe200078e0007 */
[----:B------:R-:W-:-:S04]  /*16e0*/  MOV R9, R4 ;  /* 0x0000000400097202 */ /* 0x000fc80000000f00 */
[----:B------:R-:W-:Y:S02]  /*16f0*/  FSEL R15, R8, R11, P0 ;  /* 0x0000000b080f7208 */ /* 0x000fe40000000000 */
[----:B------:R-:W-:-:S06]  /*1700*/  SEL R8, R6, R9, P0 ;  /* 0x0000000906087207 */ /* 0x000fcc0000000000 */
[----:B------:R-:W-:-:S05]  /*1710*/  @P1 LOP3.LUT R15, R11, 0x80000, RZ, 0xfc, !PT ;  /* 0x000800000b0f1812 */ /* 0x000fca00078efcff */
[----:B------:R-:W-:-:S06]  /*1720*/  IMAD.MOV.U32 R9, RZ, RZ, R15 ;  /* 0x000000ffff097224 */ /* 0x000fcc00078e000f */
[----:B------:R-:W-:Y:S01]  /*1730*/  DSETP.MAX.AND P0, P1, R12, R8, PT ;  /* 0x000000080c00722a */ /* 0x000fe2000390f000 */
[----:B------:R-:W-:Y:S02]  /*1740*/  IMAD.MOV.U32 R4, RZ, RZ, R13 ;  /* 0x000000ffff047224 */ /* 0x000fe400078e000d */
[----:B------:R-:W-:-:S05]  /*1750*/  IMAD.MOV.U32 R5, RZ, RZ, R9 ;  /* 0x000000ffff057224 */ /* 0x000fca00078e0009 */
[----:B------:R-:W-:-:S06]  /*1760*/  FSEL R7, R4, R5, P0 ;  /* 0x0000000504077208 */ /* 0x000fcc0000000000 */
[----:B------:R-:W-:Y:S02]  /*1770*/  @P1 LOP3.LUT R7, R5, 0x80000, RZ, 0xfc, !PT ;  /* 0x0008000005071812 */ /* 0x000fe400078efcff */
[----:B------:R-:W-:-:S03]  /*1780*/  SEL R12, R12, R8, P0 ;  /* 0x000000080c0c7207 */ /* 0x000fc60000000000 */
[----:B------:R-:W-:Y:S01]  /*1790*/  IMAD.MOV.U32 R13, RZ, RZ, R7 ;  /* 0x000000ffff0d7224 */ /* 0x000fe200078e0007 */
[----:B------:R-:W-:Y:S06]  /*17a0*/  BRA `(.L_x_126) ;  /* 0x00000040002c7947 */ /* 0x000fec0003800000 */
.L_x_128:
[C---:B------:R-:W-:Y:S02]  /*17b0*/  ISETP.GE.U32.AND P1, PT, R5.reuse, 0x4, PT ;  /* 0x000000040500780c */ /* 0x040fe40003f26070 */
[----:B------:R-:W-:Y:S02]  /*17c0*/  LOP3.LUT R9, R5, 0x3, RZ, 0xc0, !PT ;  /* 0x0000000305097812 */ /* 0x000fe400078ec0ff */
[----:B------:R-:W-:-:S09]  /*17d0*/  MOV R8, RZ ;  /* 0x000000ff00087202 */ /* 0x000fd20000000f00 */
        /* <DEDUP_REMOVED lines=12> */
.L_x_142:
[----:B------:R-:W-:Y:S02]  /*18a0*/  VIADD R19, R5, 0xfffffffd ;  /* 0xfffffffd05137836 */ /* 0x000fe40000000000 */
[----:B---3--:R-:W-:-:S04]  /*18b0*/  IMAD.WIDE.U32 R16, R24, 0x8, R14 ;  /* 0x0000000818107825 */ /* 0x008fc800078e000e */
[----:B--2---:R-:W-:Y:S02]  /*18c0*/  IMAD.WIDE.U32 R18, R19, 0x8, R10 ;  /* 0x0000000813127825 */ /* 0x004fe400078e000a */
[----:B------:R-:W2:Y:S04]  /*18d0*/  LDG.E.64.CONSTANT R16, desc[UR8][R16.64] ;  /* 0x0000000810107981 */ /* 0x000ea8000c1e9b00 */
[----:B------:R-:W2:Y:S01]  /*18e0*/  LDG.E.64.CONSTANT R18, desc[UR8][R18.64] ;  /* 0x0000000812127981 */ /* 0x000ea2000c1e9b00 */
[----:B0-----:R-:W-:Y:S01]  /*18f0*/  VIMNMX.U32 R0, PT, PT, R7, 0x2, PT ;  /* 0x0000000207007848 */ /* 0x001fe20003fe0000 */
[----:B------:R-:W-:-:S03]  /*1900*/  VIADD R27, R5, 0xfffffffe ;  /* 0xfffffffe051b7836 */ /* 0x000fc60000000000 */
[----:B------:R-:W-:-:S04]  /*1910*/  SHF.L.U32 R0, R0, 0x2, RZ ;  /* 0x0000000200007819 */ /* 0x000fc800000006ff */
[----:B------:R-:W0:Y:S02]  /*1920*/  LDC R20, c[0x2][R0+0x10] ;  /* 0x0080040000147b82 */ /* 0x000e240000000800 */
[----:B0-----:R-:W-:Y:S01]  /*1930*/  SHF.R.S32.HI R21, RZ, 0x1f, R20 ;  /* 0x0000001fff157819 */ /* 0x001fe20000011414 */
[----:B--2---:R-:W-:-:S03]  /*1940*/  DADD R16, R16, R18 ;  /* 0x0000000010107229 */ /* 0x004fc60000000012 */
.L_x_520:
[----:B------:R-:W-:Y:S08]  /*1950*/  BRX R20 -0x1960                                   (*"BRANCH_TARGETS .L_x_521,.L_x_522,.L_x_523"*) ;  /* 0xffffffe414a87949 */ /* 0x000ff0000383ffff */
.L_x_522:
[----:B------:R-:W-:Y:S01]  /*1960*/  DSETP.MAX.AND P0, P1, R16, R12, PT ;  /* 0x0000000c1000722a */ /* 0x000fe2000390f000 */
[----:B------:R-:W-:Y:S02]  /*1970*/  IMAD.MOV.U32 R0, RZ, RZ, R17 ;  /* 0x000000ffff007224 */ /* 0x000fe400078e0011 */
[----:B------:R-:W-:-:S03]  /*1980*/  IMAD.MOV.U32 R19, RZ, RZ, R13 ;  /* 0x000000ffff137224 */ /* 0x000fc600078e000d */
[----:B------:R-:W-:Y:S02]  /*1990*/  SEL R16, R16, R12, P0 ;  /* 0x0000000c10107207 */ /* 0x000fe40000000000 */
[----:B------:R-:W-:-:S06]  /*19a0*/  FSEL R21, R0, R19, P0 ;  /* 0x0000001300157208 */ /* 0x000fcc0000000000 */
[----:B------:R-:W-:-:S05]  /*19b0*/  @P1 LOP3.LUT R21, R19, 0x80000, RZ, 0xfc, !PT ;  /* 0x0008000013151812 */ /* 0x000fca00078efcff */
[----:B------:R-:W-:Y:S01]  /*19c0*/  IMAD.MOV.U32 R17, RZ, RZ, R21 ;  /* 0x000000ffff117224 */ /* 0x000fe200078e0015 */
[----:B------:R-:W-:Y:S06]  /*19d0*/  BRA `(.L_x_135) ;  /* 0x00000000003c7947 */ /* 0x000fec0003800000 */
.L_x_523:
        /* <DEDUP_REMOVED lines=8> */
.L_x_521:
[----:B------:R-:W-:Y:S01]  /*1a60*/  DSETP.MIN.AND P0, P1, R16, R12, PT ;  /* 0x0000000c1000722a */ /* 0x000fe20003900000 */
[----:B------:R-:W-:Y:S02]  /*1a70*/  IMAD.MOV.U32 R0, RZ, RZ, R17 ;  /* 0x000000ffff007224 */ /* 0x000fe400078e0011 */
[----:B------:R-:W-:-:S03]  /*1a80*/  IMAD.MOV.U32 R19, RZ, RZ, R13 ;  /* 0x000000ffff137224 */ /* 0x000fc600078e000d */
[----:B------:R-:W-:Y:S02]  /*1a90*/  SEL R16, R16, R12, P0 ;  /* 0x0000000c10107207 */ /* 0x000fe40000000000 */
[----:B------:R-:W-:-:S06]  /*1aa0*/  FSEL R21, R0, R19, P0 ;  /* 0x0000001300157208 */ /* 0x000fcc0000000000 */
[----:B------:R-:W-:-:S04]  /*1ab0*/  @P1 LOP3.LUT R21, R19, 0x80000, RZ, 0xfc, !PT ;  /* 0x0008000013151812 */ /* 0x000fc800078efcff */
[----:B------:R-:W-:-:S07]  /*1ac0*/  MOV R17, R21 ;  /* 0x0000001500117202 */ /* 0x000fce0000000f00 */
.L_x_135:
[----:B------:R-:W-:-:S04]  /*1ad0*/  IMAD.WIDE.U32 R12, R27, 0x8, R10 ;  /* 0x000000081b0c7825 */ /* 0x000fc800078e000a */
[----:B------:R-:W-:Y:S02]  /*1ae0*/  IMAD.WIDE.U32 R18, R4, 0x8, R14 ;  /* 0x0000000804127825 */ /* 0x000fe400078e000e */
[----:B------:R-:W2:Y:S04]  /*1af0*/  LDG.E.64.CONSTANT R12, desc[UR8][R12.64] ;  /* 0x000000080c0c7981 */ /* 0x000ea8000c1e9b00 */
[----:B------:R-:W2:Y:S01]  /*1b00*/  LDG.E.64.CONSTANT R18, desc[UR8][R18.64] ;  /* 0x0000000812127981 */ /* 0x000ea2000c1e9b00 */
[----:B------:R-:W-:Y:S01]  /*1b10*/  ISETP.GT.AND P0, PT, R7, 0x2, PT ;  /* 0x000000020700780c */ /* 0x000fe20003f04270 */
[----:B--2---:R-:W-:-:S12]  /*1b20*/  DADD R12, R18, R12 ;  /* 0x00000000120c7229 */ /* 0x004fd8000000000c */
[----:B------:R-:W-:Y:S05]  /*1b30*/  @P0 BRA `(.L_x_136) ;  /* 0x0000000000340947 */ /* 0x000fea0003800000 */
[----:B------:R-:W-:-:S05]  /*1b40*/  VIMNMX.U32 R0, PT, PT, R7, 0x2, PT ;  /* 0x0000000207007848 */ /* 0x000fca0003fe0000 */
[----:B------:R-:W-:-:S04]  /*1b50*/  IMAD.SHL.U32 R0, R0, 0x4, RZ ;  /* 0x0000000400007824 */ /* 0x000fc800078e00ff */
[----:B------:R-:W0:Y:S02]  /*1b60*/  LDC R18, c[0x2][R0+0x2c] ;  /* 0x00800b0000127b82 */ /* 0x000e240000000800 */
[----:B0-----:R-:W-:-:S04]  /*1b70*/  SHF.R.S32.HI R19, RZ, 0x1f, R18 ;  /* 0x0000001fff137819 */ /* 0x001fc80000011412 */
.L_x_524:
[----:B------:R-:W-:Y:S05]  /*1b80*/  BRX R18 -0x1b90                                   (*"BRANCH_TARGETS .L_x_525,.L_x_526,.L_x_527"*) ;  /* 0xffffffe4121c7949 */ /* 0x000fea000383ffff */
.L_x_526:
        /* <DEDUP_REMOVED lines=8> */
.L_x_136:
[----:B------:R-:W-:-:S04]  /*1c10*/  MOV R0, 0xfffffffd ;  /* 0xfffffffd00007802 */ /* 0x000fc80000000f00 */
[----:B------:R-:W-:-:S05]  /*1c20*/  VIADDMNMX.U32 R0, R7, R0, 0x3, PT ;  /* 0x0000000307007446 */ /* 0x000fca0003800000 */
[----:B------:R-:W-:-:S04]  /*1c30*/  IMAD.SHL.U32 R0, R0, 0x4, RZ ;  /* 0x0000000400007824 */ /* 0x000fc800078e00ff */
[----:B------:R-:W0:Y:S02]  /*1c40*/  LDC R18, c[0x2][R0+0x38] ;  /* 0x00800e0000127b82 */ /* 0x000e240000000800 */
[----:B0-----:R-:W-:-:S04]  /*1c50*/  SHF.R.S32.HI R19, RZ, 0x1f, R18 ;  /* 0x0000001fff137819 */ /* 0x001fc80000011412 */
.L_x_528:
[----:B------:R-:W-:Y:S05]  /*1c60*/  BRX R18 -0x1c70                                   (*"BRANCH_TARGETS .L_x_525,.L_x_530,.L_x_531"*) ;  /* 0xffffffe012e47949 */ /* 0x000fea000383ffff */
.L_x_530:
[----:B------:R-:W-:-:S13]  /*1c70*/  ISETP.NE.AND P2, PT, R7, 0x4, PT ;  /* 0x000000040700780c */ /* 0x000fda0003f45270 */
[----:B------:R-:W-:-:S06]  /*1c80*/  @!P2 DSETP.NEU.AND P1, PT, R12, RZ, PT ;  /* 0x000000ff0c00a22a */ /* 0x000fcc0003f2d000 */
[----:B------:R-:W-:Y:S02]  /*1c90*/  @!P2 FSEL R18, R16, RZ, !P1 ;  /* 0x000000ff1012a208 */ /* 0x000fe40004800000 */
[----:B------:R-:W-:Y:S01]  /*1ca0*/  @!P2 FSEL R19, R17, 1.875, !P1 ;  /* 0x3ff000001113a808 */ /* 0x000fe20004800000 */
[----:B------:R-:W-:Y:S06]  /*1cb0*/  @!P2 BRA `(.L_x_137) ;  /* 0x000000000044a947 */ /* 0x000fec0003800000 */
.L_x_527:
[----:B------:R-:W-:Y:S01]  /*1cc0*/  DSETP.MIN.AND P1, P2, R12, R16, PT ;  /* 0x000000100c00722a */ /* 0x000fe20003a20000 */
[----:B------:R-:W-:Y:S02]  /*1cd0*/  IMAD.MOV.U32 R0, RZ, RZ, R13 ;  /* 0x000000ffff007224 */ /* 0x000fe400078e000d */
[----:B------:R-:W-:-:S03]  /*1ce0*/  IMAD.MOV.U32 R19, RZ, RZ, R17 ;  /* 0x000000ffff137224 */ /* 0x000fc600078e0011 */
[----:B------:R-:W-:Y:S02]  /*1cf0*/  SEL R18, R12, R16, P1 ;  /* 0x000000100c127207 */ /* 0x000fe40000800000 */
[----:B------:R-:W-:-:S06]  /*1d00*/  FSEL R21, R0, R19, P1 ;  /* 0x0000001300157208 */ /* 0x000fcc0000800000 */
[----:B------:R-:W-:-:S05]  /*1d10*/  @P2 LOP3.LUT R21, R19, 0x80000, RZ, 0xfc, !PT ;  /* 0x0008000013152812 */ /* 0x000fca00078efcff */
[----:B------:R-:W-:Y:S01]  /*1d20*/  IMAD.MOV.U32 R19, RZ, RZ, R21 ;  /* 0x000000ffff137224 */ /* 0x000fe200078e0015 */
[----:B------:R-:W-:Y:S06]  /*1d30*/  BRA `(.L_x_137) ;  /* 0x0000000000247947 */ /* 0x000fec0003800000 */
.L_x_531:
[----:B------:R-:W-:Y:S01]  /*1d40*/  DADD R18, R12, R16 ;  /* 0x000000000c127229 */ /* 0x000fe20000000010 */
[----:B------:R-:W-:Y:S10]  /*1d50*/  BRA `(.L_x_137) ;  /* 0x00000000001c7947 */ /* 0x000ff40003800000 */
.L_x_525:
[----:B------:R-:W-:Y:S01]  /*1d60*/  DSETP.MIN.AND P1, P2, R12, R16, PT ;  /* 0x000000100c00722a */ /* 0x000fe20003a20000 */
[----:B------:R-:W-:Y:S01]  /*1d70*/  IMAD.MOV.U32 R19, RZ, RZ, R17 ;  /* 0x000000ffff137224 */ /* 0x000fe200078e0011 */
[----:B------:R-:W-:-:S04]  /*1d80*/  MOV R0, R13 ;  /* 0x0000000d00007202 */ /* 0x000fc80000000f00 */
[----:B------:R-:W-:Y:S02]  /*1d90*/  FSEL R21, R0, R19, P1 ;  /* 0x0000001300157208 */ /* 0x000fe40000800000 */
[----:B------:R-:W-:-:S06]  /*1da0*/  SEL R18, R12, R16, P1 ;  /* 0x000000100c127207 */ /* 0x000fcc0000800000 */
[----:B------:R-:W-:-:S05]  /*1db0*/  @P2 LOP3.LUT R21, R19, 0x80000, RZ, 0xfc, !PT ;  /* 0x0008000013152812 */ /* 0x000fca00078efcff */
[----:B------:R-:W-:-:S07]  /*1dc0*/  IMAD.MOV.U32 R19, RZ, RZ, R21 ;  /* 0x000000ffff137224 */ /* 0x000fce00078e0015 */
.L_x_137:
        /* <DEDUP_REMOVED lines=11> */
.L_x_533:
[----:B------:R-:W-:Y:S05]  /*1e80*/  BRX R16 -0x1e90                                   (*"BRANCH_TARGETS .L_x_534,.L_x_535,.L_x_536"*) ;  /* 0xffffffe0105c7949 */ /* 0x000fea000383ffff */
.L_x_535:
        /* <DEDUP_REMOVED lines=8> */
.L_x_138:
[----:B------:R-:W-:-:S05]  /*1f10*/  IMAD.MOV.U32 R0, RZ, RZ, -0x3 ;  /* 0xfffffffdff007424 */ /* 0x000fca00078e00ff */
[----:B------:R-:W-:-:S05]  /*1f20*/  VIADDMNMX.U32 R0, R7, R0, 0x3, PT ;  /* 0x0000000307007446 */ /* 0x000fca0003800000 */
[----:B------:R-:W-:-:S04]  /*1f30*/  IMAD.SHL.U32 R0, R0, 0x4, RZ ;  /* 0x0000000400007824 */ /* 0x000fc800078e00ff */
[----:B------:R-:W0:Y:S02]  /*1f40*/  LDC R16, c[0x2][R0+0x54] ;  /* 0x0080150000107b82 */ /* 0x000e240000000800 */
[----:B0-----:R-:W-:-:S04]  /*1f50*/  SHF.R.S32.HI R17, RZ, 0x1f, R16 ;  /* 0x0000001fff117819 */ /* 0x001fc80000011410 */
.L_x_537:
[----:B------:R-:W-:Y:S05]  /*1f60*/  BRX R16 -0x1f70                                   (*"BRANCH_TARGETS .L_x_534,.L_x_539,.L_x_540"*) ;  /* 0xffffffe010247949 */ /* 0x000fea000383ffff */
.L_x_539:
[----:B------:R-:W-:-:S13]  /*1f70*/  ISETP.NE.AND P2, PT, R7, 0x4, PT ;  /* 0x000000040700780c */ /* 0x000fda0003f45270 */
[----:B------:R-:W-:-:S06]  /*1f80*/  @!P2 DSETP.NEU.AND P1, PT, R12, RZ, PT ;  /* 0x000000ff0c00a22a */ /* 0x000fcc0003f2d000 */
[----:B------:R-:W-:Y:S02]  /*1f90*/  @!P2 FSEL R16, R18, RZ, !P1 ;  /* 0x000000ff1210a208 */ /* 0x000fe40004800000 */
[----:B------:R-:W-:Y:S01]  /*1fa0*/  @!P2 FSEL R17, R19, 1.875, !P1 ;  /* 0x3ff000001311a808 */ /* 0x000fe20004800000 */
[----:B------:R-:W-:Y:S06]  /*1fb0*/  @!P2 BRA `(.L_x_139) ;  /* 0x000000000044a947 */ /* 0x000fec0003800000 */
.L_x_536:
        /* <DEDUP_REMOVED lines=8> */
.L_x_540:
[----:B------:R-:W-:Y:S01]  /*2040*/  DADD R16, R12, R18 ;  /* 0x000000000c107229 */ /* 0x000fe20000000012 */
[----:B------:R-:W-:Y:S10]  /*2050*/  BRA `(.L_x_139) ;  /* 0x00000000001c7947 */ /* 0x000ff40003800000 */
.L_x_534:
[----:B------:R-:W-:Y:S01]  /*2060*/  DSETP.MIN.AND P1, P2, R12, R18, PT ;  /* 0x000000120c00722a */ /* 0x000fe20003a20000 */
[----:B------:R-:W-:Y:S02]  /*2070*/  IMAD.MOV.U32 R0, RZ, RZ, R13 ;  /* 0x000000ffff007224 */ /* 0x000fe400078e000d */
[----:B------:R-:W-:-:S03]  /*2080*/  IMAD.MOV.U32 R17, RZ, RZ, R19 ;  /* 0x000000ffff117224 */ /* 0x000fc600078e0013 */
[----:B------:R-:W-:Y:S02]  /*2090*/  SEL R16, R12, R18, P1 ;  /* 0x000000120c107207 */ /* 0x000fe40000800000 */
[----:B------:R-:W-:-:S06]  /*20a0*/  FSEL R21, R0, R17, P1 ;  /* 0x0000001100157208 */ /* 0x000fcc0000800000 */
[----:B------:R-:W-:-:S04]  /*20b0*/  @P2 LOP3.LUT R21, R17, 0x80000, RZ, 0xfc, !PT ;  /* 0x0008000011152812 */ /* 0x000fc800078efcff */
[----:B------:R-:W-:-:S07]  /*20c0*/  MOV R17, R21 ;  /* 0x0000001500117202 */ /* 0x000fce0000000f00 */
.L_x_139:
        /* <DEDUP_REMOVED lines=10> */
.L_x_542:
[----:B------:R-:W-:Y:S05]  /*2170*/  BRX R12 -0x2180                                   (*"BRANCH_TARGETS .L_x_543,.L_x_544,.L_x_545"*) ;  /* 0xffffffdc0ca07949 */ /* 0x000fea000383ffff */
.L_x_544:
        /* <DEDUP_REMOVED lines=8> */
.L_x_140:
[----:B------:R-:W-:-:S04]  /*2200*/  MOV R0, 0xfffffffd ;  /* 0xfffffffd00007802 */ /* 0x000fc80000000f00 */
[----:B------:R-:W-:-:S05]  /*2210*/  VIADDMNMX.U32 R0, R7, R0, 0x3, PT ;  /* 0x0000000307007446 */ /* 0x000fca0003800000 */
[----:B------:R-:W-:-:S04]  /*2220*/  IMAD.SHL.U32 R0, R0, 0x4, RZ ;  /* 0x0000000400007824 */ /* 0x000fc800078e00ff */
[----:B------:R-:W0:Y:S02]  /*2230*/  LDC R12, c[0x2][R0+0x70] ;  /* 0x00801c00000c7b82 */ /* 0x000e240000000800 */
[----:B0-----:R-:W-:-:S04]  /*2240*/  SHF.R.S32.HI R13, RZ, 0x1f, R12 ;  /* 0x0000001fff0d7819 */ /* 0x001fc8000001140c */
.L_x_546:
[----:B------:R-:W-:Y:S05]  /*2250*/  BRX R12 -0x2260                                   (*"BRANCH_TARGETS .L_x_543,.L_x_548,.L_x_549"*) ;  /* 0xffffffdc0c687949 */ /* 0x000fea000383ffff */
.L_x_548:
[----:B------:R-:W-:-:S13]  /*2260*/  ISETP.NE.AND P2, PT, R7, 0x4, PT ;  /* 0x000000040700780c */ /* 0x000fda0003f45270 */
[----:B------:R-:W-:-:S06]  /*2270*/  @!P2 DSETP.NEU.AND P1, PT, R18, RZ, PT ;  /* 0x000000ff1200a22a */ /* 0x000fcc0003f2d000 */
[----:B------:R-:W-:Y:S02]  /*2280*/  @!P2 FSEL R12, R16, RZ, !P1 ;  /* 0x000000ff100ca208 */ /* 0x000fe40004800000 */
[----:B------:R-:W-:Y:S01]  /*2290*/  @!P2 FSEL R13, R17, 1.875, !P1 ;  /* 0x3ff00000110da808 */ /* 0x000fe20004800000 */
[----:B------:R-:W-:Y:S06]  /*22a0*/  @!P2 BRA `(.L_x_141) ;  /* 0x000000000044a947 */ /* 0x000fec0003800000 */
.L_x_545:
        /* <DEDUP_REMOVED lines=8> */
.L_x_549:
[----:B------:R-:W-:Y:S01]  /*2330*/  DADD R12, R18, R16 ;  /* 0x00000000120c7229 */ /* 0x000fe20000000010 */
[----:B------:R-:W-:Y:S10]  /*2340*/  BRA `(.L_x_141) ;  /* 0x00000000001c7947 */ /* 0x000ff40003800000 */
.L_x_543:
[----:B------:R-:W-:Y:S01]  /*2350*/  DSETP.MIN.AND P1, P2, R18, R16, PT ;  /* 0x000000101200722a */ /* 0x000fe20003a20000 */
[----:B------:R-:W-:Y:S01]  /*2360*/  IMAD.MOV.U32 R13, RZ, RZ, R17 ;  /* 0x000000ffff0d7224 */ /* 0x000fe200078e0011 */
[----:B------:R-:W-:-:S04]  /*2370*/  MOV R0, R19 ;  /* 0x0000001300007202 */ /* 0x000fc80000000f00 */
[----:B------:R-:W-:Y:S02]  /*2380*/  FSEL R21, R0, R13, P1 ;  /* 0x0000000d00157208 */ /* 0x000fe40000800000 */
[----:B------:R-:W-:-:S06]  /*2390*/  SEL R12, R18, R16, P1 ;  /* 0x00000010120c7207 */ /* 0x000fcc0000800000 */
[----:B------:R-:W-:-:S05]  /*23a0*/  @P2 LOP3.LUT R21, R13, 0x80000, RZ, 0xfc, !PT ;  /* 0x000800000d152812 */ /* 0x000fca00078efcff */
[----:B------:R-:W-:-:S07]  /*23b0*/  IMAD.MOV.U32 R13, RZ, RZ, R21 ;  /* 0x000000ffff0d7224 */ /* 0x000fce00078e0015 */
.L_x_141:
[----:B------:R-:W-:Y:S01]  /*23c0*/  VIADD R25, R25, 0x4 ;  /* 0x0000000419197836 */ /* 0x000fe20000000000 */
[----:B------:R-:W-:Y:S01]  /*23d0*/  IADD3 R5, PT, PT, R5, 0x4, RZ ;  /* 0x0000000405057810 */ /* 0x000fe20007ffe0ff */
[----:B-1----:R-:W-:-:S03]  /*23e0*/  IMAD.MOV.U32 R0, RZ, RZ, R6 ;  /* 0x000000ffff007224 */ /* 0x002fc600078e0006 */
[----:B------:R-:W-:Y:S01]  /*23f0*/  ISETP.NE.AND P1, PT, R25, RZ, PT ;  /* 0x000000ff1900720c */ /* 0x000fe20003f25270 */
[C---:B------:R-:W-:Y:S02]  /*2400*/  IMAD R4, R0.reuse, 0x4, R4 ;  /* 0x0000000400047824 */ /* 0x040fe400078e0204 */
[C---:B------:R-:W-:Y:S02]  /*2410*/  IMAD R23, R0.reuse, 0x4, R23 ;  /* 0x0000000400177824 */ /* 0x040fe400078e0217 */
[C---:B------:R-:W-:Y:S02]  /*2420*/  IMAD R22, R0.reuse, 0x4, R22 ;  /* 0x0000000400167824 */ /* 0x040fe400078e0216 */
[----:B------:R-:W-:-:S06]  /*2430*/  IMAD R24, R0, 0x4, R24 ;  /* 0x0000000400187824 */ /* 0x000fcc00078e0218 */
[----:B------:R-:W-:Y:S05]  /*2440*/  @P1 BRA `(.L_x_142) ;  /* 0xfffffff400141947 */ /* 0x000fea000383ffff */
.L_x_134:
[----:B------:R-:W-:-:S13]  /*2450*/  ISETP.NE.AND P1, PT, R9, RZ, PT ;  /* 0x000000ff0900720c */ /* 0x000fda0003f25270 */
[----:B------:R-:W-:Y:S05]  /*2460*/  @!P1 BRA `(.L_x_126) ;  /* 0x0000003000fc9947 */ /* 0x000fea0003800000 */
[----:B------:R-:W0:Y:S01]  /*2470*/  LDC R10, c[0x0][0x3a4] ;  /* 0x0000e900ff0a7b82 */ /* 0x000e220000000800 */
[----:B------:R-:W1:Y:S01]  /*2480*/  LDCU UR4, c[0x0][0x3a0] ;  /* 0x00007400ff0477ac */ /* 0x000e620008000800 */
[----:B------:R-:W-:Y:S01]  /*2490*/  IMAD R15, R8, R0, R2 ;  /* 0x00000000080f7224 */ /* 0x000fe200078e0202 */
[----:B------:R-:W-:Y:S01]  /*24a0*/  IADD3 R0, PT, PT, -R9, RZ, RZ ;  /* 0x000000ff09007210 */ /* 0x000fe20007ffe1ff */
[----:B------:R-:W2:Y:S04]  /*24b0*/  LDCU UR7, c[0x0][0x3a4] ;  /* 0x00007480ff0777ac */ /* 0x000ea80008000800 */
[----:B------:R-:W3:Y:S08]  /*24c0*/  LDC R11, c[0x0][0x39c] ;  /* 0x0000e700ff0b7b82 */ /* 0x000ef00000000800 */
[----:B------:R-:W4:Y:S01]  /*24d0*/  LDC.64 R6, c[0x0][0x380] ;  /* 0x0000e000ff067b82 */ /* 0x000f220000000a00 */
[----:B-1----:R-:W-:-:S07]  /*24e0*/  IMAD R9, R3, UR4, R8 ;  /* 0x0000000403097c24 */ /* 0x002fce000f8e0208 */
[----:B--2---:R-:W1:Y:S02]  /*24f0*/  LDC.64 R4, c[0x0][0x388] ;  /* 0x0000e200ff047b82 */ /* 0x004e640000000a00 */
.L_x_145:
[----:B----4-:R-:W-:-:S04]  /*2500*/  IMAD.WIDE.U32 R20, R9, 0x8, R6 ;  /* 0x0000000809147825 */ /* 0x010fc800078e0006 */
[----:B-1----:R-:W-:Y:S02]  /*2510*/  IMAD.WIDE.U32 R22, R15, 0x8, R4 ;  /* 0x000000080f167825 */ /* 0x002fe400078e0004 */
[----:B------:R-:W2:Y:S04]  /*2520*/  LDG.E.64.CONSTANT R20, desc[UR8][R20.64] ;  /* 0x0000000814147981 */ /* 0x000ea8000c1e9b00 */
[----:B------:R-:W2:Y:S01]  /*2530*/  LDG.E.64.CONSTANT R18, desc[UR8][R22.64] ;  /* 0x0000000816127981 */ /* 0x000ea2000c1e9b00 */
[----:B------:R-:W-:Y:S02]  /*2540*/  IMAD.MOV.U32 R16, RZ, RZ, R12 ;  /* 0x000000ffff107224 */ /* 0x000fe400078e000c */
[----:B------:R-:W-:Y:S01]  /*2550*/  IMAD.MOV.U32 R17, RZ, RZ, R13 ;  /* 0x000000ffff117224 */ /* 0x000fe200078e000d */
[----:B--2---:R-:W-:Y:S01]  /*2560*/  DADD R18, R18, R20 ;  /* 0x0000000012127229 */ /* 0x004fe20000000014 */
[----:B------:R-:W-:Y:S10]  /*2570*/  @P0 BRA `(.L_x_143) ;  /* 0x0000000000380947 */ /* 0x000ff40003800000 */
[----:B------:R-:W-:-:S04]  /*2580*/  UISETP.LT.U32.AND UP0, UPT, UR7, 0x2, UPT ;  /* 0x000000020700788c */ /* 0x000fc8000bf01070 */
[----:B------:R-:W-:-:S04]  /*2590*/  USEL UR4, UR7, 0x2, UP0 ;  /* 0x0000000207047887 */ /* 0x000fc80008000000 */
[----:B------:R-:W-:-:S12]  /*25a0*/  USHF.L.U32 UR4, UR4, 0x2, URZ ;  /* 0x0000000204047899 */ /* 0x000fd800080006ff */
[----:B------:R-:W1:Y:S02]  /*25b0*/  LDCU UR4, c[0x2][UR4+0x80] ;  /* 0x00801000040477ac */ /* 0x000e640008000800 */
[----:B-1----:R-:W-:-:S10]  /*25c0*/  USHF.R.S32.HI UR5, URZ, 0x1f, UR4 ;  /* 0x0000001fff057899 */ /* 0x002fd40008011404 */
.L_x_551:
[----:B------:R-:W-:Y:S05]  /*25d0*/  BRXU UR4 -0x25e0                                  (*"BRANCH_TARGETS .L_x_552,.L_x_553,.L_x_554"*) ;  /* 0xffffffd804887958 */ /* 0x000fea000b83ffff */
.L_x_553:
        /* <DEDUP_REMOVED lines=8> */
.L_x_143:
[----:B------:R-:W-:-:S05]  /*2660*/  IMAD.MOV.U32 R21, RZ, RZ, -0x3 ;  /* 0xfffffffdff157424 */ /* 0x000fca00078e00ff */
[----:B0-----:R-:W-:-:S05]  /*2670*/  VIADDMNMX.U32 R21, R10, R21, 0x3, PT ;  /* 0x000000030a157446 */ /* 0x001fca0003800015 */
[----:B------:R-:W-:-:S04]  /*2680*/  IMAD.SHL.U32 R8, R21, 0x4, RZ ;  /* 0x0000000415087824 */ /* 0x000fc800078e00ff */
[----:B------:R-:W0:Y:S02]  /*2690*/  LDC R20, c[0x2][R8+0x8c] ;  /* 0x0080230008147b82 */ /* 0x000e240000000800 */
[----:B0-----:R-:W-:-:S04]  /*26a0*/  SHF.R.S32.HI R21, RZ, 0x1f, R20 ;  /* 0x0000001fff157819 */ /* 0x001fc80000011414 */
.L_x_555:
[----:B------:R-:W-:Y:S05]  /*26b0*/  BRX R20 -0x26c0                                   (*"BRANCH_TARGETS .L_x_552,.L_x_557,.L_x_558"*) ;  /* 0xffffffd814507949 */ /* 0x000fea000383ffff */
.L_x_557:
[----:B------:R-:W-:-:S13]  /*26c0*/  ISETP.NE.AND P2, PT, R10, 0x4, PT ;  /* 0x000000040a00780c */ /* 0x000fda0003f45270 */
[----:B------:R-:W-:-:S06]  /*26d0*/  @!P2 DSETP.NEU.AND P1, PT, R18, RZ, PT ;  /* 0x000000ff1200a22a */ /* 0x000fcc0003f2d000 */
[----:B------:R-:W-:Y:S02]  /*26e0*/  @!P2 FSEL R12, R12, RZ, !P1 ;  /* 0x000000ff0c0ca208 */ /* 0x000fe40004800000 */
[----:B------:R-:W-:Y:S01]  /*26f0*/  @!P2 FSEL R13, R13, 1.875, !P1 ;  /* 0x3ff000000d0da808 */ /* 0x000fe20004800000 */
[----:B------:R-:W-:Y:S06]  /*2700*/  @!P2 BRA `(.L_x_144) ;  /* 0x000000000044a947 */ /* 0x000fec0003800000 */
.L_x_554:
[----:B------:R-:W-:Y:S01]  /*2710*/  DSETP.MIN.AND P1, P2, R18, R16, PT ;  /* 0x000000101200722a */ /* 0x000fe20003a20000 */
[----:B------:R-:W-:Y:S02]  /*2720*/  IMAD.MOV.U32 R8, RZ, RZ, R19 ;  /* 0x000000ffff087224 */ /* 0x000fe400078e0013 */
[----:B------:R-:W-:-:S03]  /*2730*/  IMAD.MOV.U32 R13, RZ, RZ, R17 ;  /* 0x000000ffff0d7224 */ /* 0x000fc600078e0011 */
[----:B------:R-:W-:Y:S02]  /*2740*/  SEL R12, R18, R16, P1 ;  /* 0x00000010120c7207 */ /* 0x000fe40000800000 */
[----:B------:R-:W-:-:S06]  /*2750*/  FSEL R21, R8, R13, P1 ;  /* 0x0000000d08157208 */ /* 0x000fcc0000800000 */
[----:B------:R-:W-:-:S04]  /*2760*/  @P2 LOP3.LUT R21, R13, 0x80000, RZ, 0xfc, !PT ;  /* 0x000800000d152812 */ /* 0x000fc800078efcff */
[----:B------:R-:W-:Y:S01]  /*2770*/  MOV R13, R21 ;  /* 0x00000015000d7202 */ /* 0x000fe20000000f00 */
[----:B------:R-:W-:Y:S06]  /*2780*/  BRA `(.L_x_144) ;  /* 0x0000000000247947 */ /* 0x000fec0003800000 */
.L_x_558:
[----:B------:R-:W-:Y:S01]  /*2790*/  DADD R12, R18, R12 ;  /* 0x00000000120c7229 */ /* 0x000fe2000000000c */
[----:B------:R-:W-:Y:S10]  /*27a0*/  BRA `(.L_x_144) ;  /* 0x00000000001c7947 */ /* 0x000ff40003800000 */
.L_x_552:
[----:B------:R-:W-:Y:S01]  /*27b0*/  DSETP.MIN.AND P1, P2, R18, R12, PT ;  /* 0x0000000c1200722a */ /* 0x000fe20003a20000 */
[----:B------:R-:W-:Y:S02]  /*27c0*/  IMAD.MOV.U32 R8, RZ, RZ, R19 ;  /* 0x000000ffff087224 */ /* 0x000fe400078e0013 */
[----:B------:R-:W-:-:S03]  /*27d0*/  IMAD.MOV.U32 R17, RZ, RZ, R13 ;  /* 0x000000ffff117224 */ /* 0x000fc600078e000d */
[----:B------:R-:W-:Y:S02]  /*27e0*/  SEL R12, R18, R12, P1 ;  /* 0x0000000c120c7207 */ /* 0x000fe40000800000 */
[----:B------:R-:W-:-:S06]  /*27f0*/  FSEL R21, R8, R17, P1 ;  /* 0x0000001108157208 */ /* 0x000fcc0000800000 */
[----:B------:R-:W-:-:S05]  /*2800*/  @P2 LOP3.LUT R21, R17, 0x80000, RZ, 0xfc, !PT ;  /* 0x0008000011152812 */ /* 0x000fca00078efcff */
[----:B------:R-:W-:-:S07]  /*2810*/  IMAD.MOV.U32 R13, RZ, RZ, R21 ;  /* 0x000000ffff0d7224 */ /* 0x000fce00078e0015 */
.L_x_144:
[----:B------:R-:W-:Y:S01]  /*2820*/  VIADD R8, R0, 0x1 ;  /* 0x0000000100087836 */ /* 0x000fe20000000000 */
[----:B---3--:R-:W-:-:S04]  /*2830*/  MOV R0, R11 ;  /* 0x0000000b00007202 */ /* 0x008fc80000000f00 */
[----:B------:R-:W-:Y:S01]  /*2840*/  ISETP.NE.AND P1, PT, R8, RZ, PT ;  /* 0x000000ff0800720c */ /* 0x000fe20003f25270 */
[----:B------:R-:W-:-:S12]  /*2850*/  IMAD.IADD R15, R15, 0x1, R0 ;  /* 0x000000010f0f7824 */ /* 0x000fd800078e0200 */
[----:B------:R-:W-:Y:S05]  /*2860*/  @!P1 BRA `(.L_x_126) ;  /* 0x0000002c00fc9947 */ /* 0x000fea0003800000 */
[----:B------:R-:W-:Y:S02]  /*2870*/  VIADD R9, R9, 0x1 ;  /* 0x0000000109097836 */ /* 0x000fe40000000000 */
[----:B------:R-:W-:Y:S01]  /*2880*/  IMAD.MOV.U32 R0, RZ, RZ, R8 ;  /* 0x000000ffff007224 */ /* 0x000fe200078e0008 */
[----:B------:R-:W-:Y:S06]  /*2890*/  BRA `(.L_x_145) ;  /* 0xfffffffc00187947 */ /* 0x000fec000383ffff */
.L_x_127:
[----:B------:R-:W-:-:S05]  /*28a0*/  IMAD.MOV.U32 R7, RZ, RZ, -0x3 ;  /* 0xfffffffdff077424 */ /* 0x000fca00078e00ff */
[----:B------:R-:W-:-:S04]  /*28b0*/  VIADDMNMX.U32 R7, R4, R7, 0x3, PT ;  /* 0x0000000304077446 */ /* 0x000fc80003800007 */
[----:B------:R-:W-:-:S04]  /*28c0*/  SHF.L.U32 R4, R7, 0x2, RZ ;  /* 0x0000000207047819 */ /* 0x000fc800000006ff */
[----:B------:R-:W0:Y:S02]  /*28d0*/  LDC R6, c[0x2][R4] ;  /* 0x0080000004067b82 */ /* 0x000e240000000800 */
[----:B0-----:R-:W-:-:S04]  /*28e0*/  SHF.R.S32.HI R7, RZ, 0x1f, R6 ;  /* 0x0000001fff077819 */ /* 0x001fc80000011406 */
.L_x_560:
[----:B------:R-:W-:Y:S05]  /*28f0*/  BRX R6 -0x2900                                    (*"BRANCH_TARGETS .L_x_561,.L_x_562,.L_x_129"*) ;  /* 0xffffffd406c07949 */ /* 0x000fea000383ffff */
.L_x_561:
[C---:B------:R-:W-:Y:S01]  /*2900*/  ISETP.GE.U32.AND P1, PT, R5.reuse, 0x4, PT ;  /* 0x000000040500780c */ /* 0x040fe20003f26070 */
[----:B------:R-:W-:Y:S01]  /*2910*/  IMAD.MOV.U32 R8, RZ, RZ, RZ ;  /* 0x000000ffff087224 */ /* 0x000fe200078e00ff */
        /* <DEDUP_REMOVED lines=13> */
.L_x_154:
[----:B------:R-:W-:Y:S01]  /*29f0*/  IADD3 R19, PT, PT, R5, -0x3, RZ ;  /* 0xfffffffd05137810 */ /* 0x000fe20007ffe0ff */
[----:B---3--:R-:W-:-:S04]  /*2a00*/  IMAD.WIDE.U32 R16, R24, 0x8, R14 ;  /* 0x0000000818107825 */ /* 0x008fc800078e000e */
[----:B--2---:R-:W-:Y:S02]  /*2a10*/  IMAD.WIDE.U32 R18, R19, 0x8, R10 ;  /* 0x0000000813127825 */ /* 0x004fe400078e000a */
[----:B------:R-:W2:Y:S04]  /*2a20*/  LDG.E.64.CONSTANT R16, desc[UR8][R16.64] ;  /* 0x0000000810107981 */ /* 0x000ea8000c1e9b00 */
[----:B------:R-:W3:Y:S01]  /*2a30*/  LDG.E.64.CONSTANT R18, desc[UR8][R18.64] ;  /* 0x0000000812127981 */ /* 0x000ee2000c1e9b00 */
[----:B------:R-:W-:Y:S02]  /*2a40*/  IMAD.MOV.U32 R0, RZ, RZ, -0x3 ;  /* 0xfffffffdff007424 */ /* 0x000fe400078e00ff */
[----:B------:R-:W-:-:S03]  /*2a50*/  VIADD R27, R5, 0xfffffffe ;  /* 0xfffffffe051b7836 */ /* 0x000fc60000000000 */
[----:B0-----:R-:W-:-:S05]  /*2a60*/  VIADDMNMX.U32 R0, R7, R0, 0x3, PT ;  /* 0x0000000307007446 */ /* 0x001fca0003800000 */
[----:B------:R-:W-:-:S04]  /*2a70*/  IMAD.SHL.U32 R28, R0, 0x4, RZ ;  /* 0x00000004001c7824 */ /* 0x000fc800078e00ff */
[----:B------:R-:W0:Y:S02]  /*2a80*/  LDC R20, c[0x2][R28+0x9c] ;  /* 0x008027001c147b82 */ /* 0x000e240000000800 */
[----:B0-----:R-:W-:Y:S01]  /*2a90*/  SHF.R.S32.HI R21, RZ, 0x1f, R20 ;  /* 0x0000001fff157819 */ /* 0x001fe20000011414 */
[----:B--2---:R-:W-:Y:S01]  /*2aa0*/  IMAD.MOV.U32 R0, RZ, RZ, R16 ;  /* 0x000000ffff007224 */ /* 0x004fe200078e0010 */
[----:B---3--:R-:W-:Y:S01]  /*2ab0*/  DSETP.MAX.AND P0, P1, R16, R18, PT ;  /* 0x000000121000722a */ /* 0x008fe2000390f000 */
[----:B------:R-:W-:-:S05]  /*2ac0*/  IMAD.MOV.U32 R26, RZ, RZ, R19 ;  /* 0x000000ffff1a7224 */ /* 0x000fca00078e0013 */
[----:B------:R-:W-:Y:S02]  /*2ad0*/  FSEL R29, R17, R26, P0 ;  /* 0x0000001a111d7208 */ /* 0x000fe40000000000 */
[----:B------:R-:W-:-:S04]  /*2ae0*/  MOV R17, R18 ;  /* 0x0000001200117202 */ /* 0x000fc80000000f00 */
[----:B------:R-:W-:Y:S02]  /*2af0*/  SEL R16, R0, R17, P0 ;  /* 0x0000001100107207 */ /* 0x000fe40000000000 */
[----:B------:R-:W-:-:S05]  /*2b00*/  @P1 LOP3.LUT R29, R26, 0x80000, RZ, 0xfc, !PT ;  /* 0x000800001a1d1812 */ /* 0x000fca00078efcff */
[----:B------:R-:W-:Y:S01]  /*2b10*/  IMAD.MOV.U32 R17, RZ, RZ, R29 ;  /* 0x000000ffff117224 */ /* 0x000fe200078e001d */
.L_x_565:
[----:B------:R-:W-:Y:S06]  /*2b20*/  BRX R20 -0x2b30                                   (*"BRANCH_TARGETS .L_x_566,.L_x_567,.L_x_568"*) ;  /* 0xffffffd414347949 */ /* 0x000fec000383ffff */
.L_x_567:
[----:B------:R-:W-:-:S13]  /*2b30*/  ISETP.NE.AND P1, PT, R7, 0x4, PT ;  /* 0x000000040700780c */ /* 0x000fda0003f25270 */
[----:B------:R-:W-:-:S06]  /*2b40*/  @!P1 DSETP.NEU.AND P0, PT, R16, RZ, PT ;  /* 0x000000ff1000922a */ /* 0x000fcc0003f0d000 */
[----:B------:R-:W-:Y:S02]  /*2b50*/  @!P1 FSEL R18, R12, RZ, !P0 ;  /* 0x000000ff0c129208 */ /* 0x000fe40004000000 */
[----:B------:R-:W-:Y:S01]  /*2b60*/  @!P1 FSEL R19, R13, 1.875, !P0 ;  /* 0x3ff000000d139808 */ /* 0x000fe20004000000 */
[----:B------:R-:W-:Y:S06]  /*2b70*/  @!P1 BRA `(.L_x_147) ;  /* 0x0000000000449947 */ /* 0x000fec0003800000 */
        /* <DEDUP_REMOVED lines=8> */
.L_x_566:
        /* <DEDUP_REMOVED lines=8> */
.L_x_568:
[----:B------:R-:W-:-:S11]  /*2c80*/  DADD R18, R16, R12 ;  /* 0x0000000010127229 */ /* 0x000fd6000000000c */
.L_x_147:
[----:B------:R-:W-:-:S04]  /*2c90*/  IMAD.WIDE.U32 R16, R4, 0x8, R14 ;  /* 0x0000000804107825 */ /* 0x000fc800078e000e */
[----:B------:R-:W-:Y:S02]  /*2ca0*/  IMAD.WIDE.U32 R12, R27, 0x8, R10 ;  /* 0x000000081b0c7825 */ /* 0x000fe400078e000a */
[----:B------:R-:W2:Y:S04]  /*2cb0*/  LDG.E.64.CONSTANT R16, desc[UR8][R16.64] ;  /* 0x0000000810107981 */ /* 0x000ea8000c1e9b00 */
[----:B------:R-:W3:Y:S01]  /*2cc0*/  LDG.E.64.CONSTANT R12, desc[UR8][R12.64] ;  /* 0x000000080c0c7981 */ /* 0x000ee2000c1e9b00 */
[----:B------:R-:W-:Y:S01]  /*2cd0*/  ISETP.GT.AND P0, PT, R7, 0x2, PT ;  /* 0x000000020700780c */ /* 0x000fe20003f04270 */
[----:B--2---:R-:W-:Y:S01]  /*2ce0*/  IMAD.MOV.U32 R0, RZ, RZ, R17 ;  /* 0x000000ffff007224 */ /* 0x004fe200078e0011 */
[----:B---3--:R-:W-:Y:S01]  /*2cf0*/  DSETP.MAX.AND P1, P2, R16, R12, PT ;  /* 0x0000000c1000722a */ /* 0x008fe20003a2f000 */
[----:B------:R-:W-:Y:S01]  /*2d00*/  MOV R27, R13 ;  /* 0x0000000d001b7202 */ /* 0x000fe20000000f00 */
[----:B------:R-:W-:-:S04]  /*2d10*/  IMAD.MOV.U32 R21, RZ, RZ, R12 ;  /* 0x000000ffff157224 */ /* 0x000fc800078e000c */
[----:B------:R-:W-:Y:S02]  /*2d20*/  FSEL R29, R0, R27, P1 ;  /* 0x0000001b001d7208 */ /* 0x000fe40000800000 */
[----:B------:R-:W-:-:S06]  /*2d30*/  SEL R16, R16, R21, P1 ;  /* 0x0000001510107207 */ /* 0x000fcc0000800000 */
[----:B------:R-:W-:-:S05]  /*2d40*/  @P2 LOP3.LUT R29, R27, 0x80000, RZ, 0xfc, !PT ;  /* 0x000800001b1d2812 */ /* 0x000fca00078efcff */
[----:B------:R-:W-:Y:S01]  /*2d50*/  IMAD.MOV.U32 R17, RZ, RZ, R29 ;  /* 0x000000ffff117224 */ /* 0x000fe200078e001d */
[----:B------:R-:W-:Y:S06]  /*2d60*/  @P0 BRA `(.L_x_148) ;  /* 0x0000000000340947 */ /* 0x000fec0003800000 */
[----:B------:R-:W-:-:S05]  /*2d70*/  VIMNMX.U32 R0, PT, PT, R7, 0x2, PT ;  /* 0x0000000207007848 */ /* 0x000fca0003fe0000 */
[----:B------:R-:W-:-:S04]  /*2d80*/  IMAD.SHL.U32 R0, R0, 0x4, RZ ;  /* 0x0000000400007824 */ /* 0x000fc800078e00ff */
[----:B------:R-:W0:Y:S02]  /*2d90*/  LDC R12, c[0x2][R0+0xac] ;  /* 0x00802b00000c7b82 */ /* 0x000e240000000800 */
[----:B0-----:R-:W-:-:S04]  /*2da0*/  SHF.R.S32.HI R13, RZ, 0x1f, R12 ;  /* 0x0000001fff0d7819 */ /* 0x001fc8000001140c */
.L_x_570:
[----:B------:R-:W-:Y:S05]  /*2db0*/  BRX R12 -0x2dc0                                   (*"BRANCH_TARGETS .L_x_571,.L_x_572,.L_x_573"*) ;  /* 0xffffffd00c907949 */ /* 0x000fea000383ffff */
.L_x_572:
        /* <DEDUP_REMOVED lines=8> */
.L_x_148:
[----:B------:R-:W-:-:S05]  /*2e40*/  IMAD.MOV.U32 R0, RZ, RZ, -0x3 ;  /* 0xfffffffdff007424 */ /* 0x000fca00078e00ff */
[----:B------:R-:W-:-:S05]  /*2e50*/  VIADDMNMX.U32 R0, R7, R0, 0x3, PT ;  /* 0x0000000307007446 */ /* 0x000fca0003800000 */
[----:B------:R-:W-:-:S04]  /*2e60*/  IMAD.SHL.U32 R0, R0, 0x4, RZ ;  /* 0x0000000400007824 */ /* 0x000fc800078e00ff */
[----:B------:R-:W0:Y:S02]  /*2e70*/  LDC R12, c[0x2][R0+0xb8] ;  /* 0x00802e00000c7b82 */ /* 0x000e240000000800 */
[----:B0-----:R-:W-:-:S04]  /*2e80*/  SHF.R.S32.HI R13, RZ, 0x1f, R12 ;  /* 0x0000001fff0d7819 */ /* 0x001fc8000001140c */
.L_x_574:
[----:B------:R-:W-:Y:S05]  /*2e90*/  BRX R12 -0x2ea0                                   (*"BRANCH_TARGETS .L_x_571,.L_x_576,.L_x_577"*) ;  /* 0xffffffd00c587949 */ /* 0x000fea000383ffff */
.L_x_576:
[----:B------:R-:W-:-:S13]  /*2ea0*/  ISETP.NE.AND P2, PT, R7, 0x4, PT ;  /* 0x000000040700780c */ /* 0x000fda0003f45270 */
[----:B------:R-:W-:-:S06]  /*2eb0*/  @!P2 DSETP.NEU.AND P1, PT, R16, RZ, PT ;  /* 0x000000ff1000a22a */ /* 0x000fcc0003f2d000 */
[----:B------:R-:W-:Y:S02]  /*2ec0*/  @!P2 FSEL R12, R18, RZ, !P1 ;  /* 0x000000ff120ca208 */ /* 0x000fe40004800000 */
[----:B------:R-:W-:Y:S01]  /*2ed0*/  @!P2 FSEL R13, R19, 1.875, !P1 ;  /* 0x3ff00000130da808 */ /* 0x000fe20004800000 */
[----:B------:R-:W-:Y:S06]  /*2ee0*/  @!P2 BRA `(.L_x_149) ;  /* 0x000000000044a947 */ /* 0x000fec0003800000 */
.L_x_573:
        /* <DEDUP_REMOVED lines=8> */
.L_x_577:
[----:B------:R-:W-:Y:S01]  /*2f70*/  DADD R12, R16, R18 ;  /* 0x00000000100c7229 */ /* 0x000fe20000000012 */
[----:B------:R-:W-:Y:S10]  /*2f80*/  BRA `(.L_x_149) ;  /* 0x00000000001c7947 */ /* 0x000ff40003800000 */
.L_x_571:
[----:B------:R-:W-:Y:S01]  /*2f90*/  DSETP.MIN.AND P1, P2, R16, R18, PT ;  /* 0x000000121000722a */ /* 0x000fe20003a20000 */
[----:B------:R-:W-:Y:S02]  /*2fa0*/  IMAD.MOV.U32 R0, RZ, RZ, R17 ;  /* 0x000000ffff007224 */ /* 0x000fe400078e0011 */
[----:B------:R-:W-:-:S03]  /*2fb0*/  IMAD.MOV.U32 R13, RZ, RZ, R19 ;  /* 0x000000ffff0d7224 */ /* 0x000fc600078e0013 */
[----:B------:R-:W-:Y:S02]  /*2fc0*/  SEL R12, R16, R18, P1 ;  /* 0x00000012100c7207 */ /* 0x000fe40000800000 */
[----:B------:R-:W-:-:S06]  /*2fd0*/  FSEL R21, R0, R13, P1 ;  /* 0x0000000d00157208 */ /* 0x000fcc0000800000 */
[----:B------:R-:W-:-:S05]  /*2fe0*/  @P2 LOP3.LUT R21, R13, 0x80000, RZ, 0xfc, !PT ;  /* 0x000800000d152812 */ /* 0x000fca00078efcff */
[----:B------:R-:W-:-:S07]  /*2ff0*/  IMAD.MOV.U32 R13, RZ, RZ, R21 ;  /* 0x000000ffff0d7224 */ /* 0x000fce00078e0015 */
.L_x_149:
[----:B------:R-:W-:Y:S01]  /*3000*/  IADD3 R17, PT, PT, R5, -0x1, RZ ;  /* 0xffffffff05117810 */ /* 0x000fe20007ffe0ff */
[----:B------:R-:W-:-:S04]  /*3010*/  IMAD.WIDE.U32 R18, R23, 0x8, R14 ;  /* 0x0000000817127825 */ /* 0x000fc800078e000e */
[----:B------:R-:W-:Y:S02]  /*3020*/  IMAD.WIDE.U32 R16, R17, 0x8, R10 ;  /* 0x0000000811107825 */ /* 0x000fe400078e000a */
[----:B------:R-:W2:Y:S04]  /*3030*/  LDG.E.64.CONSTANT R18, desc[UR8][R18.64] ;  /* 0x0000000812127981 */ /* 0x000ea8000c1e9b00 */
[----:B------:R-:W3:Y:S01]  /*3040*/  LDG.E.64.CONSTANT R16, desc[UR8][R16.64] ;  /* 0x0000000810107981 */ /* 0x000ee2000c1e9b00 */
[----:B--2---:R-:W-:Y:S01]  /*3050*/  IMAD.MOV.U32 R0, RZ, RZ, R19 ;  /* 0x000000ffff007224 */ /* 0x004fe200078e0013 */
[----:B---3--:R-:W-:Y:S01]  /*3060*/  DSETP.MAX.AND P1, P2, R18, R16, PT ;  /* 0x000000101200722a */ /* 0x008fe20003a2f000 */
[----:B------:R-:W-:Y:S02]  /*3070*/  IMAD.MOV.U32 R27, RZ, RZ, R17 ;  /* 0x000000ffff1b7224 */ /* 0x000fe400078e0011 */
[----:B------:R-:W-:-:S03]  /*3080*/  IMAD.MOV.U32 R21, RZ, RZ, R16 ;  /* 0x000000ffff157224 */ /* 0x000fc600078e0010 */
[----:B------:R-:W-:Y:S02]  /*3090*/  FSEL R29, R0, R27, P1 ;  /* 0x0000001b001d7208 */ /* 0x000fe40000800000 */
[----:B------:R-:W-:-:S06]  /*30a0*/  SEL R18, R18, R21, P1 ;  /* 0x0000001512127207 */ /* 0x000fcc0000800000 */
[----:B------:R-:W-:-:S05]  /*30b0*/  @P2 LOP3.LUT R29, R27, 0x80000, RZ, 0xfc, !PT ;  /* 0x000800001b1d2812 */ /* 0x000fca00078efcff */
[----:B------:R-:W-:Y:S01]  /*30c0*/  IMAD.MOV.U32 R19, RZ, RZ, R29 ;  /* 0x000000ffff137224 */ /* 0x000fe200078e001d */
[----:B------:R-:W-:Y:S06]  /*30d0*/  @P0 BRA `(.L_x_150) ;  /* 0x0000000000340947 */ /* 0x000fec0003800000 */
[----:B------:R-:W-:-:S04]  /*30e0*/  VIMNMX.U32 R0, PT, PT, R7, 0x2, PT ;  /* 0x0000000207007848 */ /* 0x000fc80003fe0000 */
[----:B------:R-:W-:-:S04]  /*30f0*/  SHF.L.U32 R0, R0, 0x2, RZ ;  /* 0x0000000200007819 */ /* 0x000fc800000006ff */
[----:B------:R-:W0:Y:S02]  /*3100*/  LDC R16, c[0x2][R0+0xc8] ;  /* 0x0080320000107b82 */ /* 0x000e240000000800 */
[----:B0-----:R-:W-:-:S04]  /*3110*/  SHF.R.S32.HI R17, RZ, 0x1f, R16 ;  /* 0x0000001fff117819 */ /* 0x001fc80000011410 */
.L_x_579:
[----:B------:R-:W-:Y:S05]  /*3120*/  BRX R16 -0x3130                                   (*"BRANCH_TARGETS .L_x_580,.L_x_581,.L_x_582"*) ;  /* 0xffffffcc10b47949 */ /* 0x000fea000383ffff */
.L_x_581:
        /* <DEDUP_REMOVED lines=8> */
.L_x_150:
[----:B------:R-:W-:-:S05]  /*31b0*/  IMAD.MOV.U32 R0, RZ, RZ, -0x3 ;  /* 0xfffffffdff007424 */ /* 0x000fca00078e00ff */
[----:B------:R-:W-:-:S04]  /*31c0*/  VIADDMNMX.U32 R0, R7, R0, 0x3, PT ;  /* 0x0000000307007446 */ /* 0x000fc80003800000 */
[----:B------:R-:W-:-:S04]  /*31d0*/  SHF.L.U32 R0, R0, 0x2, RZ ;  /* 0x0000000200007819 */ /* 0x000fc800000006ff */
[----:B------:R-:W0:Y:S02]  /*31e0*/  LDC R16, c[0x2][R0+0xd4] ;  /* 0x0080350000107b82 */ /* 0x000e240000000800 */
[----:B0-----:R-:W-:-:S04]  /*31f0*/  SHF.R.S32.HI R17, RZ, 0x1f, R16 ;  /* 0x0000001fff117819 */ /* 0x001fc80000011410 */
.L_x_583:
[----:B------:R-:W-:Y:S05]  /*3200*/  BRX R16 -0x3210                                   (*"BRANCH_TARGETS .L_x_580,.L_x_585,.L_x_586"*) ;  /* 0xffffffcc107c7949 */ /* 0x000fea000383ffff */
.L_x_585:
[----:B------:R-:W-:-:S13]  /*3210*/  ISETP.NE.AND P2, PT, R7, 0x4, PT ;  /* 0x000000040700780c */ /* 0x000fda0003f45270 */
[----:B------:R-:W-:-:S06]  /*3220*/  @!P2 DSETP.NEU.AND P1, PT, R18, RZ, PT ;  /* 0x000000ff1200a22a */ /* 0x000fcc0003f2d000 */
[----:B------:R-:W-:Y:S02]  /*3230*/  @!P2 FSEL R16, R12, RZ, !P1 ;  /* 0x000000ff0c10a208 */ /* 0x000fe40004800000 */
[----:B------:R-:W-:Y:S01]  /*3240*/  @!P2 FSEL R17, R13, 1.875, !P1 ;  /* 0x3ff000000d11a808 */ /* 0x000fe20004800000 */
[----:B------:R-:W-:Y:S06]  /*3250*/  @!P2 BRA `(.L_x_151) ;  /* 0x000000000044a947 */ /* 0x000fec0003800000 */
.L_x_582:
        /* <DEDUP_REMOVED lines=8> */
.L_x_586:
[----:B------:R-:W-:Y:S01]  /*32e0*/  DADD R16, R18, R12 ;  /* 0x0000000012107229 */ /* 0x000fe2000000000c */
[----:B------:R-:W-:Y:S10]  /*32f0*/  BRA `(.L_x_151) ;  /* 0x00000000001c7947 */ /* 0x000ff40003800000 */
.L_x_580:
[----:B------:R-:W-:Y:S01]  /*3300*/  DSETP.MIN.AND P1, P2, R18, R12, PT ;  /* 0x0000000c1200722a */ /* 0x000fe20003a20000 */
[----:B------:R-:W-:Y:S01]  /*3310*/  IMAD.MOV.U32 R0, RZ, RZ, R19 ;  /* 0x000000ffff007224 */ /* 0x000fe200078e0013 */
[----:B------:R-:W-:-:S04]  /*3320*/  MOV R17, R13 ;  /* 0x0000000d00117202 */ /* 0x000fc80000000f00 */
[----:B------:R-:W-:Y:S02]  /*3330*/  FSEL R21, R0, R17, P1 ;  /* 0x0000001100157208 */ /* 0x000fe40000800000 */
[----:B------:R-:W-:-:S06]  /*3340*/  SEL R16, R18, R12, P1 ;  /* 0x0000000c12107207 */ /* 0x000fcc0000800000 */
[----:B------:R-:W-:-:S05]  /*3350*/  @P2 LOP3.LUT R21, R17, 0x80000, RZ, 0xfc, !PT ;  /* 0x0008000011152812 */ /* 0x000fca00078efcff */
[----:B------:R-:W-:-:S07]  /*3360*/  IMAD.MOV.U32 R17, RZ, RZ, R21 ;  /* 0x000000ffff117224 */ /* 0x000fce00078e0015 */
.L_x_151:
        /* <DEDUP_REMOVED lines=17> */
.L_x_588:
[----:B------:R-:W-:Y:S05]  /*3480*/  BRX R12 -0x3490                                   (*"BRANCH_TARGETS .L_x_589,.L_x_590,.L_x_591"*) ;  /* 0xffffffc80cdc7949 */ /* 0x000fea000383ffff */
.L_x_590:
        /* <DEDUP_REMOVED lines=8> */
.L_x_152:
[----:B------:R-:W-:-:S04]  /*3510*/  MOV R0, 0xfffffffd ;  /* 0xfffffffd00007802 */ /* 0x000fc80000000f00 */
[----:B------:R-:W-:-:S05]  /*3520*/  VIADDMNMX.U32 R0, R7, R0, 0x3, PT ;  /* 0x0000000307007446 */ /* 0x000fca0003800000 */
[----:B------:R-:W-:-:S04]  /*3530*/  IMAD.SHL.U32 R0, R0, 0x4, RZ ;  /* 0x0000000400007824 */ /* 0x000fc800078e00ff */
[----:B------:R-:W0:Y:S02]  /*3540*/  LDC R12, c[0x2][R0+0xf0] ;  /* 0x00803c00000c7b82 */ /* 0x000e240000000800 */
[----:B0-----:R-:W-:-:S04]  /*3550*/  SHF.R.S32.HI R13, RZ, 0x1f, R12 ;  /* 0x0000001fff0d7819 */ /* 0x001fc8000001140c */
.L_x_592:
[----:B------:R-:W-:Y:S05]  /*3560*/  BRX R12 -0x3570                                   (*"BRANCH_TARGETS .L_x_589,.L_x_594,.L_x_595"*) ;  /* 0xffffffc80ca47949 */ /* 0x000fea000383ffff */
.L_x_594:
[----:B------:R-:W-:-:S13]  /*3570*/  ISETP.NE.AND P2, PT, R7, 0x4, PT ;  /* 0x000000040700780c */ /* 0x000fda0003f45270 */
[----:B------:R-:W-:-:S06]  /*3580*/  @!P2 DSETP.NEU.AND P1, PT, R18, RZ, PT ;  /* 0x000000ff1200a22a */ /* 0x000fcc0003f2d000 */
[----:B------:R-:W-:Y:S02]  /*3590*/  @!P2 FSEL R12, R16, RZ, !P1 ;  /* 0x000000ff100ca208 */ /* 0x000fe40004800000 */
[----:B------:R-:W-:Y:S01]  /*35a0*/  @!P2 FSEL R13, R17, 1.875, !P1 ;  /* 0x3ff00000110da808 */ /* 0x000fe20004800000 */
[----:B------:R-:W-:Y:S06]  /*35b0*/  @!P2 BRA `(.L_x_153) ;  /* 0x000000000044a947 */ /* 0x000fec0003800000 */
.L_x_591:
        /* <DEDUP_REMOVED lines=8> */
.L_x_595:
[----:B------:R-:W-:Y:S01]  /*3640*/  DADD R12, R18, R16 ;  /* 0x00000000120c7229 */ /* 0x000fe20000000010 */
[----:B------:R-:W-:Y:S10]  /*3650*/  BRA `(.L_x_153) ;  /* 0x00000000001c7947 */ /* 0x000ff40003800000 */
.L_x_589:
[----:B------:R-:W-:Y:S01]  /*3660*/  DSETP.MIN.AND P1, P2, R18, R16, PT ;  /* 0x000000101200722a */ /* 0x000fe20003a20000 */
[----:B------:R-:W-:Y:S01]  /*3670*/  IMAD.MOV.U32 R13, RZ, RZ, R17 ;  /* 0x000000ffff0d7224 */ /* 0x000fe200078e0011 */
[----:B------:R-:W-:-:S04]  /*3680*/  MOV R0, R19 ;  /* 0x0000001300007202 */ /* 0x000fc80000000f00 */
[----:B------:R-:W-:Y:S02]  /*3690*/  FSEL R21, R0, R13, P1 ;  /* 0x0000000d00157208 */ /* 0x000fe40000800000 */
[----:B------:R-:W-:-:S06]  /*36a0*/  SEL R12, R18, R16, P1 ;  /* 0x00000010120c7207 */ /* 0x000fcc0000800000 */
[----:B------:R-:W-:-:S05]  /*36b0*/  @P2 LOP3.LUT R21, R13, 0x80000, RZ, 0xfc, !PT ;  /* 0x000800000d152812 */ /* 0x000fca00078efcff */
[----:B------:R-:W-:-:S07]  /*36c0*/  IMAD.MOV.U32 R13, RZ, RZ, R21 ;  /* 0x000000ffff0d7224 */ /* 0x000fce00078e0015 */
.L_x_153:
        /* <DEDUP_REMOVED lines=9> */
.L_x_146:
        /* <DEDUP_REMOVED lines=11> */
.L_x_157:
        /* <DEDUP_REMOVED lines=9> */
[----:B------:R-:W-:Y:S01]  /*38a0*/  SEL R18, R16, R18, P1 ;  /* 0x0000001210127207 */ /* 0x000fe20000800000 */
[----:B------:R-:W-:-:S05]  /*38b0*/  IMAD.MOV.U32 R16, RZ, RZ, R12 ;  /* 0x000000ffff107224 */ /* 0x000fca00078e000c */
[----:B------:R-:W-:-:S04]  /*38c0*/  @P2 LOP3.LUT R27, R25, 0x80000, RZ, 0xfc, !PT ;  /* 0x00080000191b2812 */ /* 0x000fc800078efcff */
[----:B------:R-:W-:Y:S01]  /*38d0*/  MOV R19, R27 ;  /* 0x0000001b00137202 */ /* 0x000fe20000000f00 */
[----:B------:R-:W-:Y:S06]  /*38e0*/  @P0 BRA `(.L_x_155) ;  /* 0x0000000000380947 */ /* 0x000fec0003800000 */
[----:B------:R-:W-:-:S04]  /*38f0*/  UISETP.LT.U32.AND UP0, UPT, UR7, 0x2, UPT ;  /* 0x000000020700788c */ /* 0x000fc8000bf01070 */
[----:B------:R-:W-:-:S04]  /*3900*/  USEL UR4, UR7, 0x2, UP0 ;  /* 0x0000000207047887 */ /* 0x000fc80008000000 */
[----:B------:R-:W-:-:S12]  /*3910*/  USHF.L.U32 UR4, UR4, 0x2, URZ ;  /* 0x0000000204047899 */ /* 0x000fd800080006ff */
[----:B------:R-:W1:Y:S02]  /*3920*/  LDCU UR4, c[0x2][UR4+0x100] ;  /* 0x00802000040477ac */ /* 0x000e640008000800 */
[----:B-1----:R-:W-:-:S10]  /*3930*/  USHF.R.S32.HI UR5, URZ, 0x1f, UR4 ;  /* 0x0000001fff057899 */ /* 0x002fd40008011404 */
.L_x_597:
[----:B------:R-:W-:Y:S05]  /*3940*/  BRXU UR4 -0x3950                                  (*"BRANCH_TARGETS .L_x_598,.L_x_599,.L_x_600"*) ;  /* 0xffffffc404ac7958 */ /* 0x000fea000b83ffff */
.L_x_599:
        /* <DEDUP_REMOVED lines=8> */
.L_x_155:
[----:B------:R-:W-:-:S05]  /*39d0*/  IMAD.MOV.U32 R21, RZ, RZ, -0x3 ;  /* 0xfffffffdff157424 */ /* 0x000fca00078e00ff */
[----:B0-----:R-:W-:-:S04]  /*39e0*/  VIADDMNMX.U32 R21, R10, R21, 0x3, PT ;  /* 0x000000030a157446 */ /* 0x001fc80003800015 */
[----:B------:R-:W-:-:S04]  /*39f0*/  SHF.L.U32 R8, R21, 0x2, RZ ;  /* 0x0000000215087819 */ /* 0x000fc800000006ff */
[----:B------:R-:W0:Y:S02]  /*3a00*/  LDC R20, c[0x2][R8+0x10c] ;  /* 0x0080430008147b82 */ /* 0x000e240000000800 */
[----:B0-----:R-:W-:-:S04]  /*3a10*/  SHF.R.S32.HI R21, RZ, 0x1f, R20 ;  /* 0x0000001fff157819 */ /* 0x001fc80000011414 */
.L_x_601:
[----:B------:R-:W-:Y:S05]  /*3a20*/  BRX R20 -0x3a30                                   (*"BRANCH_TARGETS .L_x_598,.L_x_603,.L_x_604"*) ;  /* 0xffffffc414747949 */ /* 0x000fea000383ffff */
.L_x_603:
[----:B------:R-:W-:-:S13]  /*3a30*/  ISETP.NE.AND P2, PT, R10, 0x4, PT ;  /* 0x000000040a00780c */ /* 0x000fda0003f45270 */
[----:B------:R-:W-:-:S06]  /*3a40*/  @!P2 DSETP.NEU.AND P1, PT, R18, RZ, PT ;  /* 0x000000ff1200a22a */ /* 0x000fcc0003f2d000 */
[----:B------:R-:W-:Y:S02]  /*3a50*/  @!P2 FSEL R12, R12, RZ, !P1 ;  /* 0x000000ff0c0ca208 */ /* 0x000fe40004800000 */
[----:B------:R-:W-:Y:S01]  /*3a60*/  @!P2 FSEL R13, R13, 1.875, !P1 ;  /* 0x3ff000000d0da808 */ /* 0x000fe20004800000 */
[----:B------:R-:W-:Y:S06]  /*3a70*/  @!P2 BRA `(.L_x_156) ;  /* 0x000000000044a947 */ /* 0x000fec0003800000 */
.L_x_600:
        /* <DEDUP_REMOVED lines=8> */
.L_x_604:
[----:B------:R-:W-:Y:S01]  /*3b00*/  DADD R12, R18, R12 ;  /* 0x00000000120c7229 */ /* 0x000fe2000000000c */
[----:B------:R-:W-:Y:S10]  /*3b10*/  BRA `(.L_x_156) ;  /* 0x00000000001c7947 */ /* 0x000ff40003800000 */
.L_x_598:
[----:B------:R-:W-:Y:S01]  /*3b20*/  DSETP.MIN.AND P1, P2, R18, R12, PT ;  /* 0x0000000c1200722a */ /* 0x000fe20003a20000 */
[----:B------:R-:W-:Y:S01]  /*3b30*/  IMAD.MOV.U32 R8, RZ, RZ, R19 ;  /* 0x000000ffff087224 */ /* 0x000fe200078e0013 */
[----:B------:R-:W-:-:S04]  /*3b40*/  MOV R17, R13 ;  /* 0x0000000d00117202 */ /* 0x000fc80000000f00 */
[----:B------:R-:W-:Y:S02]  /*3b50*/  FSEL R21, R8, R17, P1 ;  /* 0x0000001108157208 */ /* 0x000fe40000800000 */
[----:B------:R-:W-:-:S06]  /*3b60*/  SEL R12, R18, R12, P1 ;  /* 0x0000000c120c7207 */ /* 0x000fcc0000800000 */
[----:B------:R-:W-:-:S05]  /*3b70*/  @P2 LOP3.LUT R21, R17, 0x80000, RZ, 0xfc, !PT ;  /* 0x0008000011152812 */ /* 0x000fca00078efcff */
[----:B------:R-:W-:-:S07]  /*3b80*/  IMAD.MOV.U32 R13, RZ, RZ, R21 ;  /* 0x000000ffff0d7224 */ /* 0x000fce00078e0015 */
.L_x_156:
[----:B------:R-:W-:Y:S02]  /*3b90*/  VIADD R8, R0, 0x1 ;  /* 0x0000000100087836 */ /* 0x000fe40000000000 */
[----:B---3--:R-:W-:-:S03]  /*3ba0*/  IMAD.MOV.U32 R0, RZ, RZ, R11 ;  /* 0x000000ffff007224 */ /* 0x008fc600078e000b */
[----:B------:R-:W-:Y:S01]  /*3bb0*/  ISETP.NE.AND P1, PT, R8, RZ, PT ;  /* 0x000000ff0800720c */ /* 0x000fe20003f25270 */
[----:B------:R-:W-:-:S12]  /*3bc0*/  IMAD.IADD R15, R15, 0x1, R0 ;  /* 0x000000010f0f7824 */ /* 0x000fd800078e0200 */
[----:B------:R-:W-:Y:S05]  /*3bd0*/  @!P1 BRA `(.L_x_126) ;  /* 0x0000001c00209947 */ /* 0x000fea0003800000 */
[----:B------:R-:W-:Y:S01]  /*3be0*/  IADD3 R9, PT, PT, R9, 0x1, RZ ;  /* 0x0000000109097810 */ /* 0x000fe20007ffe0ff */
[----:B------:R-:W-:Y:S01]  /*3bf0*/  IMAD.MOV.U32 R0, RZ, RZ, R8 ;  /* 0x000000ffff007224 */ /* 0x000fe200078e0008 */
[----:B------:R-:W-:Y:S06]  /*3c00*/  BRA `(.L_x_157) ;  /* 0xfffffffc00007947 */ /* 0x000fec000383ffff */
.L_x_562:
[----:B------:R-:W-:Y:S01]  /*3c10*/  ISETP.GE.U32.AND P0, PT, R5, 0x8, PT ;  /* 0x000000080500780c */ /* 0x000fe20003f06070 */
[----:B------:R-:W-:-:S12]  /*3c20*/  IMAD.MOV.U32 R4, RZ, RZ, RZ ;  /* 0x000000ffff047224 */ /* 0x000fd800078e00ff */
[----:B------:R-:W-:Y:S05]  /*3c30*/  @!P0 BRA `(.L_x_158) ;  /* 0x0000000400908947 */ /* 0x000fea0003800000 */
        /* <DEDUP_REMOVED lines=11> */
.L_x_159:
[----:B------:R-:W0:Y:S01]  /*3cf0*/  LDC.64 R16, c[0x0][0x380] ;  /* 0x0000e000ff107b82 */ /* 0x000e220000000a00 */
[----:B------:R-:W-:-:S07]  /*3d00*/  VIADD R19, R23, 0xfffffffd ;  /* 0xfffffffd17137836 */ /* 0x000fce0000000000 */
[----:B------:R-:W1:Y:S01]  /*3d10*/  LDC.64 R14, c[0x0][0x388] ;  /* 0x0000e200ff0e7b82 */ /* 0x000e620000000a00 */
[----:B0-----:R-:W-:-:S06]  /*3d20*/  IMAD.WIDE.U32 R18, R19, 0x8, R16 ;  /* 0x0000000813127825 */ /* 0x001fcc00078e0010 */
[----:B------:R-:W2:Y:S01]  /*3d30*/  LDG.E.64.CONSTANT R18, desc[UR8][R18.64] ;  /* 0x0000000812127981 */ /* 0x000ea2000c1e9b00 */
[----:B-1----:R-:W-:-:S06]  /*3d40*/  IMAD.WIDE.U32 R26, R20, 0x8, R14 ;  /* 0x00000008141a7825 */ /* 0x002fcc00078e000e */
[----:B------:R-:W3:Y:S01]  /*3d50*/  LDG.E.64.CONSTANT R26, desc[UR8][R26.64] ;  /* 0x000000081a1a7981 */ /* 0x000ee2000c1e9b00 */
[----:B------:R-:W-:Y:S01]  /*3d60*/  VIADD R25, R23, 0xfffffffe ;  /* 0xfffffffe17197836 */ /* 0x000fe20000000000 */
[----:B--2---:R-:W-:-:S03]  /*3d70*/  DSETP.NEU.AND P1, PT, R18, RZ, PT ;  /* 0x000000ff1200722a */ /* 0x004fc60003f2d000 */
[----:B------:R-:W-:-:S06]  /*3d80*/  IMAD.WIDE.U32 R18, R25, 0x8, R16 ;  /* 0x0000000819127825 */ /* 0x000fcc00078e0010 */
[----:B------:R-:W2:Y:S01]  /*3d90*/  LDG.E.64.CONSTANT R18, desc[UR8][R18.64] ;  /* 0x0000000812127981 */ /* 0x000ea2000c1e9b00 */
[----:B---3--:R-:W-:Y:S01]  /*3da0*/  DSETP.NEU.AND P3, PT, R26, RZ, PT ;  /* 0x000000ff1a00722a */ /* 0x008fe20003f6d000 */
[----:B------:R-:W-:-:S06]  /*3db0*/  IMAD.WIDE.U32 R26, R21, 0x8, R14 ;  /* 0x00000008151a7825 */ /* 0x000fcc00078e000e */
[----:B------:R-:W3:Y:S01]  /*3dc0*/  LDG.E.64.CONSTANT R26, desc[UR8][R26.64] ;  /* 0x000000081a1a7981 */ /* 0x000ee2000c1e9b00 */
[----:B------:R-:W-:Y:S01]  /*3dd0*/  VIADD R25, R23, 0xffffffff ;  /* 0xffffffff17197836 */ /* 0x000fe20000000000 */
[----:B--2---:R-:W-:-:S03]  /*3de0*/  DSETP.NEU.AND P0, PT, R18, RZ, PT ;  /* 0x000000ff1200722a */ /* 0x004fc60003f0d000 */
[----:B------:R-:W-:-:S06]  /*3df0*/  IMAD.WIDE.U32 R18, R25, 0x8, R16 ;  /* 0x0000000819127825 */ /* 0x000fcc00078e0010 */
[----:B------:R-:W2:Y:S01]  /*3e00*/  LDG.E.64.CONSTANT R18, desc[UR8][R18.64] ;  /* 0x0000000812127981 */ /* 0x000ea2000c1e9b00 */
[----:B---3--:R-:W-:Y:S01]  /*3e10*/  DSETP.NEU.AND P2, PT, R26, RZ, PT ;  /* 0x000000ff1a00722a */ /* 0x008fe20003f4d000 */
[----:B------:R-:W-:Y:S01]  /*3e20*/  FSEL R25, R12, RZ, !P3 ;  /* 0x000000ff0c197208 */ /* 0x000fe20005800000 */
[----:B------:R-:W-:Y:S01]  /*3e30*/  IMAD.WIDE.U32 R26, R6, 0x8, R14 ;  /* 0x00000008061a7825 */ /* 0x000fe200078e000e */
[----:B------:R-:W-:Y:S02]  /*3e40*/  FSEL R29, R13, 1.875, !P3 ;  /* 0x3ff000000d1d7808 */ /* 0x000fe40005800000 */
[----:B------:R-:W-:Y:S02]  /*3e50*/  FSEL R22, R25, R12, P1 ;  /* 0x0000000c19167208 */ /* 0x000fe40000800000 */
[----:B------:R-:W-:Y:S01]  /*3e60*/  FSEL R25, R29, R13, P1 ;  /* 0x0000000d1d197208 */ /* 0x000fe20000800000 */
[----:B------:R-:W-:Y:S01]  /*3e70*/  IMAD.WIDE.U32 R12, R23, 0x8, R16 ;  /* 0x00000008170c7825 */ /* 0x000fe200078e0010 */
[----:B------:R-:W3:Y:S05]  /*3e80*/  LDG.E.64.CONSTANT R26, desc[UR8][R26.64] ;  /* 0x000000081a1a7981 */ /* 0x000eea000c1e9b00 */
[----:B------:R-:W4:Y:S01]  /*3e90*/  LDG.E.64.CONSTANT R12, desc[UR8][R12.64] ;  /* 0x000000080c0c7981 */ /* 0x000f22000c1e9b00 */
[----:B--2---:R-:W-:Y:S01]  /*3ea0*/  DSETP.NEU.AND P6, PT, R18, RZ, PT ;  /* 0x000000ff1200722a */ /* 0x004fe20003fcd000 */
[----:B------:R-:W-:-:S06]  /*3eb0*/  IMAD.WIDE.U32 R18, R7, 0x8, R14 ;  /* 0x0000000807127825 */ /* 0x000fcc00078e000e */
[----:B------:R-:W2:Y:S01]  /*3ec0*/  LDG.E.64.CONSTANT R18, desc[UR8][R18.64] ;  /* 0x0000000812127981 */ /* 0x000ea2000c1e9b00 */
[----:B---3--:R-:W-:Y:S01]  /*3ed0*/  DSETP.NEU.AND P5, PT, R26, RZ, PT ;  /* 0x000000ff1a00722a */ /* 0x008fe20003fad000 */
[----:B------:R-:W-:Y:S01]  /*3ee0*/  IADD3 R27, PT, PT, R23, 0x1, RZ ;  /* 0x00000001171b7810 */ /* 0x000fe20007ffe0ff */
[----:B----4-:R-:W-:-:S04]  /*3ef0*/  DSETP.NEU.AND P3, PT, R12, RZ, PT ;  /* 0x000000ff0c00722a */ /* 0x010fc80003f6d000 */
[----:B------:R-:W-:-:S06]  /*3f00*/  IMAD.WIDE.U32 R12, R27, 0x8, R16 ;  /* 0x000000081b0c7825 */ /* 0x000fcc00078e0010 */
[----:B------:R-:W3:Y:S01]  /*3f10*/  LDG.E.64.CONSTANT R12, desc[UR8][R12.64] ;  /* 0x000000080c0c7981 */ /* 0x000ee2000c1e9b00 */
[----:B--2---:R-:W-:Y:S01]  /*3f20*/  DSETP.NEU.AND P4, PT, R18, RZ, PT ;  /* 0x000000ff1200722a */ /* 0x004fe20003f8d000 */
[----:B------:R-:W-:-:S06]  /*3f30*/  IMAD.WIDE.U32 R18, R8, 0x8, R14 ;  /* 0x0000000808127825 */ /* 0x000fcc00078e000e */
[----:B------:R-:W2:Y:S01]  /*3f40*/  LDG.E.64.CONSTANT R18, desc[UR8][R18.64] ;  /* 0x0000000812127981 */ /* 0x000ea2000c1e9b00 */
[----:B------:R-:W-:Y:S01]  /*3f50*/  VIADD R27, R23, 0x2 ;  /* 0x00000002171b7836 */ /* 0x000fe20000000000 */
[----:B------:R-:W-:Y:S02]  /*3f60*/  @P0 FSEL R22, R22, RZ, !P2 ;  /* 0x000000ff16160208 */ /* 0x000fe40005000000 */
[----:B------:R-:W-:Y:S01]  /*3f70*/  @P0 FSEL R25, R25, 1.875, !P2 ;  /* 0x3ff0000019190808 */ /* 0x000fe20005000000 */
[----:B---3--:R-:W-:Y:S01]  /*3f80*/  DSETP.NEU.AND P2, PT, R12, RZ, PT ;  /* 0x000000ff0c00722a */ /* 0x008fe20003f4d000 */
        /* <DEDUP_REMOVED lines=8> */
[----:B------:R-:W-:Y:S01]  /*4010*/  VIADD R27, R23, 0x4 ;  /* 0x00000004171b7836 */ /* 0x000fe20000000000 */
[----:B---3--:R-:W-:Y:S01]  /*4020*/  DSETP.NEU.AND P5, PT, R12, RZ, PT ;  /* 0x000000ff0c00722a */ /* 0x008fe20003fad000 */
[----:B------:R-:W-:-:S04]  /*4030*/  IMAD.WIDE.U32 R12, R29, 0x8, R16 ;  /* 0x000000081d0c7825 */ /* 0x000fc800078e0010 */
[----:B------:R-:W-:Y:S02]  /*4040*/  IMAD.WIDE.U32 R16, R27, 0x8, R16 ;  /* 0x000000081b107825 */ /* 0x000fe400078e0010 */
[----:B------:R-:W3:Y:S04]  /*4050*/  LDG.E.64.CONSTANT R12, desc[UR8][R12.64] ;  /* 0x000000080c0c7981 */ /* 0x000ee8000c1e9b00 */
[----:B------:R-:W4:Y:S01]  /*4060*/  LDG.E.64.CONSTANT R16, desc[UR8][R16.64] ;  /* 0x0000000810107981 */ /* 0x000f22000c1e9b00 */
[----:B--2---:R-:W-:Y:S01]  /*4070*/  DSETP.NEU.AND P0, PT, R18, RZ, PT ;  /* 0x000000ff1200722a */ /* 0x004fe20003f0d000 */
[----:B------:R-:W-:-:S04]  /*4080*/  IMAD.WIDE.U32 R18, R10, 0x8, R14 ;  /* 0x000000080a127825 */ /* 0x000fc800078e000e */
[----:B------:R-:W-:Y:S02]  /*4090*/  IMAD.WIDE.U32 R14, R11, 0x8, R14 ;  /* 0x000000080b0e7825 */ /* 0x000fe400078e000e */
[----:B------:R-:W2:Y:S04]  /*40a0*/  LDG.E.64.CONSTANT R18, desc[UR8][R18.64] ;  /* 0x0000000812127981 */ /* 0x000ea8000c1e9b00 */
[----:B------:R-:W5:Y:S01]  /*40b0*/  LDG.E.64.CONSTANT R14, desc[UR8][R14.64] ;  /* 0x000000080e0e7981 */ /* 0x000f62000c1e9b00 */
[----:B------:R-:W-:Y:S01]  /*40c0*/  @P3 FSEL R22, R22, RZ, !P4 ;  /* 0x000000ff16163208 */ /* 0x000fe20006000000 */
[----:B---3--:R-:W-:Y:S01]  /*40d0*/  DSETP.NEU.AND P6, PT, R12, RZ, PT ;  /* 0x000000ff0c00722a */ /* 0x008fe20003fcd000 */
[----:B------:R-:W-:Y:S01]  /*40e0*/  @P3 FSEL R25, R25, 1.875, !P4 ;  /* 0x3ff0000019193808 */ /* 0x000fe20006000000 */
[----:B------:R-:W-:Y:S01]  /*40f0*/  VIADD R24, R24, 0x8 ;  /* 0x0000000818187836 */ /* 0x000fe20000000000 */
[----:B----4-:R-:W-:Y:S01]  /*4100*/  DSETP.NEU.AND P3, PT, R16, RZ, PT ;  /* 0x000000ff1000722a */ /* 0x010fe20003f6d000 */
[----:B------:R-:W-:-:S02]  /*4110*/  @P2 FSEL R22, R22, RZ, !P1 ;  /* 0x000000ff16162208 */ /* 0x000fc40004800000 */
[----:B------:R-:W-:Y:S02]  /*4120*/  @P2 FSEL R25, R25, 1.875, !P1 ;  /* 0x3ff0000019192808 */ /* 0x000fe40004800000 */
[----:B------:R-:W-:Y:S02]  /*4130*/  ISETP.NE.AND P2, PT, R24, RZ, PT ;  /* 0x000000ff1800720c */ /* 0x000fe40003f45270 */
[----:B------:R-:W-:Y:S02]  /*4140*/  @P5 FSEL R22, R22, RZ, !P0 ;  /* 0x000000ff16165208 */ /* 0x000fe40004000000 */
[----:B------:R-:W-:Y:S01]  /*4150*/  @P5 FSEL R25, R25, 1.875, !P0 ;  /* 0x3ff0000019195808 */ /* 0x000fe20004000000 */
[C---:B------:R-:W-:Y:S01]  /*4160*/  IMAD R21, R0.reuse, 0x8, R21 ;  /* 0x0000000800157824 */ /* 0x040fe200078e0215 */
[----:B------:R-:W-:Y:S01]  /*4170*/  IADD3 R23, PT, PT, R23, 0x8, RZ ;  /* 0x0000000817177810 */ /* 0x000fe20007ffe0ff */
[C---:B------:R-:W-:Y:S01]  /*4180*/  IMAD R6, R0.reuse, 0x8, R6 ;  /* 0x0000000800067824 */ /* 0x040fe200078e0206 */
[C---:B------:R-:W-:Y:S01]  /*4190*/  LEA R9, R0.reuse, R9, 0x3 ;  /* 0x0000000900097211 */ /* 0x040fe200078e18ff */
[----:B------:R-:W-:-:S02]  /*41a0*/  IMAD R7, R0, 0x8, R7 ;  /* 0x0000000800077824 */ /* 0x000fc400078e0207 */
[C---:B------:R-:W-:Y:S02]  /*41b0*/  IMAD R8, R0.reuse, 0x8, R8 ;  /* 0x0000000800087824 */ /* 0x040fe400078e0208 */
[C---:B------:R-:W-:Y:S02]  /*41c0*/  IMAD R10, R0.reuse, 0x8, R10 ;  /* 0x00000008000a7824 */ /* 0x040fe400078e020a */
[C---:B------:R-:W-:Y:S02]  /*41d0*/  IMAD R11, R0.reuse, 0x8, R11 ;  /* 0x00000008000b7824 */ /* 0x040fe400078e020b */
[----:B------:R-:W-:Y:S01]  /*41e0*/  IMAD R20, R0, 0x8, R20 ;  /* 0x0000000800147824 */ /* 0x000fe200078e0214 */
[----:B--2---:R-:W-:Y:S02]  /*41f0*/  DSETP.NEU.AND P4, PT, R18, RZ, PT ;  /* 0x000000ff1200722a */ /* 0x004fe40003f8d000 */
[----:B-----5:R-:W-:-:S04]  /*4200*/  DSETP.NEU.AND P1, PT, R14, RZ, PT ;  /* 0x000000ff0e00722a */ /* 0x020fc80003f2d000 */
[----:B------:R-:W-:Y:S02]  /*4210*/  @P6 FSEL R22, R22, RZ, !P4 ;  /* 0x000000ff16166208 */ /* 0x000fe40006000000 */
[----:B------:R-:W-:Y:S02]  /*4220*/  @P6 FSEL R25, R25, 1.875, !P4 ;  /* 0x3ff0000019196808 */ /* 0x000fe40006000000 */
[----:B------:R-:W-:Y:S02]  /*4230*/  @P3 FSEL R22, R22, RZ, !P1 ;  /* 0x000000ff16163208 */ /* 0x000fe40004800000 */
[----:B------:R-:W-:-:S03]  /*4240*/  @P3 FSEL R25, R25, 1.875, !P1 ;  /* 0x3ff0000019193808 */ /* 0x000fc60004800000 */
[----:B------:R-:W-:Y:S01]  /*4250*/  IMAD.MOV.U32 R12, RZ, RZ, R22 ;  /* 0x000000ffff0c7224 */ /* 0x000fe200078e0016 */
[----:B------:R-:W-:Y:S01]  /*4260*/  MOV R13, R25 ;  /* 0x00000019000d7202 */ /* 0x000fe20000000f00 */
[----:B------:R-:W-:Y:S06]  /*4270*/  @P2 BRA `(.L_x_159) ;  /* 0xfffffff8009c2947 */ /* 0x000fec000383ffff */
.L_x_158:
        /* <DEDUP_REMOVED lines=10> */
[----:B------:R-:W-:Y:S02]  /*4320*/  VIADD R7, R11, 0x1 ;  /* 0x000000010b077836 */ /* 0x000fe40000000000 */
[----:B------:R-:W-:Y:S01]  /*4330*/  IMAD.IADD R21, R9, 0x1, R0 ;  /* 0x0000000109157824 */ /* 0x000fe200078e0200 */
[----:B------:R-:W1:Y:S01]  /*4340*/  LDC.64 R22, c[0x0][0x388] ;  /* 0x0000e200ff167b82 */ /* 0x000e620000000a00 */
[C---:B------:R-:W-:Y:S02]  /*4350*/  VIADD R15, R11.reuse, 0x2 ;  /* 0x000000020b0f7836 */ /* 0x040fe40000000000 */
[----:B------:R-:W-:-:S02]  /*4360*/  VIADD R19, R11, 0x3 ;  /* 0x000000030b137836 */ /* 0x000fc40000000000 */
[----:B0-----:R-:W-:-:S04]  /*4370*/  IMAD.WIDE.U32 R6, R7, 0x8, R16 ;  /* 0x0000000807067825 */ /* 0x001fc800078e0010 */
[----:B------:R-:W-:Y:S02]  /*4380*/  IMAD.WIDE.U32 R10, R11, 0x8, R16 ;  /* 0x000000080b0a7825 */ /* 0x000fe400078e0010 */
[----:B------:R-:W2:Y:S02]  /*4390*/  LDG.E.64.CONSTANT R6, desc[UR8][R6.64] ;  /* 0x0000000806067981 */ /* 0x000ea4000c1e9b00 */
[----:B-1----:R-:W-:Y:S02]  /*43a0*/  IMAD.WIDE.U32 R8, R9, 0x8, R22 ;  /* 0x0000000809087825 */ /* 0x002fe400078e0016 */
[----:B------:R-:W3:Y:S02]  /*43b0*/  LDG.E.64.CONSTANT R10, desc[UR8][R10.64] ;  /* 0x000000080a0a7981 */ /* 0x000ee4000c1e9b00 */
[--C-:B------:R-:W-:Y:S02]  /*43c0*/  IMAD.WIDE.U32 R14, R15, 0x8, R16.reuse ;  /* 0x000000080f0e7825 */ /* 0x100fe400078e0010 */
[----:B------:R-:W4:Y:S02]  /*43d0*/  LDG.E.64.CONSTANT R8, desc[UR8][R8.64] ;  /* 0x0000000808087981 */ /* 0x000f24000c1e9b00 */
[----:B------:R-:W-:Y:S01]  /*43e0*/  IMAD.WIDE.U32 R16, R19, 0x8, R16 ;  /* 0x0000000813107825 */ /* 0x000fe200078e0010 */
[C---:B------:R-:W-:Y:S01]  /*43f0*/  IADD3 R19, PT, PT, R21.reuse, R0, RZ ;  /* 0x0000000015137210 */ /* 0x040fe20007ffe0ff */
[----:B------:R-:W5:Y:S02]  /*4400*/  LDG.E.64.CONSTANT R14, desc[UR8][R14.64] ;  /* 0x000000080e0e7981 */ /* 0x000f64000c1e9b00 */
[----:B------:R-:W-:-:S02]  /*4410*/  IMAD.WIDE.U32 R20, R21, 0x8, R22 ;  /* 0x0000000815147825 */ /* 0x000fc400078e0016 */
[----:B------:R-:W5:Y:S02]  /*4420*/  LDG.E.64.CONSTANT R16, desc[UR8][R16.64] ;  /* 0x0000000810107981 */ /* 0x000f64000c1e9b00 */
[C---:B------:R-:W-:Y:S02]  /*4430*/  IMAD.IADD R25, R19.reuse, 0x1, R0 ;  /* 0x0000000113197824 */ /* 0x040fe400078e0200 */
[--C-:B------:R-:W-:Y:S01]  /*4440*/  IMAD.WIDE.U32 R18, R19, 0x8, R22.reuse ;  /* 0x0000000813127825 */ /* 0x100fe200078e0016 */
[----:B------:R-:W5:Y:S03]  /*4450*/  LDG.E.64.CONSTANT R20, desc[UR8][R20.64] ;  /* 0x0000000814147981 */ /* 0x000f66000c1e9b00 */
[----:B------:R-:W-:Y:S02]  /*4460*/  IMAD.WIDE.U32 R22, R25, 0x8, R22 ;  /* 0x0000000819167825 */ /* 0x000fe400078e0016 */
[----:B------:R-:W5:Y:S04]  /*4470*/  LDG.E.64.CONSTANT R18, desc[UR8][R18.64] ;  /* 0x0000000812127981 */ /* 0x000f68000c1e9b00 */
[----:B------:R-:W5:Y:S01]  /*4480*/  LDG.E.64.CONSTANT R22, desc[UR8][R22.64] ;  /* 0x0000000816167981 */ /* 0x000f62000c1e9b00 */
[----:B------:R-:W-:Y:S01]  /*4490*/  VIADD R4, R4, 0x4 ;  /* 0x0000000404047836 */ /* 0x000fe20000000000 */
[----:B--2---:R-:W-:-:S02]  /*44a0*/  DSETP.NEU.AND P3, PT, R6, RZ, PT ;  /* 0x000000ff0600722a */ /* 0x004fc40003f6d000 */
[----:B---3--:R-:W-:Y:S02]  /*44b0*/  DSETP.NEU.AND P4, PT, R10, RZ, PT ;  /* 0x000000ff0a00722a */ /* 0x008fe40003f8d000 */
[----:B----4-:R-:W-:Y:S02]  /*44c0*/  DSETP.NEU.AND P5, PT, R8, RZ, PT ;  /* 0x000000ff0800722a */ /* 0x010fe40003fad000 */
[----:B-----5:R-:W-:-:S04]  /*44d0*/  DSETP.NEU.AND P1, PT, R14, RZ, PT ;  /* 0x000000ff0e00722a */ /* 0x020fc80003f2d000 */
[----:B------:R-:W-:Y:S02]  /*44e0*/  FSEL R7, R12, RZ, !P5 ;  /* 0x000000ff0c077208 */ /* 0x000fe40006800000 */
[----:B------:R-:W-:Y:S01]  /*44f0*/  FSEL R9, R13, 1.875, !P5 ;  /* 0x3ff000000d097808 */ /* 0x000fe20006800000 */
[----:B------:R-:W-:Y:S01]  /*4500*/  DSETP.NEU.AND P2, PT, R16, RZ, PT ;  /* 0x000000ff1000722a */ /* 0x000fe20003f4d000 */
[----:B------:R-:W-:Y:S01]  /*4510*/  FSEL R12, R7, R12, P4 ;  /* 0x0000000c070c7208 */ /* 0x000fe20002000000 */
[----:B------:R-:W-:Y:S01]  /*4520*/  DSETP.NEU.AND P5, PT, R20, RZ, PT ;  /* 0x000000ff1400722a */ /* 0x000fe20003fad000 */
[----:B------:R-:W-:Y:S01]  /*4530*/  FSEL R13, R9, R13, P4 ;  /* 0x0000000d090d7208 */ /* 0x000fe20002000000 */
        /* <DEDUP_REMOVED lines=8> */
.L_x_160:
[----:B------:R-:W-:Y:S05]  /*45c0*/  @!P0 BRA `(.L_x_126) ;  /* 0x0000001000a48947 */ /* 0x000fea0003800000 */
[----:B------:R-:W-:Y:S02]  /*45d0*/  ISETP.NE.AND P0, PT, R24, 0x1, PT ;  /* 0x000000011800780c */ /* 0x000fe40003f05270 */
[----:B------:R-:W-:-:S04]  /*45e0*/  LOP3.LUT R6, R5, 0x1, RZ, 0xc0, !PT ;  /* 0x0000000105067812 */ /* 0x000fc800078ec0ff */
[----:B------:R-:W-:-:S07]  /*45f0*/  ISETP.NE.U32.AND P3, PT, R6, 0x1, PT ;  /* 0x000000010600780c */ /* 0x000fce0003f65070 */
[----:B------:R-:W-:Y:S06]  /*4600*/  @!P0 BRA `(.L_x_161) ;  /* 0x0000000000648947 */ /* 0x000fec0003800000 */
[----:B------:R-:W0:Y:S01]  /*4610*/  LDC.64 R6, c[0x0][0x388] ;  /* 0x0000e200ff067b82 */ /* 0x000e220000000a00 */
[----:B------:R-:W-:Y:S02]  /*4620*/  IMAD R17, R3, R5, R4 ;  /* 0x0000000503117224 */ /* 0x000fe400078e0204 */
[----:B------:R-:W-:Y:S02]  /*4630*/  IMAD R19, R4, R0, R2 ;  /* 0x0000000004137224 */ /* 0x000fe400078e0202 */
[----:B------:R-:W-:-:S03]  /*4640*/  VIADD R9, R17, 0x1 ;  /* 0x0000000111097836 */ /* 0x000fc60000000000 */
[----:B------:R-:W1:Y:S01]  /*4650*/  LDC.64 R10, c[0x0][0x380] ;  /* 0x0000e000ff0a7b82 */ /* 0x000e620000000a00 */
[----:B0-----:R-:W-:-:S04]  /*4660*/  IMAD.WIDE.U32 R14, R19, 0x8, R6 ;  /* 0x00000008130e7825 */ /* 0x001fc800078e0006 */
[----:B------:R-:W-:Y:S02]  /*4670*/  IMAD.IADD R19, R19, 0x1, R0 ;  /* 0x0000000113137824 */ /* 0x000fe400078e0200 */
[----:B------:R-:W2:Y:S01]  /*4680*/  LDG.E.64.CONSTANT R14, desc[UR8][R14.64] ;  /* 0x000000080e0e7981 */ /* 0x000ea2000c1e9b00 */
[----:B-1----:R-:W-:-:S04]  /*4690*/  IMAD.WIDE.U32 R8, R9, 0x8, R10 ;  /* 0x0000000809087825 */ /* 0x002fc800078e000a */
[----:B------:R-:W-:Y:S02]  /*46a0*/  IMAD.WIDE.U32 R10, R17, 0x8, R10 ;  /* 0x00000008110a7825 */ /* 0x000fe400078e000a */
[----:B------:R-:W3:Y:S02]  /*46b0*/  LDG.E.64.CONSTANT R8, desc[UR8][R8.64] ;  /* 0x0000000808087981 */ /* 0x000ee4000c1e9b00 */
[----:B------:R-:W-:Y:S02]  /*46c0*/  IMAD.WIDE.U32 R6, R19, 0x8, R6 ;  /* 0x0000000813067825 */ /* 0x000fe400078e0006 */
[----:B------:R-:W4:Y:S04]  /*46d0*/  LDG.E.64.CONSTANT R10, desc[UR8][R10.64] ;  /* 0x000000080a0a7981 */ /* 0x000f28000c1e9b00 */
[----:B------:R-:W5:Y:S01]  /*46e0*/  LDG.E.64.CONSTANT R6, desc[UR8][R6.64] ;  /* 0x0000000806067981 */ /* 0x000f62000c1e9b00 */
[----:B------:R-:W-:Y:S01]  /*46f0*/  IADD3 R4, PT, PT, R4, 0x2, RZ ;  /* 0x0000000204047810 */ /* 0x000fe20007ffe0ff */
[----:B--2---:R-:W-:-:S02]  /*4700*/  DSETP.NEU.AND P1, PT, R14, RZ, PT ;  /* 0x000000ff0e00722a */ /* 0x004fc40003f2d000 */
[----:B---3--:R-:W-:-:S04]  /*4710*/  DSETP.NEU.AND P2, PT, R8, RZ, PT ;  /* 0x000000ff0800722a */ /* 0x008fc80003f4d000 */
[----:B------:R-:W-:Y:S01]  /*4720*/  FSEL R17, R12, RZ, !P1 ;  /* 0x000000ff0c117208 */ /* 0x000fe20004800000 */
[----:B----4-:R-:W-:Y:S01]  /*4730*/  DSETP.NEU.AND P0, PT, R10, RZ, PT ;  /* 0x000000ff0a00722a */ /* 0x010fe20003f0d000 */
[----:B------:R-:W-:Y:S01]  /*4740*/  FSEL R19, R13, 1.875, !P1 ;  /* 0x3ff000000d137808 */ /* 0x000fe20004800000 */
[----:B-----5:R-:W-:-:S04]  /*4750*/  DSETP.NEU.AND P1, PT, R6, RZ, PT ;  /* 0x000000ff0600722a */ /* 0x020fc80003f2d000 */
[----:B------:R-:W-:Y:S02]  /*4760*/  FSEL R12, R17, R12, P0 ;  /* 0x0000000c110c7208 */ /* 0x000fe40000000000 */
[----:B------:R-:W-:Y:S02]  /*4770*/  FSEL R13, R19, R13, P0 ;  /* 0x0000000d130d7208 */ /* 0x000fe40000000000 */
[----:B------:R-:W-:Y:S02]  /*4780*/  @P2 FSEL R12, R12, RZ, !P1 ;  /* 0x000000ff0c0c2208 */ /* 0x000fe40004800000 */
[----:B------:R-:W-:-:S07]  /*4790*/  @P2 FSEL R13, R13, 1.875, !P1 ;  /* 0x3ff000000d0d2808 */ /* 0x000fce0004800000 */
.L_x_161:
        /* <DEDUP_REMOVED lines=16> */
.L_x_129:
        /* <DEDUP_REMOVED lines=16> */
.L_x_163:
[----:B------:R-:W0:Y:S01]  /*49a0*/  LDC.64 R10, c[0x0][0x380] ;  /* 0x0000e000ff0a7b82 */ /* 0x000e220000000a00 */
[----:B------:R-:W-:-:S07]  /*49b0*/  VIADD R17, R4, 0xfffffffd ;  /* 0xfffffffd04117836 */ /* 0x000fce0000000000 */
[----:B------:R-:W1:Y:S01]  /*49c0*/  LDC.64 R14, c[0x0][0x388] ;  /* 0x0000e200ff0e7b82 */ /* 0x000e620000000a00 */
[----:B0-----:R-:W-:-:S06]  /*49d0*/  IMAD.WIDE.U32 R16, R17, 0x8, R10 ;  /* 0x0000000811107825 */ /* 0x001fcc00078e000a */
[----:B------:R-:W2:Y:S01]  /*49e0*/  LDG.E.64.CONSTANT R16, desc[UR8][R16.64] ;  /* 0x0000000810107981 */ /* 0x000ea2000c1e9b00 */
[----:B-1----:R-:W-:-:S06]  /*49f0*/  IMAD.WIDE.U32 R18, R24, 0x8, R14 ;  /* 0x0000000818127825 */ /* 0x002fcc00078e000e */
[----:B------:R-:W2:Y:S01]  /*4a00*/  LDG.E.64.CONSTANT R18, desc[UR8][R18.64] ;  /* 0x0000000812127981 */ /* 0x000ea2000c1e9b00 */
[----:B------:R-:W-:Y:S02]  /*4a10*/  IMAD.MOV.U32 R27, RZ, RZ, R12 ;  /* 0x000000ffff1b7224 */ /* 0x000fe400078e000c */
[----:B------:R-:W-:Y:S01]  /*4a20*/  VIADD R29, R4, 0xfffffffe ;  /* 0xfffffffe041d7836 */ /* 0x000fe20000000000 */
[----:B--2---:R-:W-:-:S08]  /*4a30*/  DADD R16, R18, R16 ;  /* 0x0000000012107229 */ /* 0x004fd00000000010 */
[----:B------:R-:W-:Y:S02]  /*4a40*/  DSETP.MIN.AND P1, P2, R16, R12, PT ;  /* 0x0000000c1000722a */ /* 0x000fe40003a20000 */
[----:B------:R-:W-:Y:S01]  /*4a50*/  IMAD.MOV.U32 R28, RZ, RZ, R17 ;  /* 0x000000ffff1c7224 */ /* 0x000fe200078e0011 */
[----:B------:R-:W-:Y:S01]  /*4a60*/  MOV R12, R16 ;  /* 0x00000010000c7202 */ /* 0x000fe20000000f00 */
[----:B------:R-:W-:-:S03]  /*4a70*/  IMAD.WIDE.U32 R16, R25, 0x8, R14 ;  /* 0x0000000819107825 */ /* 0x000fc600078e000e */
[----:B------:R-:W-:Y:S02]  /*4a80*/  FSEL R19, R28, R13, P1 ;  /* 0x0000000d1c137208 */ /* 0x000fe40000800000 */
[----:B------:R-:W-:Y:S01]  /*4a90*/  SEL R18, R12, R27, P1 ;  /* 0x0000001b0c127207 */ /* 0x000fe20000800000 */
[----:B------:R-:W2:Y:S04]  /*4aa0*/  LDG.E.64.CONSTANT R16, desc[UR8][R16.64] ;  /* 0x0000000810107981 */ /* 0x000ea8000c1e9b00 */
[----:B------:R-:W-:Y:S01]  /*4ab0*/  @P2 LOP3.LUT R19, R13, 0x80000, RZ, 0xfc, !PT ;  /* 0x000800000d132812 */ /* 0x000fe200078efcff */
[----:B------:R-:W-:-:S06]  /*4ac0*/  IMAD.WIDE.U32 R12, R29, 0x8, R10 ;  /* 0x000000081d0c7825 */ /* 0x000fcc00078e000a */
[----:B------:R-:W2:Y:S01]  /*4ad0*/  LDG.E.64.CONSTANT R12, desc[UR8][R12.64] ;  /* 0x000000080c0c7981 */ /* 0x000ea2000c1e9b00 */
[----:B------:R-:W-:Y:S01]  /*4ae0*/  IMAD.MOV.U32 R27, RZ, RZ, R18 ;  /* 0x000000ffff1b7224 */ /* 0x000fe200078e0012 */
[----:B--2---:R-:W-:-:S08]  /*4af0*/  DADD R12, R16, R12 ;  /* 0x00000000100c7229 */ /* 0x004fd0000000000c */
[----:B------:R-:W-:Y:S02]  /*4b00*/  DSETP.MIN.AND P1, P2, R18, R12, PT ;  /* 0x0000000c1200722a */ /* 0x000fe40003a20000 */
[----:B------:R-:W-:Y:S01]  /*4b10*/  IMAD.MOV.U32 R28, RZ, RZ, R13 ;  /* 0x000000ffff1c7224 */ /* 0x000fe200078e000d */
[----:B------:R-:W-:-:S04]  /*4b20*/  MOV R18, R12 ;  /* 0x0000000c00127202 */ /* 0x000fc80000000f00 */
[----:B------:R-:W-:Y:S01]  /*4b30*/  FSEL R13, R19, R28, P1 ;  /* 0x0000001c130d7208 */ /* 0x000fe20000800000 */
[----:B------:R-:W-:Y:S01]  /*4b40*/  VIADD R19, R4, 0xffffffff ;  /* 0xffffffff04137836 */ /* 0x000fe20000000000 */
[----:B------:R-:W-:-:S03]  /*4b50*/  SEL R12, R27, R18, P1 ;  /* 0x000000121b0c7207 */ /* 0x000fc60000800000 */
[----:B------:R-:W-:-:S04]  /*4b60*/  IMAD.WIDE.U32 R16, R19, 0x8, R10 ;  /* 0x0000000813107825 */ /* 0x000fc800078e000a */
[----:B------:R-:W-:Y:S02]  /*4b70*/  IMAD.WIDE.U32 R18, R8, 0x8, R14 ;  /* 0x0000000808127825 */ /* 0x000fe400078e000e */
[----:B------:R-:W2:Y:S04]  /*4b80*/  LDG.E.64.CONSTANT R16, desc[UR8][R16.64] ;  /* 0x0000000810107981 */ /* 0x000ea8000c1e9b00 */
[----:B------:R-:W2:Y:S01]  /*4b90*/  LDG.E.64.CONSTANT R18, desc[UR8][R18.64] ;  /* 0x0000000812127981 */ /* 0x000ea2000c1e9b00 */
[----:B------:R-:W-:-:S05]  /*4ba0*/  @P2 LOP3.LUT R13, R28, 0x80000, RZ, 0xfc, !PT ;  /* 0x000800001c0d2812 */ /* 0x000fca00078efcff */
[----:B------:R-:W-:Y:S01]  /*4bb0*/  IMAD.MOV.U32 R27, RZ, RZ, R13 ;  /* 0x000000ffff1b7224 */ /* 0x000fe200078e000d */
[----:B--2---:R-:W-:-:S08]  /*4bc0*/  DADD R16, R18, R16 ;  /* 0x0000000012107229 */ /* 0x004fd00000000010 */
[----:B------:R-:W-:Y:S02]  /*4bd0*/  DSETP.MIN.AND P1, P2, R12, R16, PT ;  /* 0x000000100c00722a */ /* 0x000fe40003a20000 */
[----:B------:R-:W-:Y:S01]  /*4be0*/  IMAD.MOV.U32 R29, RZ, RZ, R16 ;  /* 0x000000ffff1d7224 */ /* 0x000fe200078e0010 */
[----:B------:R-:W-:Y:S01]  /*4bf0*/  MOV R28, R17 ;  /* 0x00000011001c7202 */ /* 0x000fe20000000f00 */
[----:B------:R-:W-:-:S03]  /*4c00*/  IMAD.WIDE.U32 R16, R9, 0x8, R14 ;  /* 0x0000000809107825 */ /* 0x000fc600078e000e */
[----:B------:R-:W-:Y:S01]  /*4c10*/  SEL R18, R12, R29, P1 ;  /* 0x0000001d0c127207 */ /* 0x000fe20000800000 */
[----:B------:R-:W-:Y:S02]  /*4c20*/  IMAD.WIDE.U32 R12, R4, 0x8, R10 ;  /* 0x00000008040c7825 */ /* 0x000fe400078e000a */
[----:B------:R-:W2:Y:S04]  /*4c30*/  LDG.E.64.CONSTANT R16, desc[UR8][R16.64] ;  /* 0x0000000810107981 */ /* 0x000ea8000c1e9b00 */
[----:B------:R-:W2:Y:S01]  /*4c40*/  LDG.E.64.CONSTANT R12, desc[UR8][R12.64] ;  /* 0x000000080c0c7981 */ /* 0x000ea2000c1e9b00 */
[----:B------:R-:W-:Y:S02]  /*4c50*/  FSEL R19, R27, R28, P1 ;  /* 0x0000001c1b137208 */ /* 0x000fe40000800000 */
[----:B------:R-:W-:Y:S01]  /*4c60*/  @P2 LOP3.LUT R19, R28, 0x80000, RZ, 0xfc, !PT ;  /* 0x000800001c132812 */ /* 0x000fe200078efcff */
[----:B------:R-:W-:-:S02]  /*4c70*/  VIADD R29, R4, 0x1 ;  /* 0x00000001041d7836 */ /* 0x000fc40000000000 */
[----:B------:R-:W-:Y:S01]  /*4c80*/  IMAD.MOV.U32 R27, RZ, RZ, R18 ;  /* 0x000000ffff1b7224 */ /* 0x000fe200078e0012 */
[----:B--2---:R-:W-:Y:S01]  /*4c90*/  DADD R12, R16, R12 ;  /* 0x00000000100c7229 */ /* 0x004fe2000000000c */
[----:B------:R-:W-:-:S07]  /*4ca0*/  IMAD.WIDE.U32 R16, R20, 0x8, R14 ;  /* 0x0000000814107825 */ /* 0x000fce00078e000e */
[----:B------:R-:W-:Y:S01]  /*4cb0*/  DSETP.MIN.AND P1, P2, R18, R12, PT ;  /* 0x0000000c1200722a */ /* 0x000fe20003a20000 */
[----:B------:R-:W2:Y:S01]  /*4cc0*/  LDG.E.64.CONSTANT R16, desc[UR8][R16.64] ;  /* 0x0000000810107981 */ /* 0x000ea2000c1e9b00 */
[----:B------:R-:W-:Y:S01]  /*4cd0*/  IMAD.MOV.U32 R18, RZ, RZ, R12 ;  /* 0x000000ffff127224 */ /* 0x000fe200078e000c */
[----:B------:R-:W-:Y:S01]  /*4ce0*/  MOV R28, R13 ;  /* 0x0000000d001c7202 */ /* 0x000fe20000000f00 */
[----:B------:R-:W-:-:S06]  /*4cf0*/  IMAD.WIDE.U32 R12, R29, 0x8, R10 ;  /* 0x000000081d0c7825 */ /* 0x000fcc00078e000a */
[----:B------:R-:W2:Y:S01]  /*4d00*/  LDG.E.64.CONSTANT R12, desc[UR8][R12.64] ;  /* 0x000000080c0c7981 */ /* 0x000ea2000c1e9b00 */
[----:B------:R-:W-:Y:S02]  /*4d10*/  FSEL R19, R19, R28, P1 ;  /* 0x0000001c13137208 */ /* 0x000fe40000800000 */
[----:B------:R-:W-:Y:S02]  /*4d20*/  SEL R18, R27, R18, P1 ;  /* 0x000000121b127207 */ /* 0x000fe40000800000 */
[----:B------:R-:W-:Y:S01]  /*4d30*/  @P2 LOP3.LUT R19, R28, 0x80000, RZ, 0xfc, !PT ;  /* 0x000800001c132812 */ /* 0x000fe200078efcff */
[----:B------:R-:W-:Y:S02]  /*4d40*/  VIADD R29, R4, 0x2 ;  /* 0x00000002041d7836 */ /* 0x000fe40000000000 */
        /* <DEDUP_REMOVED lines=11> */
[----:B------:R-:W-:-:S03]  /*4e00*/  @P2 LOP3.LUT R19, R28, 0x80000, RZ, 0xfc, !PT ;  /* 0x000800001c132812 */ /* 0x000fc600078efcff */
[----:B------:R-:W-:Y:S01]  /*4e10*/  IMAD.MOV.U32 R27, RZ, RZ, R18 ;  /* 0x000000ffff1b7224 */ /* 0x000fe200078e0012 */
[----:B--2---:R-:W-:-:S08]  /*4e20*/  DADD R12, R16, R12 ;  /* 0x00000000100c7229 */ /* 0x004fd0000000000c */
[----:B------:R-:W-:Y:S02]  /*4e30*/  DSETP.MIN.AND P1, P2, R18, R12, PT ;  /* 0x0000000c1200722a */ /* 0x000fe40003a20000 */
[----:B------:R-:W-:Y:S01]  /*4e40*/  MOV R28, R13 ;  /* 0x0000000d001c7202 */ /* 0x000fe20000000f00 */
[----:B------:R-:W-:-:S03]  /*4e50*/  IMAD.MOV.U32 R18, RZ, RZ, R12 ;  /* 0x000000ffff127224 */ /* 0x000fc600078e000c */
[----:B------:R-:W-:Y:S01]  /*4e60*/  FSEL R13, R19, R28, P1 ;  /* 0x0000001c130d7208 */ /* 0x000fe20000800000 */
[----:B------:R-:W-:Y:S01]  /*4e70*/  VIADD R19, R4, 0x3 ;  /* 0x0000000304137836 */ /* 0x000fe20000000000 */
[----:B------:R-:W-:-:S03]  /*4e80*/  SEL R12, R27, R18, P1 ;  /* 0x000000121b0c7207 */ /* 0x000fc60000800000 */
        /* <DEDUP_REMOVED lines=9> */
[----:B------:R-:W-:Y:S01]  /*4f20*/  @P2 LOP3.LUT R13, R28, 0x80000, RZ, 0xfc, !PT ;  /* 0x000800001c0d2812 */ /* 0x000fe200078efcff */
[----:B------:R-:W-:Y:S02]  /*4f30*/  IMAD.MOV.U32 R27, RZ, RZ, R12 ;  /* 0x000000ffff1b7224 */ /* 0x000fe400078e000c */
[----:B------:R-:W-:Y:S01]  /*4f40*/  VIADD R26, R26, 0x8 ;  /* 0x000000081a1a7836 */ /* 0x000fe20000000000 */
[----:B------:R-:W-:Y:S01]  /*4f50*/  IADD3 R4, PT, PT, R4, 0x8, RZ ;  /* 0x0000000804047810 */ /* 0x000fe20007ffe0ff */
[C---:B------:R-:W-:Y:S01]  /*4f60*/  IMAD R25, R0.reuse, 0x8, R25 ;  /* 0x0000000800197824 */ /* 0x040fe200078e0219 */
[C---:B------:R-:W-:Y:S01]  /*4f70*/  LEA R20, R0.reuse, R20, 0x3 ;  /* 0x0000001400147211 */ /* 0x040fe200078e18ff */
[C---:B------:R-:W-:Y:S01]  /*4f80*/  IMAD R8, R0.reuse, 0x8, R8 ;  /* 0x0000000800087824 */ /* 0x040fe200078e0208 */
[C---:B------:R-:W-:Y:S01]  /*4f90*/  LEA R24, R0.reuse, R24, 0x3 ;  /* 0x0000001800187211 */ /* 0x040fe200078e18ff */
[----:B------:R-:W-:-:S02]  /*4fa0*/  IMAD R9, R0, 0x8, R9 ;  /* 0x0000000800097824 */ /* 0x000fc400078e0209 */
[C---:B------:R-:W-:Y:S02]  /*4fb0*/  IMAD R21, R0.reuse, 0x8, R21 ;  /* 0x0000000800157824 */ /* 0x040fe400078e0215 */
[C---:B------:R-:W-:Y:S02]  /*4fc0*/  IMAD R22, R0.reuse, 0x8, R22 ;  /* 0x0000000800167824 */ /* 0x040fe400078e0216 */
[----:B------:R-:W-:Y:S01]  /*4fd0*/  IMAD R23, R0, 0x8, R23 ;  /* 0x0000000800177824 */ /* 0x000fe200078e0217 */
[----:B--2---:R-:W-:-:S08]  /*4fe0*/  DADD R16, R18, R16 ;  /* 0x0000000012107229 */ /* 0x004fd00000000010 */
[----:B------:R-:W-:Y:S02]  /*4ff0*/  DSETP.MIN.AND P1, P2, R12, R16, PT ;  /* 0x000000100c00722a */ /* 0x000fe40003a20000 */
[----:B------:R-:W-:Y:S01]  /*5000*/  MOV R12, R16 ;  /* 0x00000010000c7202 */ /* 0x000fe20000000f00 */
[----:B---3--:R-:W-:-:S03]  /*5010*/  DADD R10, R14, R10 ;  /* 0x000000000e0a7229 */ /* 0x008fc6000000000a */
[----:B------:R-:W-:Y:S02]  /*5020*/  FSEL R13, R13, R17, P1 ;  /* 0x000000110d0d7208 */ /* 0x000fe40000800000 */
[----:B------:R-:W-:-:S06]  /*5030*/  SEL R12, R27, R12, P1 ;  /* 0x0000000c1b0c7207 */ /* 0x000fcc0000800000 */
[----:B------:R-:W-:Y:S02]  /*5040*/  @P2 LOP3.LUT R13, R17, 0x80000, RZ, 0xfc, !PT ;  /* 0x00080000110d2812 */ /* 0x000fe400078efcff */
[----:B------:R-:W-:-:S04]  /*5050*/  ISETP.NE.AND P1, PT, R26, RZ, PT ;  /* 0x000000ff1a00720c */ /* 0x000fc80003f25270 */
[----:B------:R-:W-:Y:S01]  /*5060*/  DSETP.MIN.AND P2, P3, R12, R10, PT ;  /* 0x0000000a0c00722a */ /* 0x000fe20003b40000 */
[----:B------:R-:W-:Y:S02]  /*5070*/  IMAD.MOV.U32 R14, RZ, RZ, R12 ;  /* 0x000000ffff0e7224 */ /* 0x000fe400078e000c */
[----:B------:R-:W-:-:S03]  /*5080*/  IMAD.MOV.U32 R12, RZ, RZ, R11 ;  /* 0x000000ffff0c7224 */ /* 0x000fc600078e000b */
[----:B------:R-:W-:Y:S02]  /*5090*/  SEL R10, R14, R10, P2 ;  /* 0x0000000a0e0a7207 */ /* 0x000fe40001000000 */
[----:B------:R-:W-:-:S06]  /*50a0*/  FSEL R13, R13, R12, P2 ;  /* 0x0000000c0d0d7208 */ /* 0x000fcc0001000000 */
[----:B------:R-:W-:Y:S01]  /*50b0*/  @P3 LOP3.LUT R13, R12, 0x80000, RZ, 0xfc, !PT ;  /* 0x000800000c0d3812 */ /* 0x000fe200078efcff */
[----:B------:R-:W-:Y:S01]  /*50c0*/  IMAD.MOV.U32 R12, RZ, RZ, R10 ;  /* 0x000000ffff0c7224 */ /* 0x000fe200078e000a */
[----:B------:R-:W-:Y:S06]  /*50d0*/  @P1 BRA `(.L_x_163) ;  /* 0xfffffff800301947 */ /* 0x000fec000383ffff */
.L_x_162:
        /* <DEDUP_REMOVED lines=12> */
[----:B------:R-:W2:Y:S01]  /*51a0*/  LDG.E.64.CONSTANT R10, desc[UR8][R10.64] ;  /* 0x000000080a0a7981 */ /* 0x000ea2000c1e9b00 */
[----:B------:R-:W-:Y:S02]  /*51b0*/  IMAD.IADD R15, R15, 0x1, R0 ;  /* 0x000000010f0f7824 */ /* 0x000fe400078e0200 */
[----:B------:R-:W-:Y:S02]  /*51c0*/  VIADD R17, R6, 0x1 ;  /* 0x0000000106117836 */ /* 0x000fe40000000000 */
        /* <DEDUP_REMOVED lines=10> */
[----:B------:R-:W-:Y:S02]  /*5270*/  VIADD R27, R6, 0x3 ;  /* 0x00000003061b7836 */ /* 0x000fe40000000000 */
[----:B------:R-:W-:Y:S02]  /*5280*/  IMAD.IADD R29, R26, 0x1, R0 ;  /* 0x000000011a1d7824 */ /* 0x000fe400078e0200 */
[----:B------:R-:W-:-:S04]  /*5290*/  IMAD.WIDE.U32 R22, R27, 0x8, R22 ;  /* 0x000000081b167825 */ /* 0x000fc800078e0016 */
[----:B------:R-:W-:Y:S02]  /*52a0*/  IMAD.WIDE.U32 R8, R29, 0x8, R8 ;  /* 0x000000081d087825 */ /* 0x000fe400078e0008 */
[----:B------:R-:W5:Y:S04]  /*52b0*/  LDG.E.64.CONSTANT R22, desc[UR8][R22.64] ;  /* 0x0000000816167981 */ /* 0x000f68000c1e9b00 */
[----:B------:R-:W5:Y:S01]  /*52c0*/  LDG.E.64.CONSTANT R8, desc[UR8][R8.64] ;  /* 0x0000000808087981 */ /* 0x000f62000c1e9b00 */
[----:B------:R-:W-:Y:S01]  /*52d0*/  MOV R6, R12 ;  /* 0x0000000c00067202 */ /* 0x000fe20000000f00 */
[----:B------:R-:W-:Y:S01]  /*52e0*/  VIADD R7, R7, 0x4 ;  /* 0x0000000407077836 */ /* 0x000fe20000000000 */
[----:B--2---:R-:W-:-:S08]  /*52f0*/  DADD R10, R20, R10 ;  /* 0x00000000140a7229 */ /* 0x004fd0000000000a */
[----:B------:R-:W-:Y:S02]  /*5300*/  DSETP.MIN.AND P1, P2, R12, R10, PT ;  /* 0x0000000a0c00722a */ /* 0x000fe40003a20000 */
[----:B------:R-:W-:-:S05]  /*5310*/  IMAD.MOV.U32 R12, RZ, RZ, R11 ;  /* 0x000000ffff0c7224 */ /* 0x000fca00078e000b */
[----:B------:R-:W-:Y:S01]  /*5320*/  FSEL R13, R13, R12, P1 ;  /* 0x0000000c0d0d7208 */ /* 0x000fe20000800000 */
[----:B---3--:R-:W-:Y:S01]  /*5330*/  DADD R16, R18, R16 ;  /* 0x0000000012107229 */ /* 0x008fe20000000010 */
[----:B------:R-:W-:-:S05]  /*5340*/  SEL R10, R6, R10, P1 ;  /* 0x0000000a060a7207 */ /* 0x000fca0000800000 */
[----:B------:R-:W-:-:S05]  /*5350*/  @P2 LOP3.LUT R13, R12, 0x80000, RZ, 0xfc, !PT ;  /* 0x000800000c0d2812 */ /* 0x000fca00078efcff */
[----:B------:R-:W-:-:S06]  /*5360*/  IMAD.MOV.U32 R11, RZ, RZ, R13 ;  /* 0x000000ffff0b7224 */ /* 0x000fcc00078e000d */
[----:B------:R-:W-:Y:S01]  /*5370*/  DSETP.MIN.AND P1, P2, R10, R16, PT ;  /* 0x000000100a00722a */ /* 0x000fe20003a20000 */
[----:B------:R-:W-:Y:S01]  /*5380*/  IMAD.MOV.U32 R6, RZ, RZ, R10 ;  /* 0x000000ffff067224 */ /* 0x000fe200078e000a */
[----:B------:R-:W-:Y:S01]  /*5390*/  MOV R12, R17 ;  /* 0x00000011000c7202 */ /* 0x000fe20000000f00 */
[----:B----4-:R-:W-:-:S03]  /*53a0*/  DADD R14, R24, R14 ;  /* 0x00000000180e7229 */ /* 0x010fc6000000000e */
[----:B------:R-:W-:Y:S02]  /*53b0*/  FSEL R11, R11, R12, P1 ;  /* 0x0000000c0b0b7208 */ /* 0x000fe40000800000 */
[----:B------:R-:W-:-:S06]  /*53c0*/  SEL R10, R6, R16, P1 ;  /* 0x00000010060a7207 */ /* 0x000fcc0000800000 */
[----:B------:R-:W-:-:S06]  /*53d0*/  @P2 LOP3.LUT R11, R12, 0x80000, RZ, 0xfc, !PT ;  /* 0x000800000c0b2812 */ /* 0x000fcc00078efcff */
[----:B------:R-:W-:Y:S01]  /*53e0*/  DSETP.MIN.AND P1, P2, R10, R14, PT ;  /* 0x0000000e0a00722a */ /* 0x000fe20003a20000 */
[----:B------:R-:W-:Y:S02]  /*53f0*/  IMAD.MOV.U32 R6, RZ, RZ, R10 ;  /* 0x000000ffff067224 */ /* 0x000fe400078e000a */
[----:B------:R-:W-:Y:S01]  /*5400*/  IMAD.MOV.U32 R10, RZ, RZ, R15 ;  /* 0x000000ffff0a7224 */ /* 0x000fe200078e000f */
[----:B-----5:R-:W-:-:S04]  /*5410*/  DADD R22, R8, R22 ;  /* 0x0000000008167229 */ /* 0x020fc80000000016 */
[----:B------:R-:W-:-:S06]  /*5420*/  FSEL R11, R11, R10, P1 ;  /* 0x0000000a0b0b7208 */ /* 0x000fcc0000800000 */
[----:B------:R-:W-:Y:S02]  /*5430*/  @P2 LOP3.LUT R11, R10, 0x80000, RZ, 0xfc, !PT ;  /* 0x000800000a0b2812 */ /* 0x000fe400078efcff */
[----:B------:R-:W-:-:S03]  /*5440*/  SEL R8, R6, R14, P1 ;  /* 0x0000000e06087207 */ /* 0x000fc60000800000 */
[----:B------:R-:W-:-:S06]  /*5450*/  IMAD.MOV.U32 R9, RZ, RZ, R11 ;  /* 0x000000ffff097224 */ /* 0x000fcc00078e000b */
[----:B------:R-:W-:Y:S01]  /*5460*/  DSETP.MIN.AND P1, P2, R8, R22, PT ;  /* 0x000000160800722a */ /* 0x000fe20003a20000 */
[----:B------:R-:W-:Y:S01]  /*5470*/  IMAD.MOV.U32 R6, RZ, RZ, R9 ;  /* 0x000000ffff067224 */ /* 0x000fe200078e0009 */
[----:B------:R-:W-:-:S04]  /*5480*/  MOV R11, R22 ;  /* 0x00000016000b7202 */ /* 0x000fc80000000f00 */
[----:B------:R-:W-:Y:S02]  /*5490*/  FSEL R13, R6, R23, P1 ;  /* 0x00000017060d7208 */ /* 0x000fe40000800000 */
[----:B------:R-:W-:-:S06]  /*54a0*/  SEL R12, R8, R11, P1 ;  /* 0x0000000b080c7207 */ /* 0x000fcc0000800000 */
[----:B------:R-:W-:-:S07]  /*54b0*/  @P2 LOP3.LUT R13, R23, 0x80000, RZ, 0xfc, !PT ;  /* 0x00080000170d2812 */ /* 0x000fce00078efcff */
.L_x_164:
[----:B------:R-:W-:Y:S05]  /*54c0*/  @!P0 BRA `(.L_x_126) ;  /* 0x0000000000e48947 */ /* 0x000fea0003800000 */
[----:B------:R-:W0:Y:S01]  /*54d0*/  LDC.64 R16, c[0x0][0x380] ;  /* 0x0000e000ff107b82 */ /* 0x000e220000000a00 */
[----:B------:R-:W-:-:S07]  /*54e0*/  ISETP.NE.AND P1, PT, R4, 0x1, PT ;  /* 0x000000010400780c */ /* 0x000fce0003f25270 */
[----:B------:R-:W1:Y:S06]  /*54f0*/  LDC.64 R14, c[0x0][0x388] ;  /* 0x0000e200ff0e7b82 */ /* 0x000e6c0000000a00 */
[----:B------:R-:W-:Y:S02]  /*5500*/  @P1 IMAD R23, R3, R5, R7 ;  /* 0x0000000503171224 */ /* 0x000fe400078e0207 */
[----:B------:R-:W-:Y:S01]  /*5510*/  @P1 IMAD R25, R7, R0, R2 ;  /* 0x0000000007191224 */ /* 0x000fe200078e0202 */
[----:B------:R-:W2:Y:S01]  /*5520*/  LDC.64 R20, c[0x0][0x380] ;  /* 0x0000e000ff147b82 */ /* 0x000ea20000000a00 */
[----:B0-----:R-:W-:-:S07]  /*5530*/  @P1 IMAD.WIDE.U32 R8, R23, 0x8, R16 ;  /* 0x0000000817081825 */ /* 0x001fce00078e0010 */
[----:B------:R-:W0:Y:S01]  /*5540*/  LDC.64 R18, c[0x0][0x388] ;  /* 0x0000e200ff127b82 */ /* 0x000e220000000a00 */
[----:B------:R-:W3:Y:S01]  /*5550*/  @P1 LDG.E.64.CONSTANT R8, desc[UR8][R8.64] ;  /* 0x0000000808081981 */ /* 0x000ee2000c1e9b00 */
[----:B-1----:R-:W-:-:S06]  /*5560*/  @P1 IMAD.WIDE.U32 R10, R25, 0x8, R14 ;  /* 0x00000008190a1825 */ /* 0x002fcc00078e000e */
[----:B------:R-:W3:Y:S01]  /*5570*/  @P1 LDG.E.64.CONSTANT R10, desc[UR8][R10.64] ;  /* 0x000000080a0a1981 */ /* 0x000ee2000c1e9b00 */
[----:B------:R-:W-:Y:S01]  /*5580*/  @P1 VIADD R23, R23, 0x1 ;  /* 0x0000000117171836 */ /* 0x000fe20000000000 */
[----:B------:R-:W-:Y:S02]  /*5590*/  @P1 IADD3 R25, PT, PT, R25, R0, RZ ;  /* 0x0000000019191210 */ /* 0x000fe40007ffe0ff */
[----:B------:R-:W-:Y:S01]  /*55a0*/  LOP3.LUT R4, R5, 0x1, RZ, 0xc0, !PT ;  /* 0x0000000105047812 */ /* 0x000fe200078ec0ff */
[----:B------:R-:W-:-:S04]  /*55b0*/  @P1 IMAD.WIDE.U32 R22, R23, 0x8, R16 ;  /* 0x0000000817161825 */ /* 0x000fc800078e0010 */
[----:B------:R-:W-:Y:S01]  /*55c0*/  @P1 IMAD.WIDE.U32 R16, R25, 0x8, R14 ;  /* 0x0000000819101825 */ /* 0x000fe200078e000e */
[----:B------:R-:W-:Y:S01]  /*55d0*/  ISETP.NE.U32.AND P0, PT, R4, 0x1, PT ;  /* 0x000000010400780c */ /* 0x000fe20003f05070 */
[----:B------:R-:W4:Y:S04]  /*55e0*/  @P1 LDG.E.64.CONSTANT R14, desc[UR8][R22.64] ;  /* 0x00000008160e1981 */ /* 0x000f28000c1e9b00 */
[----:B------:R-:W4:Y:S01]  /*55f0*/  @P1 LDG.E.64.CONSTANT R16, desc[UR8][R16.64] ;  /* 0x0000000810101981 */ /* 0x000f22000c1e9b00 */
[----:B------:R-:W-:-:S07]  /*5600*/  @P1 VIADD R7, R7, 0x2 ;  /* 0x0000000207071836 */ /* 0x000fce0000000000 */
[----:B------:R-:W-:Y:S02]  /*5610*/  @!P0 IMAD R5, R3, R5, R7 ;  /* 0x0000000503058224 */ /* 0x000fe400078e0207 */
[----:B------:R-:W-:Y:S02]  /*5620*/  @!P0 IMAD R7, R7, R0, R2 ;  /* 0x0000000007078224 */ /* 0x000fe400078e0202 */
[----:B--2---:R-:W-:-:S04]  /*5630*/  @!P0 IMAD.WIDE.U32 R4, R5, 0x8, R20 ;  /* 0x0000000805048825 */ /* 0x004fc800078e0014 */
[----:B0-----:R-:W-:Y:S02]  /*5640*/  @!P0 IMAD.WIDE.U32 R6, R7, 0x8, R18 ;  /* 0x0000000807068825 */ /* 0x001fe400078e0012 */
[----:B------:R-:W2:Y:S04]  /*5650*/  @!P0 LDG.E.64.CONSTANT R4, desc[UR8][R4.64] ;  /* 0x0000000804048981 */ /* 0x000ea8000c1e9b00 */
[----:B------:R-:W2:Y:S01]  /*5660*/  @!P0 LDG.E.64.CONSTANT R6, desc[UR8][R6.64] ;  /* 0x0000000806068981 */ /* 0x000ea2000c1e9b00 */
[----:B---3--:R-:W-:-:S08]  /*5670*/  @P1 DADD R8, R10, R8 ;  /* 0x000000000a081229 */ /* 0x008fd00000000008 */
[----:B------:R-:W-:Y:S02]  /*5680*/  @P1 DSETP.MIN.AND P2, P3, R12, R8, PT ;  /* 0x000000080c00122a */ /* 0x000fe40003b40000 */
[----:B------:R-:W-:Y:S02]  /*5690*/  @P1 IMAD.MOV.U32 R11, RZ, RZ, R8 ;  /* 0x000000ffff0b1224 */ /* 0x000fe400078e0008 */
[----:B------:R-:W-:Y:S01]  /*56a0*/  @P1 IMAD.MOV.U32 R8, RZ, RZ, R13 ;  /* 0x000000ffff081224 */ /* 0x000fe200078e000d */
[----:B----4-:R-:W-:-:S04]  /*56b0*/  @P1 DADD R14, R16, R14 ;  /* 0x00000000100e1229 */ /* 0x010fc8000000000e */
[----:B------:R-:W-:Y:S02]  /*56c0*/  @P1 FSEL R10, R8, R9, P2 ;  /* 0x00000009080a1208 */ /* 0x000fe40001000000 */
[----:B------:R-:W-:Y:S02]  /*56d0*/  @P1 LOP3.LUT R9, R9, 0x80000, RZ, 0xfc, !PT ;  /* 0x0008000009091812 */ /* 0x000fe400078efcff */
[----:B------:R-:W-:Y:S02]  /*56e0*/  @P1 MOV R8, R12 ;  /* 0x0000000c00081202 */ /* 0x000fe40000000f00 */
[----:B------:R-:W-:Y:S02]  /*56f0*/  @P1 SEL R9, R9, R10, P3 ;  /* 0x0000000a09091207 */ /* 0x000fe40001800000 */
[----:B------:R-:W-:-:S05]  /*5700*/  @P1 SEL R8, R8, R11, P2 ;  /* 0x0000000b08081207 */ /* 0x000fca0001000000 */
[----:B------:R-:W-:Y:S01]  /*5710*/  @P1 IMAD.MOV.U32 R10, RZ, RZ, R8 ;  /* 0x000000ffff0a1224 */ /* 0x000fe200078e0008 */
[----:B------:R-:W-:Y:S01]  /*5720*/  @P1 DSETP.MIN.AND P2, P3, R8, R14, PT ;  /* 0x0000000e0800122a */ /* 0x000fe20003b40000 */
[----:B------:R-:W-:-:S05]  /*5730*/  @P1 IMAD.MOV.U32 R8, RZ, RZ, R15 ;  /* 0x000000ffff081224 */ /* 0x000fca00078e000f */
[----:B------:R-:W-:Y:S02]  /*5740*/  @P1 FSEL R9, R9, R8, P2 ;  /* 0x0000000809091208 */ /* 0x000fe40001000000 */
[----:B------:R-:W-:Y:S02]  /*5750*/  @P1 LOP3.LUT R8, R8, 0x80000, RZ, 0xfc, !PT ;  /* 0x0008000008081812 */ /* 0x000fe400078efcff */
[----:B------:R-:W-:Y:S01]  /*5760*/  @P1 SEL R10, R10, R14, P2 ;  /* 0x0000000e0a0a1207 */ /* 0x000fe20001000000 */
[----:B--2---:R-:W-:Y:S01]  /*5770*/  @!P0 DADD R4, R6, R4 ;  /* 0x0000000006048229 */ /* 0x004fe20000000004 */
[----:B------:R-:W-:-:S03]  /*5780*/  @P1 SEL R9, R8, R9, P3 ;  /* 0x0000000908091207 */ /* 0x000fc60001800000 */
[----:B------:R-:W-:Y:S01]  /*5790*/  @P1 IMAD.MOV.U32 R12, RZ, RZ, R10 ;  /* 0x000000ffff0c1224 */ /* 0x000fe200078e000a */
[----:B------:R-:W-:-:S05]  /*57a0*/  @P1 MOV R13, R9 ;  /* 0x00000009000d1202 */ /* 0x000fca0000000f00 */
[----:B------:R-:W-:Y:S01]  /*57b0*/  @!P0 IMAD.MOV.U32 R7, RZ, RZ, R5 ;  /* 0x000000ffff078224 */ /* 0x000fe200078e0005 */
[----:B------:R-:W-:Y:S01]  /*57c0*/  @!P0 DSETP.MIN.AND P1, P2, R12, R4, PT ;  /* 0x000000040c00822a */ /* 0x000fe20003a20000 */
[----:B------:R-:W-:-:S03]  /*57d0*/  @!P0 IMAD.MOV.U32 R6, RZ, RZ, R13 ;  /* 0x000000ffff068224 */ /* 0x000fc600078e000d */
[----:B------:R-:W-:Y:S02]  /*57e0*/  @!P0 LOP3.LUT R9, R7, 0x80000, RZ, 0xfc, !PT ;  /* 0x0008000007098812 */ /* 0x000fe400078efcff */
[----:B------:R-:W-:Y:S01]  /*57f0*/  @!P0 FSEL R6, R6, R7, P1 ;  /* 0x0000000706068208 */ /* 0x000fe20000800000 */
[----:B------:R-:W-:Y:S01]  /*5800*/  @!P0 IMAD.MOV.U32 R7, RZ, RZ, R4 ;  /* 0x000000ffff078224 */ /* 0x000fe200078e0004 */
[----:B------:R-:W-:Y:S02]  /*5810*/  @!P0 MOV R4, R12 ;  /* 0x0000000c00048202 */ /* 0x000fe40000000f00 */
[----:B------:R-:W-:Y:S02]  /*5820*/  @!P0 SEL R6, R9, R6, P2 ;  /* 0x0000000609068207 */ /* 0x000fe40001000000 */
[----:B------:R-:W-:-:S03]  /*5830*/  @!P0 SEL R7, R4, R7, P1 ;  /* 0x0000000704078207 */ /* 0x000fc60000800000 */
[----:B------:R-:W-:Y:S02]  /*5840*/  @!P0 IMAD.MOV.U32 R13, RZ, RZ, R6 ;  /* 0x000000ffff0d8224 */ /* 0x000fe400078e0006 */
[----:B------:R-:W-:-:S07]  /*5850*/  @!P0 IMAD.MOV.U32 R12, RZ, RZ, R7 ;  /* 0x000000ffff0c8224 */ /* 0x000fce00078e0007 */
.L_x_126:
[----:B------:R-:W1:Y:S01]  /*5860*/  LDC.64 R4, c[0x0][0x390] ;  /* 0x0000e400ff047b82 */ /* 0x000e620000000a00 */
[----:B------:R-:W-:-:S04]  /*5870*/  IMAD R3, R3, R0, R2 ;  /* 0x0000000003037224 */ /* 0x000fc800078e0202 */
[----:B-1----:R-:W-:-:S05]  /*5880*/  IMAD.WIDE.U32 R2, R3, 0x8, R4 ;  /* 0x0000000803027825 */ /* 0x002fca00078e0004 */
[----:B------:R-:W-:Y:S01]  /*5890*/  STG.E.64 desc[UR8][R2.64], R12 ;  /* 0x0000000c02007986 */ /* 0x000fe2000c101b08 */
[----:B------:R-:W-:Y:S05]  /*58a0*/  EXIT ;  /* 0x000000000000794d */ /* 0x000fea0003800000 */
.L_x_165:
        /* <DEDUP_REMOVED lines=13> */
.L_x_781:


//--------------------- .text.semiring_matmul_batched_f32 --------------------------
	.section	.text.semiring_matmul_batched_f32,"ax",@progbits
	.align	128
        .global         semiring_matmul_batched_f32
        .type           semiring_matmul_batched_f32,@function
        .size           semiring_matmul_batched_f32,(.L_x_782 - semiring_matmul_batched_f32)
        .other          semiring_matmul_batched_f32,@"STO_CUDA_ENTRY STV_DEFAULT"
semiring_matmul_batched_f32:
.text.semiring_matmul_batched_f32:
        /* <DEDUP_REMOVED lines=23> */
[C---:B------:R-:W-:Y:S01]  /*0170*/  ISETP.NE.AND P0, PT, R9.reuse, RZ, PT ;  /* 0x000000ff0900720c */ /* 0x040fe20003f05270 */
[----:B------:R-:W-:Y:S01]  /*0180*/  HFMA2 R25, -RZ, RZ, 0, 0 ;  /* 0x00000000ff197431 */ /* 0x000fe200000001ff */
[----:B------:R-:W-:-:S13]  /*0190*/  ISETP.NE.AND P1, PT, R9, 0x3, PT ;  /* 0x000000030900780c */ /* 0x000fda0003f25270 */
[----:B------:R-:W-:Y:S05]  /*01a0*/  @P0 BRA P1, `(.L_x_167) ;  /* 0x00000000000c0947 */ /* 0x000fea0000800000 */
[----:B------:R-:W-:Y:S01]  /*01b0*/  IMAD.MOV.U32 R25, RZ, RZ, 0x7f800000 ;  /* 0x7f800000ff197424 */ /* 0x000fe200078e00ff */
[----:B------:R-:W-:Y:S06]  /*01c0*/  BRA `(.L_x_167) ;  /* 0x0000000000047947 */ /* 0x000fec0003800000 */
.L_x_166:
[----:B------:R-:W-:-:S07]  /*01d0*/  IMAD.MOV.U32 R25, RZ, RZ, -0x800000 ;  /* 0xff800000ff197424 */ /* 0x000fce00078e00ff */
.L_x_167:
        /* <DEDUP_REMOVED lines=10> */
[C---:B------:R-:W-:Y:S02]  /*0280*/  ISETP.GE.U32.AND P0, PT, R8.reuse, 0x8, PT ;  /* 0x000000080800780c */ /* 0x040fe40003f06070 */
[----:B------:R-:W-:Y:S02]  /*0290*/  LOP3.LUT R6, R8, 0x7, RZ, 0xc0, !PT ;  /* 0x0000000708067812 */ /* 0x000fe400078ec0ff */
[----:B------:R-:W-:Y:S02]  /*02a0*/  MOV R9, RZ ;  /* 0x000000ff00097202 */ /* 0x000fe40000000f00 */
[----:B------:R-:W-:-:S07]  /*02b0*/  ISETP.NE.AND P1, PT, R6, RZ, PT ;  /* 0x000000ff0600720c */ /* 0x000fce0003f25270 */
[----:B------:R-:W-:Y:S06]  /*02c0*/  @!P0 BRA `(.L_x_172) ;  /* 0x0000000400508947 */ /* 0x000fec0003800000 */
[CC--:B------:R-:W-:Y:S01]  /*02d0*/  IMAD R11, R2.reuse, R5.reuse, R5 ;  /* 0x00000005020b7224 */ /* 0x0c0fe200078e0205 */
[C---:B------:R-:W-:Y:S01]  /*02e0*/  IADD3 R14, PT, PT, R2.reuse, 0x4, RZ ;  /* 0x00000004020e7810 */ /* 0x040fe20007ffe0ff */
[C---:B------:R-:W-:Y:S01]  /*02f0*/  VIADD R13, R2.reuse, 0x3 ;  /* 0x00000003020d7836 */ /* 0x040fe20000000000 */
[C---:B------:R-:W-:Y:S01]  /*0300*/  IADD3 R22, PT, PT, R2.reuse, 0x7, RZ ;  /* 0x0000000702167810 */ /* 0x040fe20007ffe0ff */
[----:B------:R-:W-:Y:S01]  /*0310*/  IMAD R23, R2, R5, R10 ;  /* 0x0000000502177224 */ /* 0x000fe200078e020a */
[----:B------:R-:W-:Y:S01]  /*0320*/  LOP3.LUT R9, R8, 0xfffffff8, RZ, 0xc0, !PT ;  /* 0xfffffff808097812 */ /* 0x000fe200078ec0ff */
[C---:B------:R-:W-:Y:S02]  /*0330*/  VIADD R12, R2.reuse, 0x2 ;  /* 0x00000002020c7836 */ /* 0x040fe40000000000 */
[C---:B------:R-:W-:Y:S01]  /*0340*/  VIADD R20, R2.reuse, 0x5 ;  /* 0x0000000502147836 */ /* 0x040fe20000000000 */
[----:B------:R-:W-:Y:S01]  /*0350*/  IADD3 R24, PT, PT, -R9, RZ, RZ ;  /* 0x000000ff09187210 */ /* 0x000fe20007ffe1ff */
[----:B------:R-:W-:-:S02]  /*0360*/  VIADD R21, R2, 0x6 ;  /* 0x0000000602157836 */ /* 0x000fc40000000000 */
[----:B------:R-:W-:Y:S02]  /*0370*/  IMAD.IADD R4, R0, 0x1, R11 ;  /* 0x0000000100047824 */ /* 0x000fe400078e020b */
[-CC-:B------:R-:W-:Y:S02]  /*0380*/  IMAD R11, R13, R5.reuse, R0.reuse ;  /* 0x000000050d0b7224 */ /* 0x180fe400078e0200 */
[----:B------:R-:W-:Y:S02]  /*0390*/  IMAD R10, R7, R8, 0x3 ;  /* 0x00000003070a7424 */ /* 0x000fe400078e0208 */
[----:B------:R-:W-:Y:S02]  /*03a0*/  VIADD R23, R23, UR6 ;  /* 0x0000000617177c36 */ /* 0x000fe40008000000 */
[-CC-:B------:R-:W-:Y:S02]  /*03b0*/  IMAD R12, R12, R5.reuse, R0.reuse ;  /* 0x000000050c0c7224 */ /* 0x180fe400078e0200 */
[----:B------:R-:W-:-:S02]  /*03c0*/  IMAD R13, R14, R5, R0 ;  /* 0x000000050e0d7224 */ /* 0x000fc400078e0200 */
[-CC-:B------:R-:W-:Y:S02]  /*03d0*/  IMAD R20, R20, R5.reuse, R0.reuse ;  /* 0x0000000514147224 */ /* 0x180fe400078e0200 */
[-CC-:B------:R-:W-:Y:S02]  /*03e0*/  IMAD R21, R21, R5.reuse, R0.reuse ;  /* 0x0000000515157224 */ /* 0x180fe400078e0200 */
[----:B------:R-:W-:-:S07]  /*03f0*/  IMAD R22, R22, R5, R0 ;  /* 0x0000000516167224 */ /* 0x000fce00078e0200 */
.L_x_173:
[----:B------:R-:W1:Y:S01]  /*0400*/  LDC.64 R16, c[0x0][0x380] ;  /* 0x0000e000ff107b82 */ /* 0x000e620000000a00 */
[----:B------:R-:W-:-:S07]  /*0410*/  VIADD R29, R10, 0xfffffffd ;  /* 0xfffffffd0a1d7836 */ /* 0x000fce0000000000 */
[----:B------:R-:W2:Y:S01]  /*0420*/  LDC.64 R14, c[0x0][0x388] ;  /* 0x0000e200ff0e7b82 */ /* 0x000ea20000000a00 */
[----:B-1----:R-:W-:-:S06]  /*0430*/  IMAD.WIDE.U32 R28, R29, 0x4, R16 ;  /* 0x000000041d1c7825 */ /* 0x002fcc00078e0010 */
[----:B0-----:R-:W3:Y:S01]  /*0440*/  LDG.E.CONSTANT R29, desc[UR8][R28.64] ;  /* 0x000000081c1d7981 */ /* 0x001ee2000c1e9900 */
[----:B--2---:R-:W-:-:S06]  /*0450*/  IMAD.WIDE.U32 R18, R23, 0x4, R14 ;  /* 0x0000000417127825 */ /* 0x004fcc00078e000e */
[----:B------:R-:W3:Y:S01]  /*0460*/  LDG.E.CONSTANT R18, desc[UR8][R18.64] ;  /* 0x0000000812127981 */ /* 0x000ee2000c1e9900 */
[----:B------:R-:W-:-:S04]  /*0470*/  VIADD R27, R10, 0xfffffffe ;  /* 0xfffffffe0a1b7836 */ /* 0x000fc80000000000 */
[----:B------:R-:W-:-:S06]  /*0480*/  IMAD.WIDE.U32 R26, R27, 0x4, R16 ;  /* 0x000000041b1a7825 */ /* 0x000fcc00078e0010 */
[----:B------:R-:W2:Y:S01]  /*0490*/  LDG.E.CONSTANT R27, desc[UR8][R26.64] ;  /* 0x000000081a1b7981 */ /* 0x000ea2000c1e9900 */
[----:B---3--:R-:W-:Y:S01]  /*04a0*/  FMNMX R28, R18, R29, PT ;  /* 0x0000001d121c7209 */ /* 0x008fe20003800000 */
[----:B------:R-:W-:-:S06]  /*04b0*/  IMAD.WIDE.U32 R18, R4, 0x4, R14 ;  /* 0x0000000404127825 */ /* 0x000fcc00078e000e */
[----:B------:R-:W2:Y:S01]  /*04c0*/  LDG.E.CONSTANT R18, desc[UR8][R18.64] ;  /* 0x0000000812127981 */ /* 0x000ea2000c1e9900 */
[----:B------:R-:W-:Y:S02]  /*04d0*/  IADD3 R29, PT, PT, R10, -0x1, RZ ;  /* 0xffffffff0a1d7810 */ /* 0x000fe40007ffe0ff */
[----:B--2---:R-:W-:Y:S01]  /*04e0*/  FMNMX R27, R18, R27, PT ;  /* 0x0000001b121b7209 */ /* 0x004fe20003800000 */
[----:B------:R-:W-:-:S03]  /*04f0*/  IMAD.WIDE.U32 R18, R12, 0x4, R14 ;  /* 0x000000040c127825 */ /* 0x000fc600078e000e */
[----:B------:R-:W-:Y:S01]  /*0500*/  FMNMX3 R25, R25, R28, R27, !PT ;  /* 0x0000001c19197276 */ /* 0x000fe2000780001b */
[--C-:B------:R-:W-:Y:S02]  /*0510*/  IMAD.WIDE.U32 R28, R29, 0x4, R16.reuse ;  /* 0x000000041d1c7825 */ /* 0x100fe400078e0010 */
[----:B------:R-:W2:Y:S04]  /*0520*/  LDG.E.CONSTANT R18, desc[UR8][R18.64] ;  /* 0x0000000812127981 */ /* 0x000ea8000c1e9900 */
[----:B------:R-:W2:Y:S01]  /*0530*/  LDG.E.CONSTANT R29, desc[UR8][R28.64] ;  /* 0x000000081c1d7981 */ /* 0x000ea2000c1e9900 */
[----:B------:R-:W-:-:S06]  /*0540*/  IMAD.WIDE.U32 R26, R10, 0x4, R16 ;  /* 0x000000040a1a7825 */ /* 0x000fcc00078e0010 */
[----:B------:R-:W3:Y:S01]  /*0550*/  LDG.E.CONSTANT R27, desc[UR8][R26.64] ;  /* 0x000000081a1b7981 */ /* 0x000ee2000c1e9900 */
[----:B--2---:R-:W-:Y:S01]  /*0560*/  FMNMX R28, R18, R29, PT ;  /* 0x0000001d121c7209 */ /* 0x004fe20003800000 */
[----:B------:R-:W-:-:S06]  /*0570*/  IMAD.WIDE.U32 R18, R11, 0x4, R14 ;  /* 0x000000040b127825 */ /* 0x000fcc00078e000e */
[----:B------:R-:W3:Y:S01]  /*0580*/  LDG.E.CONSTANT R18, desc[UR8][R18.64] ;  /* 0x0000000812127981 */ /* 0x000ee2000c1e9900 */
[----:B------:R-:W-:Y:S01]  /*0590*/  VIADD R29, R10, 0x1 ;  /* 0x000000010a1d7836 */ /* 0x000fe20000000000 */
[----:B---3--:R-:W-:Y:S01]  /*05a0*/  FMNMX R27, R18, R27, PT ;  /* 0x0000001b121b7209 */ /* 0x008fe20003800000 */
[----:B------:R-:W-:-:S03]  /*05b0*/  IMAD.WIDE.U32 R18, R13, 0x4, R14 ;  /* 0x000000040d127825 */ /* 0x000fc600078e000e */
[----:B------:R-:W-:Y:S01]  /*05c0*/  FMNMX3 R25, R25, R28, R27, !PT ;  /* 0x0000001c19197276 */ /* 0x000fe2000780001b */
[----:B------:R-:W-:Y:S02]  /*05d0*/  IMAD.WIDE.U32 R28, R29, 0x4, R16 ;  /* 0x000000041d1c7825 */ /* 0x000fe400078e0010 */
[----:B------:R-:W2:Y:S04]  /*05e0*/  LDG.E.CONSTANT R18, desc[UR8][R18.64] ;  /* 0x0000000812127981 */ /* 0x000ea8000c1e9900 */
[----:B------:R-:W2:Y:S01]  /*05f0*/  LDG.E.CONSTANT R29, desc[UR8][R28.64] ;  /* 0x000000081c1d7981 */ /* 0x000ea2000c1e9900 */
[----:B------:R-:W-:-:S04]  /*0600*/  VIADD R27, R10, 0x2 ;  /* 0x000000020a1b7836 */ /* 0x000fc80000000000 */
[----:B------:R-:W-:-:S06]  /*0610*/  IMAD.WIDE.U32 R26, R27, 0x4, R16 ;  /* 0x000000041b1a7825 */ /* 0x000fcc00078e0010 */
[----:B------:R-:W3:Y:S01]  /*0620*/  LDG.E.CONSTANT R27, desc[UR8][R26.64] ;  /* 0x000000081a1b7981 */ /* 0x000ee2000c1e9900 */
[----:B--2---:R-:W-:Y:S01]  /*0630*/  FMNMX R28, R18, R29, PT ;  /* 0x0000001d121c7209 */ /* 0x004fe20003800000 */
[----:B------:R-:W-:-:S06]  /*0640*/  IMAD.WIDE.U32 R18, R20, 0x4, R14 ;  /* 0x0000000414127825 */ /* 0x000fcc00078e000e */
[----:B------:R0:W3:Y:S01]  /*0650*/  LDG.E.CONSTANT R18, desc[UR8][R18.64] ;  /* 0x0000000812127981 */ /* 0x0000e2000c1e9900 */
[C---:B------:R-:W-:Y:S01]  /*0660*/  IADD3 R29, PT, PT, R10.reuse, 0x3, RZ ;  /* 0x000000030a1d7810 */ /* 0x040fe20007ffe0ff */
[----:B0-----:R-:W-:Y:S01]  /*0670*/  VIADD R19, R10, 0x4 ;  /* 0x000000040a137836 */ /* 0x001fe20000000000 */
[----:B---3--:R-:W-:-:S04]  /*0680*/  FMNMX R26, R18, R27, PT ;  /* 0x0000001b121a7209 */ /* 0x008fc80003800000 */
[----:B------:R-:W-:Y:S01]  /*0690*/  FMNMX3 R26, R25, R28, R26, !PT ;  /* 0x0000001c191a7276 */ /* 0x000fe2000780001a */
[----:B------:R-:W-:-:S04]  /*06a0*/  IMAD.WIDE.U32 R28, R29, 0x4, R16 ;  /* 0x000000041d1c7825 */ /* 0x000fc800078e0010 */
[----:B------:R-:W-:Y:S01]  /*06b0*/  IMAD.WIDE.U32 R16, R19, 0x4, R16 ;  /* 0x0000000413107825 */ /* 0x000fe200078e0010 */
[----:B------:R-:W2:Y:S03]  /*06c0*/  LDG.E.CONSTANT R25, desc[UR8][R28.64] ;  /* 0x000000081c197981 */ /* 0x000ea6000c1e9900 */
[--C-:B------:R-:W-:Y:S02]  /*06d0*/  IMAD.WIDE.U32 R18, R21, 0x4, R14.reuse ;  /* 0x0000000415127825 */ /* 0x100fe400078e000e */
[----:B------:R-:W3:Y:S02]  /*06e0*/  LDG.E.CONSTANT R17, desc[UR8][R16.64] ;  /* 0x0000000810117981 */ /* 0x000ee4000c1e9900 */
[----:B------:R-:W-:Y:S02]  /*06f0*/  IMAD.WIDE.U32 R14, R22, 0x4, R14 ;  /* 0x00000004160e7825 */ /* 0x000fe400078e000e */
[----:B------:R-:W2:Y:S04]  /*0700*/  LDG.E.CONSTANT R18, desc[UR8][R18.64] ;  /* 0x0000000812127981 */ /* 0x000ea8000c1e9900 */
[----:B------:R-:W3:Y:S01]  /*0710*/  LDG.E.CONSTANT R14, desc[UR8][R14.64] ;  /* 0x000000080e0e7981 */ /* 0x000ee2000c1e9900 */
[----:B------:R-:W-:-:S05]  /*0720*/  VIADD R24, R24, 0x8 ;  /* 0x0000000818187836 */ /* 0x000fca0000000000 */
[----:B------:R-:W-:Y:S01]  /*0730*/  ISETP.NE.AND P0, PT, R24, RZ, PT ;  /* 0x000000ff1800720c */ /* 0x000fe20003f05270 */
[C---:B------:R-:W-:Y:S01]  /*0740*/  IMAD R4, R5.reuse, 0x8, R4 ;  /* 0x0000000805047824 */ /* 0x040fe200078e0204 */
[----:B------:R-:W-:Y:S01]  /*0750*/  IADD3 R10, PT, PT, R10, 0x8, RZ ;  /* 0x000000080a0a7810 */ /* 0x000fe20007ffe0ff */
[C---:B------:R-:W-:Y:S01]  /*0760*/  IMAD R12, R5.reuse, 0x8, R12 ;  /* 0x00000008050c7824 */ /* 0x040fe200078e020c */
[C---:B------:R-:W-:Y:S01]  /*0770*/  LEA R11, R5.reuse, R11, 0x3 ;  /* 0x0000000b050b7211 */ /* 0x040fe200078e18ff */
[C---:B------:R-:W-:Y:S01]  /*0780*/  IMAD R13, R5.reuse, 0x8, R13 ;  /* 0x00000008050d7824 */ /* 0x040fe200078e020d */
[C---:B------:R-:W-:Y:S01]  /*0790*/  LEA R21, R5.reuse, R21, 0x3 ;  /* 0x0000001505157211 */ /* 0x040fe200078e18ff */
[C---:B------:R-:W-:Y:S01]  /*07a0*/  IMAD R20, R5.reuse, 0x8, R20 ;  /* 0x0000000805147824 */ /* 0x040fe200078e0214 */
[C---:B------:R-:W-:Y:S01]  /*07b0*/  LEA R23, R5.reuse, R23, 0x3 ;  /* 0x0000001705177211 */ /* 0x040fe200078e18ff */
[----:B------:R-:W-:Y:S01]  /*07c0*/  IMAD R22, R5, 0x8, R22 ;  /* 0x0000000805167824 */ /* 0x000fe200078e0216 */
[----:B--2---:R-:W-:-:S02]  /*07d0*/  FMNMX R25, R18, R25, PT ;  /* 0x0000001912197209 */ /* 0x004fc40003800000 */
[----:B---3--:R-:W-:-:S04]  /*07e0*/  FMNMX R27, R14, R17, PT ;  /* 0x000000110e1b7209 */ /* 0x008fc80003800000 */
[----:B------:R-:W-:Y:S01]  /*07f0*/  FMNMX3 R25, R26, R25, R27, !PT ;  /* 0x000000191a197276 */ /* 0x000fe2000780001b */
[----:B------:R-:W-:Y:S06]  /*0800*/  @P0 BRA `(.L_x_173) ;  /* 0xfffffff800fc0947 */ /* 0x000fec000383ffff */
.L_x_172:
        /* <DEDUP_REMOVED lines=8> */
[-C--:B------:R-:W-:Y:S02]  /*0890*/  IMAD R16, R4, R5.reuse, R0 ;  /* 0x0000000504107224 */ /* 0x080fe400078e0200 */
[C---:B------:R-:W-:Y:S01]  /*08a0*/  VIADD R17, R13.reuse, 0x2 ;  /* 0x000000020d117836 */ /* 0x040fe20000000000 */
[----:B------:R-:W2:Y:S01]  /*08b0*/  LDC.64 R10, c[0x0][0x388] ;  /* 0x0000e200ff0a7b82 */ /* 0x000ea20000000a00 */
[C---:B------:R-:W-:Y:S02]  /*08c0*/  IADD3 R15, PT, PT, R13.reuse, 0x1, RZ ;  /* 0x000000010d0f7810 */ /* 0x040fe40007ffe0ff */
[----:B------:R-:W-:Y:S01]  /*08d0*/  IADD3 R18, PT, PT, R16, R5, RZ ;  /* 0x0000000510127210 */ /* 0x000fe20007ffe0ff */
[----:B------:R-:W-:-:S03]  /*08e0*/  VIADD R27, R13, 0x3 ;  /* 0x000000030d1b7836 */ /* 0x000fc60000000000 */
[----:B------:R-:W-:Y:S01]  /*08f0*/  IADD3 R6, PT, PT, R18, R5, RZ ;  /* 0x0000000512067210 */ /* 0x000fe20007ffe0ff */
[----:B-1----:R-:W-:-:S04]  /*0900*/  IMAD.WIDE.U32 R22, R13, 0x4, R20 ;  /* 0x000000040d167825 */ /* 0x002fc800078e0014 */
[--C-:B------:R-:W-:Y:S01]  /*0910*/  IMAD.WIDE.U32 R12, R15, 0x4, R20.reuse ;  /* 0x000000040f0c7825 */ /* 0x100fe200078e0014 */
[----:B0-----:R0:W3:Y:S03]  /*0920*/  LDG.E.CONSTANT R4, desc[UR8][R22.64] ;  /* 0x0000000816047981 */ /* 0x0010e6000c1e9900 */
[----:B------:R-:W-:Y:S02]  /*0930*/  IMAD.WIDE.U32 R14, R17, 0x4, R20 ;  /* 0x00000004110e7825 */ /* 0x000fe400078e0014 */
[----:B------:R-:W4:Y:S02]  /*0940*/  LDG.E.CONSTANT R12, desc[UR8][R12.64] ;  /* 0x000000080c0c7981 */ /* 0x000f24000c1e9900 */
[--C-:B--2---:R-:W-:Y:S02]  /*0950*/  IMAD.WIDE.U32 R16, R16, 0x4, R10.reuse ;  /* 0x0000000410107825 */ /* 0x104fe400078e000a */
[----:B------:R-:W2:Y:S02]  /*0960*/  LDG.E.CONSTANT R15, desc[UR8][R14.64] ;  /* 0x000000080e0f7981 */ /* 0x000ea4000c1e9900 */
[----:B------:R-:W-:-:S02]  /*0970*/  IMAD.WIDE.U32 R18, R18, 0x4, R10 ;  /* 0x0000000412127825 */ /* 0x000fc400078e000a */
[----:B------:R-:W3:Y:S02]  /*0980*/  LDG.E.CONSTANT R17, desc[UR8][R16.64] ;  /* 0x0000000810117981 */ /* 0x000ee4000c1e9900 */
[----:B------:R-:W-:Y:S02]  /*0990*/  IMAD.WIDE.U32 R20, R27, 0x4, R20 ;  /* 0x000000041b147825 */ /* 0x000fe400078e0014 */
[----:B------:R-:W4:Y:S02]  /*09a0*/  LDG.E.CONSTANT R19, desc[UR8][R18.64] ;  /* 0x0000000812137981 */ /* 0x000f24000c1e9900 */
[C---:B------:R-:W-:Y:S02]  /*09b0*/  IMAD.IADD R27, R6.reuse, 0x1, R5 ;  /* 0x00000001061b7824 */ /* 0x040fe400078e0205 */
[--C-:B0-----:R-:W-:Y:S01]  /*09c0*/  IMAD.WIDE.U32 R22, R6, 0x4, R10.reuse ;  /* 0x0000000406167825 */ /* 0x101fe200078e000a */
[----:B------:R-:W5:Y:S03]  /*09d0*/  LDG.E.CONSTANT R21, desc[UR8][R20.64] ;  /* 0x0000000814157981 */ /* 0x000f66000c1e9900 */
[----:B------:R-:W-:-:S02]  /*09e0*/  IMAD.WIDE.U32 R10, R27, 0x4, R10 ;  /* 0x000000041b0a7825 */ /* 0x000fc400078e000a */
[----:B------:R-:W2:Y:S04]  /*09f0*/  LDG.E.CONSTANT R22, desc[UR8][R22.64] ;  /* 0x0000000816167981 */ /* 0x000ea8000c1e9900 */
[----:B------:R-:W5:Y:S01]  /*0a00*/  LDG.E.CONSTANT R10, desc[UR8][R10.64] ;  /* 0x000000080a0a7981 */ /* 0x000f62000c1e9900 */
[----:B------:R-:W-:Y:S02]  /*0a10*/  IADD3 R9, PT, PT, R9, 0x4, RZ ;  /* 0x0000000409097810 */ /* 0x000fe40007ffe0ff */
[----:B---3--:R-:W-:Y:S02]  /*0a20*/  FMNMX R4, R17, R4, PT ;  /* 0x0000000411047209 */ /* 0x008fe40003800000 */
[----:B----4-:R-:W-:-:S04]  /*0a30*/  FMNMX R6, R19, R12, PT ;  /* 0x0000000c13067209 */ /* 0x010fc80003800000 */
[----:B------:R-:W-:Y:S02]  /*0a40*/  FMNMX3 R4, R25, R4, R6, !PT ;  /* 0x0000000419047276 */ /* 0x000fe40007800006 */
[----:B--2---:R-:W-:Y:S02]  /*0a50*/  FMNMX R25, R22, R15, PT ;  /* 0x0000000f16197209 */ /* 0x004fe40003800000 */
[----:B-----5:R-:W-:-:S04]  /*0a60*/  FMNMX R6, R10, R21, PT ;  /* 0x000000150a067209 */ /* 0x020fc80003800000 */
[----:B------:R-:W-:-:S07]  /*0a70*/  FMNMX3 R25, R4, R25, R6, !PT ;  /* 0x0000001904197276 */ /* 0x000fce0007800006 */
.L_x_174:
        /* <DEDUP_REMOVED lines=10> */
[C---:B------:R-:W-:Y:S01]  /*0b20*/  IADD3 R17, PT, PT, R13.reuse, 0x1, RZ ;  /* 0x000000010d117810 */ /* 0x040fe20007ffe0ff */
        /* <DEDUP_REMOVED lines=9> */
[----:B------:R-:W-:-:S02]  /*0bc0*/  IADD3 R9, PT, PT, R9, 0x2, RZ ;  /* 0x0000000209097810 */ /* 0x000fc40007ffe0ff */
[----:B---3--:R-:W-:Y:S02]  /*0bd0*/  FMNMX R4, R16, R13, PT ;  /* 0x0000000d10047209 */ /* 0x008fe40003800000 */
[----:B--2---:R-:W-:-:S04]  /*0be0*/  FMNMX R6, R10, R15, PT ;  /* 0x0000000f0a067209 */ /* 0x004fc80003800000 */
[----:B------:R-:W-:-:S07]  /*0bf0*/  FMNMX3 R25, R25, R4, R6, !PT ;  /* 0x0000000419197276 */ /* 0x000fce0007800006 */
.L_x_175:
[----:B------:R-:W-:Y:S05]  /*0c00*/  @P1 BRA `(.L_x_168) ;  /* 0x0000002c00981947 */ /* 0x000fea0003800000 */
[----:B------:R-:W1:Y:S01]  /*0c10*/  LDC.64 R10, c[0x0][0x380] ;  /* 0x0000e000ff0a7b82 */ /* 0x000e620000000a00 */
[--C-:B------:R-:W-:Y:S02]  /*0c20*/  IMAD.IADD R2, R2, 0x1, R9.reuse ;  /* 0x0000000102027824 */ /* 0x100fe400078e0209 */
[----:B------:R-:W-:Y:S02]  /*0c30*/  IMAD R7, R7, R8, R9 ;  /* 0x0000000807077224 */ /* 0x000fe400078e0209 */
[----:B------:R-:W-:-:S03]  /*0c40*/  IMAD R9, R2, R5, R0 ;  /* 0x0000000502097224 */ /* 0x000fc600078e0200 */
[----:B------:R-:W2:Y:S01]  /*0c50*/  LDC.64 R12, c[0x0][0x388] ;  /* 0x0000e200ff0c7b82 */ /* 0x000ea20000000a00 */
[----:B-1----:R-:W-:-:S06]  /*0c60*/  IMAD.WIDE.U32 R6, R7, 0x4, R10 ;  /* 0x0000000407067825 */ /* 0x002fcc00078e000a */
[----:B0-----:R-:W3:Y:S01]  /*0c70*/  LDG.E.CONSTANT R7, desc[UR8][R6.64] ;  /* 0x0000000806077981 */ /* 0x001ee2000c1e9900 */
[----:B--2---:R-:W-:-:S06]  /*0c80*/  IMAD.WIDE.U32 R8, R9, 0x4, R12 ;  /* 0x0000000409087825 */ /* 0x004fcc00078e000c */
[----:B------:R-:W3:Y:S02]  /*0c90*/  LDG.E.CONSTANT R8, desc[UR8][R8.64] ;  /* 0x0000000808087981 */ /* 0x000ee4000c1e9900 */
[----:B---3--:R-:W-:-:S04]  /*0ca0*/  FMNMX R2, R8, R7, PT ;  /* 0x0000000708027209 */ /* 0x008fc80003800000 */
[----:B------:R-:W-:Y:S01]  /*0cb0*/  FMNMX R25, R25, R2, !PT ;  /* 0x0000000219197209 */ /* 0x000fe20007800000 */
[----:B------:R-:W-:Y:S06]  /*0cc0*/  BRA `(.L_x_168) ;  /* 0x0000002c00687947 */ /* 0x000fec0003800000 */
.L_x_170:
[C---:B------:R-:W-:Y:S01]  /*0cd0*/  ISETP.GE.U32.AND P1, PT, R8.reuse, 0x4, PT ;  /* 0x000000040800780c */ /* 0x040fe20003f26070 */
[----:B------:R-:W-:Y:S01]  /*0ce0*/  HFMA2 R9, -RZ, RZ, 0, 0 ;  /* 0x00000000ff097431 */ /* 0x000fe200000001ff */
[----:B------:R-:W-:-:S11]  /*0cf0*/  LOP3.LUT R11, R8, 0x3, RZ, 0xc0, !PT ;  /* 0x00000003080b7812 */ /* 0x000fd600078ec0ff */
[----:B------:R-:W-:Y:S05]  /*0d00*/  @!P1 BRA `(.L_x_176) ;  /* 0x0000000400fc9947 */ /* 0x000fea0003800000 */
[----:B------:R-:W1:Y:S01]  /*0d10*/  LDC R6, c[0x0][0x3a4] ;  /* 0x0000e900ff067b82 */ /* 0x000e620000000800 */
[C---:B------:R-:W-:Y:S01]  /*0d20*/  VIADD R9, R2.reuse, 0x2 ;  /* 0x0000000202097836 */ /* 0x040fe20000000000 */
[C---:B------:R-:W-:Y:S01]  /*0d30*/  IADD3 R20, PT, PT, R2.reuse, 0x3, RZ ;  /* 0x0000000302147810 */ /* 0x040fe20007ffe0ff */
[-C--:B------:R-:W-:Y:S02]  /*0d40*/  IMAD R16, R2, R5.reuse, R10 ;  /* 0x0000000502107224 */ /* 0x080fe400078e020a */
[-CC-:B------:R-:W-:Y:S01]  /*0d50*/  IMAD R10, R9, R5.reuse, R0.reuse ;  /* 0x00000005090a7224 */ /* 0x180fe200078e0200 */
[----:B------:R-:W-:Y:S01]  /*0d60*/  LOP3.LUT R9, R8, 0xfffffffc, RZ, 0xc0, !PT ;  /* 0xfffffffc08097812 */ /* 0x000fe200078ec0ff */
[-C--:B------:R-:W-:Y:S01]  /*0d70*/  IMAD R17, R2, R5.reuse, R5 ;  /* 0x0000000502117224 */ /* 0x080fe200078e0205 */
[----:B------:R-:W2:Y:S01]  /*0d80*/  LDC R4, c[0x0][0x39c] ;  /* 0x0000e700ff047b82 */ /* 0x000ea20000000800 */
[----:B------:R-:W-:Y:S02]  /*0d90*/  IMAD R21, R7, R8, 0x3 ;  /* 0x0000000307157424 */ /* 0x000fe400078e0208 */
[----:B------:R-:W-:Y:S01]  /*0da0*/  IMAD R20, R20, R5, R0 ;  /* 0x0000000514147224 */ /* 0x000fe200078e0200 */
[----:B------:R-:W-:Y:S01]  /*0db0*/  IADD3 R24, PT, PT, R0, R17, RZ ;  /* 0x0000001100187210 */ /* 0x000fe20007ffe0ff */
[----:B------:R-:W-:-:S02]  /*0dc0*/  VIADD R8, R16, UR6 ;  /* 0x0000000610087c36 */ /* 0x000fc40008000000 */
[----:B------:R-:W-:Y:S01]  /*0dd0*/  IMAD.MOV R26, RZ, RZ, -R9 ;  /* 0x000000ffff1a7224 */ /* 0x000fe200078e0a09 */
[----:B------:R-:W3:Y:S08]  /*0de0*/  LDC.64 R14, c[0x0][0x380] ;  /* 0x0000e000ff0e7b82 */ /* 0x000ef00000000a00 */
[----:B------:R-:W4:Y:S02]  /*0df0*/  LDC.64 R12, c[0x0][0x388] ;  /* 0x0000e200ff0c7b82 */ /* 0x000f240000000a00 */
.L_x_184:
        /* <DEDUP_REMOVED lines=10> */
[----:B---3--:R-:W-:-:S03]  /*0ea0*/  FADD R28, R16, R19 ;  /* 0x00000013101c7221 */ /* 0x008fc60000000000 */
.L_x_606:
[----:B------:R-:W-:Y:S05]  /*0eb0*/  BRX R22 -0xec0                                    (*"BRANCH_TARGETS .L_x_607,.L_x_608,.L_x_609"*) ;  /* 0xfffffff016507949 */ /* 0x000fea000383ffff */
.L_x_608:
[----:B------:R-:W-:Y:S01]  /*0ec0*/  FMNMX R25, R28, R25, !PT ;  /* 0x000000191c197209 */ /* 0x000fe20007800000 */
[----:B------:R-:W-:Y:S06]  /*0ed0*/  BRA `(.L_x_177) ;  /* 0x00000000000c7947 */ /* 0x000fec0003800000 */
.L_x_609:
[----:B------:R-:W-:Y:S01]  /*0ee0*/  FMNMX R25, R28, R25, PT ;  /* 0x000000191c197209 */ /* 0x000fe20003800000 */
[----:B------:R-:W-:Y:S06]  /*0ef0*/  BRA `(.L_x_177) ;  /* 0x0000000000047947 */ /* 0x000fec0003800000 */
.L_x_607:
[----:B------:R-:W-:-:S07]  /*0f00*/  FMNMX R25, R28, R25, PT ;  /* 0x000000191c197209 */ /* 0x000fce0003800000 */
.L_x_177:
[----:B------:R-:W-:-:S04]  /*0f10*/  IMAD.WIDE.U32 R18, R5, 0x4, R14 ;  /* 0x0000000405127825 */ /* 0x000fc800078e000e */
[----:B------:R-:W-:Y:S02]  /*0f20*/  IMAD.WIDE.U32 R16, R24, 0x4, R12 ;  /* 0x0000000418107825 */ /* 0x000fe400078e000c */
[----:B------:R-:W3:Y:S04]  /*0f30*/  LDG.E.CONSTANT R19, desc[UR8][R18.64] ;  /* 0x0000000812137981 */ /* 0x000ee8000c1e9900 */
[----:B------:R-:W3:Y:S01]  /*0f40*/  LDG.E.CONSTANT R16, desc[UR8][R16.64] ;  /* 0x0000000810107981 */ /* 0x000ee2000c1e9900 */
[----:B------:R-:W-:Y:S01]  /*0f50*/  ISETP.GT.AND P0, PT, R6, 0x2, PT ;  /* 0x000000020600780c */ /* 0x000fe20003f04270 */
[----:B---3--:R-:W-:-:S12]  /*0f60*/  FADD R22, R16, R19 ;  /* 0x0000001310167221 */ /* 0x008fd80000000000 */
[----:B------:R-:W-:Y:S05]  /*0f70*/  @P0 BRA `(.L_x_178) ;  /* 0x00000000001c0947 */ /* 0x000fea0003800000 */
[----:B------:R-:W-:-:S05]  /*0f80*/  VIMNMX.U32 R5, PT, PT, R6, 0x2, PT ;  /* 0x0000000206057848 */ /* 0x000fca0003fe0000 */
[----:B------:R-:W-:-:S04]  /*0f90*/  IMAD.SHL.U32 R5, R5, 0x4, RZ ;  /* 0x0000000405057824 */ /* 0x000fc800078e00ff */
[----:B------:R-:W0:Y:S02]  /*0fa0*/  LDC R16, c[0x2][R5+0x2c] ;  /* 0x00800b0005107b82 */ /* 0x000e240000000800 */
[----:B0-----:R-:W-:-:S04]  /*0fb0*/  SHF.R.S32.HI R17, RZ, 0x1f, R16 ;  /* 0x0000001fff117819 */ /* 0x001fc80000011410 */
.L_x_610:
[----:B------:R-:W-:Y:S05]  /*0fc0*/  BRX R16 -0xfd0                                    (*"BRANCH_TARGETS .L_x_611,.L_x_612,.L_x_613"*) ;  /* 0xfffffff0100c7949 */ /* 0x000fea000383ffff */
.L_x_612:
[----:B------:R-:W-:Y:S01]  /*0fd0*/  FMNMX R5, R22, R25, !PT ;  /* 0x0000001916057209 */ /* 0x000fe20007800000 */
[----:B------:R-:W-:Y:S06]  /*0fe0*/  BRA `(.L_x_179) ;  /* 0x00000000003c7947 */ /* 0x000fec0003800000 */
.L_x_178:
[----:B------:R-:W-:-:S04]  /*0ff0*/  MOV R5, 0xfffffffd ;  /* 0xfffffffd00057802 */ /* 0x000fc80000000f00 */
[----:B------:R-:W-:-:S05]  /*1000*/  VIADDMNMX.U32 R5, R6, R5, 0x3, PT ;  /* 0x0000000306057446 */ /* 0x000fca0003800005 */
[----:B------:R-:W-:-:S04]  /*1010*/  IMAD.SHL.U32 R5, R5, 0x4, RZ ;  /* 0x0000000405057824 */ /* 0x000fc800078e00ff */
[----:B------:R-:W0:Y:S02]  /*1020*/  LDC R16, c[0x2][R5+0x38] ;  /* 0x00800e0005107b82 */ /* 0x000e240000000800 */
[----:B0-----:R-:W-:-:S04]  /*1030*/  SHF.R.S32.HI R17, RZ, 0x1f, R16 ;  /* 0x0000001fff117819 */ /* 0x001fc80000011410 */
.L_x_614:
[----:B------:R-:W-:Y:S05]  /*1040*/  BRX R16 -0x1050                                   (*"BRANCH_TARGETS .L_x_611,.L_x_616,.L_x_617"*) ;  /* 0xffffffec10ec7949 */ /* 0x000fea000383ffff */
.L_x_616:
[----:B------:R-:W-:-:S13]  /*1050*/  ISETP.NE.AND P2, PT, R6, 0x4, PT ;  /* 0x000000040600780c */ /* 0x000fda0003f45270 */
[----:B------:R-:W-:-:S04]  /*1060*/  @!P2 FSETP.NEU.AND P1, PT, R22, RZ, PT ;  /* 0x000000ff1600a20b */ /* 0x000fc80003f2d000 */
[----:B------:R-:W-:Y:S01]  /*1070*/  @!P2 FSEL R5, R25, 1, !P1 ;  /* 0x3f8000001905a808 */ /* 0x000fe20004800000 */
[----:B------:R-:W-:Y:S08]  /*1080*/  @!P2 BRA `(.L_x_179) ;  /* 0x000000000014a947 */ /* 0x000ff00003800000 */
.L_x_613:
[----:B------:R-:W-:Y:S01]  /*1090*/  FMNMX R5, R22, R25, PT ;  /* 0x0000001916057209 */ /* 0x000fe20003800000 */
[----:B------:R-:W-:Y:S06]  /*10a0*/  BRA `(.L_x_179) ;  /* 0x00000000000c7947 */ /* 0x000fec0003800000 */
.L_x_617:
[----:B------:R-:W-:Y:S01]  /*10b0*/  FADD R5, R22, R25 ;  /* 0x0000001916057221 */ /* 0x000fe20000000000 */
[----:B------:R-:W-:Y:S06]  /*10c0*/  BRA `(.L_x_179) ;  /* 0x0000000000047947 */ /* 0x000fec0003800000 */
.L_x_611:
[----:B------:R-:W-:-:S07]  /*10d0*/  FMNMX R5, R22, R25, PT ;  /* 0x0000001916057209 */ /* 0x000fce0003800000 */
.L_x_179:
[----:B------:R-:W-:Y:S01]  /*10e0*/  IADD3 R19, PT, PT, R21, -0x1, RZ ;  /* 0xffffffff15137810 */ /* 0x000fe20007ffe0ff */
[----:B------:R-:W-:-:S04]  /*10f0*/  IMAD.WIDE.U32 R16, R10, 0x4, R12 ;  /* 0x000000040a107825 */ /* 0x000fc800078e000c */
[----:B------:R-:W-:Y:S02]  /*1100*/  IMAD.WIDE.U32 R18, R19, 0x4, R14 ;  /* 0x0000000413127825 */ /* 0x000fe400078e000e */
[----:B------:R-:W3:Y:S04]  /*1110*/  LDG.E.CONSTANT R16, desc[UR8][R16.64] ;  /* 0x0000000810107981 */ /* 0x000ee8000c1e9900 */
[----:B------:R-:W3:Y:S02]  /*1120*/  LDG.E.CONSTANT R19, desc[UR8][R18.64] ;  /* 0x0000000812137981 */ /* 0x000ee4000c1e9900 */
[----:B---3--:R-:W-:Y:S01]  /*1130*/  FADD R28, R16, R19 ;  /* 0x00000013101c7221 */ /* 0x008fe20000000000 */
[----:B------:R-:W-:Y:S06]  /*1140*/  @P0 BRA `(.L_x_180) ;  /* 0x00000000001c0947 */ /* 0x000fec0003800000 */
[----:B------:R-:W-:-:S05]  /*1150*/  VIMNMX.U32 R16, PT, PT, R6, 0x2, PT ;  /* 0x0000000206107848 */ /* 0x000fca0003fe0000 */
[----:B------:R-:W-:-:S04]  /*1160*/  IMAD.SHL.U32 R18, R16, 0x4, RZ ;  /* 0x0000000410127824 */ /* 0x000fc800078e00ff */
[----:B------:R-:W0:Y:S02]  /*1170*/  LDC R16, c[0x2][R18+0x48] ;  /* 0x0080120012107b82 */ /* 0x000e240000000800 */
[----:B0-----:R-:W-:-:S04]  /*1180*/  SHF.R.S32.HI R17, RZ, 0x1f, R16 ;  /* 0x0000001fff117819 */ /* 0x001fc80000011410 */
.L_x_619:
[----:B------:R-:W-:Y:S05]  /*1190*/  BRX R16 -0x11a0                                   (*"BRANCH_TARGETS .L_x_620,.L_x_621,.L_x_622"*) ;  /* 0xffffffec10987949 */ /* 0x000fea000383ffff */
.L_x_621:
[----:B------:R-:W-:Y:S01]  /*11a0*/  FMNMX R22, R28, R5, !PT ;  /* 0x000000051c167209 */ /* 0x000fe20007800000 */
[----:B------:R-:W-:Y:S06]  /*11b0*/  BRA `(.L_x_181) ;  /* 0x00000000003c7947 */ /* 0x000fec0003800000 */
.L_x_180:
[----:B------:R-:W-:-:S04]  /*11c0*/  MOV R17, 0xfffffffd ;  /* 0xfffffffd00117802 */ /* 0x000fc80000000f00 */
[----:B------:R-:W-:-:S05]  /*11d0*/  VIADDMNMX.U32 R17, R6, R17, 0x3, PT ;  /* 0x0000000306117446 */ /* 0x000fca0003800011 */
[----:B------:R-:W-:-:S04]  /*11e0*/  IMAD.SHL.U32 R18, R17, 0x4, RZ ;  /* 0x0000000411127824 */ /* 0x000fc800078e00ff */
[----:B------:R-:W0:Y:S02]  /*11f0*/  LDC R16, c[0x2][R18+0x54] ;  /* 0x0080150012107b82 */ /* 0x000e240000000800 */
[----:B0-----:R-:W-:-:S04]  /*1200*/  SHF.R.S32.HI R17, RZ, 0x1f, R16 ;  /* 0x0000001fff117819 */ /* 0x001fc80000011410 */
.L_x_623:
[----:B------:R-:W-:Y:S05]  /*1210*/  BRX R16 -0x1220                                   (*"BRANCH_TARGETS .L_x_620,.L_x_625,.L_x_626"*) ;  /* 0xffffffec10787949 */ /* 0x000fea000383ffff */
.L_x_625:
[----:B------:R-:W-:-:S13]  /*1220*/  ISETP.NE.AND P2, PT, R6, 0x4, PT ;  /* 0x000000040600780c */ /* 0x000fda0003f45270 */
[----:B------:R-:W-:-:S04]  /*1230*/  @!P2 FSETP.NEU.AND P1, PT, R28, RZ, PT ;  /* 0x000000ff1c00a20b */ /* 0x000fc80003f2d000 */
[----:B------:R-:W-:Y:S01]  /*1240*/  @!P2 FSEL R22, R5, 1, !P1 ;  /* 0x3f8000000516a808 */ /* 0x000fe20004800000 */
[----:B------:R-:W-:Y:S08]  /*1250*/  @!P2 BRA `(.L_x_181) ;  /* 0x000000000014a947 */ /* 0x000ff00003800000 */
.L_x_622:
[----:B------:R-:W-:Y:S01]  /*1260*/  FMNMX R22, R28, R5, PT ;  /* 0x000000051c167209 */ /* 0x000fe20003800000 */
[----:B------:R-:W-:Y:S06]  /*1270*/  BRA `(.L_x_181) ;  /* 0x00000000000c7947 */ /* 0x000fec0003800000 */
.L_x_626:
[----:B------:R-:W-:Y:S01]  /*1280*/  FADD R22, R28, R5 ;  /* 0x000000051c167221 */ /* 0x000fe20000000000 */
[----:B------:R-:W-:Y:S06]  /*1290*/  BRA `(.L_x_181) ;  /* 0x0000000000047947 */ /* 0x000fec0003800000 */
.L_x_620:
[----:B------:R-:W-:-:S07]  /*12a0*/  FMNMX R22, R28, R5, PT ;  /* 0x000000051c167209 */ /* 0x000fce0003800000 */
.L_x_181:
[----:B------:R-:W-:-:S04]  /*12b0*/  IMAD.WIDE.U32 R18, R21, 0x4, R14 ;  /* 0x0000000415127825 */ /* 0x000fc800078e000e */
[----:B------:R-:W-:Y:S02]  /*12c0*/  IMAD.WIDE.U32 R16, R20, 0x4, R12 ;  /* 0x0000000414107825 */ /* 0x000fe400078e000c */
[----:B------:R-:W3:Y:S04]  /*12d0*/  LDG.E.CONSTANT R18, desc[UR8][R18.64] ;  /* 0x0000000812127981 */ /* 0x000ee8000c1e9900 */
[----:B------:R-:W3:Y:S02]  /*12e0*/  LDG.E.CONSTANT R5, desc[UR8][R16.64] ;  /* 0x0000000810057981 */ /* 0x000ee4000c1e9900 */
[----:B---3--:R-:W-:Y:S01]  /*12f0*/  FADD R5, R5, R18 ;  /* 0x0000001205057221 */ /* 0x008fe20000000000 */
[----:B------:R-:W-:Y:S06]  /*1300*/  @P0 BRA `(.L_x_182) ;  /* 0x00000000001c0947 */ /* 0x000fec0003800000 */
[----:B------:R-:W-:-:S04]  /*1310*/  VIMNMX.U32 R16, PT, PT, R6, 0x2, PT ;  /* 0x0000000206107848 */ /* 0x000fc80003fe0000 */
[----:B------:R-:W-:-:S04]  /*1320*/  SHF.L.U32 R18, R16, 0x2, RZ ;  /* 0x0000000210127819 */ /* 0x000fc800000006ff */
[----:B------:R-:W0:Y:S02]  /*1330*/  LDC R16, c[0x2][R18+0x64] ;  /* 0x0080190012107b82 */ /* 0x000e240000000800 */
[----:B0-----:R-:W-:-:S04]  /*1340*/  SHF.R.S32.HI R17, RZ, 0x1f, R16 ;  /* 0x0000001fff117819 */ /* 0x001fc80000011410 */
.L_x_628:
[----:B------:R-:W-:Y:S05]  /*1350*/  BRX R16 -0x1360                                   (*"BRANCH_TARGETS .L_x_629,.L_x_630,.L_x_631"*) ;  /* 0xffffffec10287949 */ /* 0x000fea000383ffff */
.L_x_630:
[----:B------:R-:W-:Y:S01]  /*1360*/  FMNMX R25, R5, R22, !PT ;  /* 0x0000001605197209 */ /* 0x000fe20007800000 */
[----:B------:R-:W-:Y:S06]  /*1370*/  BRA `(.L_x_183) ;  /* 0x00000000003c7947 */ /* 0x000fec0003800000 */
.L_x_182:
[----:B------:R-:W-:-:S05]  /*1380*/  IMAD.MOV.U32 R17, RZ, RZ, -0x3 ;  /* 0xfffffffdff117424 */ /* 0x000fca00078e00ff */
[----:B------:R-:W-:-:S04]  /*1390*/  VIADDMNMX.U32 R17, R6, R17, 0x3, PT ;  /* 0x0000000306117446 */ /* 0x000fc80003800011 */
[----:B------:R-:W-:-:S04]  /*13a0*/  SHF.L.U32 R18, R17, 0x2, RZ ;  /* 0x0000000211127819 */ /* 0x000fc800000006ff */
[----:B------:R-:W0:Y:S02]  /*13b0*/  LDC R16, c[0x2][R18+0x70] ;  /* 0x00801c0012107b82 */ /* 0x000e240000000800 */
[----:B0-----:R-:W-:-:S04]  /*13c0*/  SHF.R.S32.HI R17, RZ, 0x1f, R16 ;  /* 0x0000001fff117819 */ /* 0x001fc80000011410 */
.L_x_632:
[----:B------:R-:W-:Y:S05]  /*13d0*/  BRX R16 -0x13e0                                   (*"BRANCH_TARGETS .L_x_629,.L_x_634,.L_x_635"*) ;  /* 0xffffffec10087949 */ /* 0x000fea000383ffff */
.L_x_634:
[----:B------:R-:W-:-:S13]  /*13e0*/  ISETP.NE.AND P2, PT, R6, 0x4, PT ;  /* 0x000000040600780c */ /* 0x000fda0003f45270 */
[----:B------:R-:W-:-:S04]  /*13f0*/  @!P2 FSETP.NEU.AND P1, PT, R5, RZ, PT ;  /* 0x000000ff0500a20b */ /* 0x000fc80003f2d000 */
[----:B------:R-:W-:Y:S01]  /*1400*/  @!P2 FSEL R25, R22, 1, !P1 ;  /* 0x3f8000001619a808 */ /* 0x000fe20004800000 */
[----:B------:R-:W-:Y:S08]  /*1410*/  @!P2 BRA `(.L_x_183) ;  /* 0x000000000014a947 */ /* 0x000ff00003800000 */
.L_x_631:
[----:B------:R-:W-:Y:S01]  /*1420*/  FMNMX R25, R5, R22, PT ;  /* 0x0000001605197209 */ /* 0x000fe20003800000 */
[----:B------:R-:W-:Y:S06]  /*1430*/  BRA `(.L_x_183) ;  /* 0x00000000000c7947 */ /* 0x000fec0003800000 */
.L_x_635:
[----:B------:R-:W-:Y:S01]  /*1440*/  FADD R25, R5, R22 ;  /* 0x0000001605197221 */ /* 0x000fe20000000000 */
[----:B------:R-:W-:Y:S06]  /*1450*/  BRA `(.L_x_183) ;  /* 0x0000000000047947 */ /* 0x000fec0003800000 */
.L_x_629:
[----:B------:R-:W-:-:S07]  /*1460*/  FMNMX R25, R5, R22, PT ;  /* 0x0000001605197209 */ /* 0x000fce0003800000 */
.L_x_183:
[----:B------:R-:W-:Y:S01]  /*1470*/  VIADD R26, R26, 0x4 ;  /* 0x000000041a1a7836 */ /* 0x000fe20000000000 */
[----:B--2---:R-:W-:Y:S01]  /*1480*/  MOV R5, R4 ;  /* 0x0000000400057202 */ /* 0x004fe20000000f00 */
[----:B------:R-:W-:-:S03]  /*1490*/  VIADD R21, R21, 0x4 ;  /* 0x0000000415157836 */ /* 0x000fc60000000000 */
[----:B------:R-:W-:Y:S01]  /*14a0*/  ISETP.NE.AND P1, PT, R26, RZ, PT ;  /* 0x000000ff1a00720c */ /* 0x000fe20003f25270 */
[C---:B------:R-:W-:Y:S01]  /*14b0*/  IMAD R10, R5.reuse, 0x4, R10 ;  /* 0x00000004050a7824 */ /* 0x040fe200078e020a */
[C---:B------:R-:W-:Y:S01]  /*14c0*/  LEA R24, R5.reuse, R24, 0x2 ;  /* 0x0000001805187211 */ /* 0x040fe200078e10ff */
[C---:B------:R-:W-:Y:S01]  /*14d0*/  IMAD R8, R5.reuse, 0x4, R8 ;  /* 0x0000000405087824 */ /* 0x040fe200078e0208 */
[----:B------:R-:W-:-:S09]  /*14e0*/  LEA R20, R5, R20, 0x2 ;  /* 0x0000001405147211 */ /* 0x000fd200078e10ff */
[----:B------:R-:W-:Y:S05]  /*14f0*/  @P1 BRA `(.L_x_184) ;  /* 0xfffffff800401947 */ /* 0x000fea000383ffff */
.L_x_176:
[----:B------:R-:W-:-:S13]  /*1500*/  ISETP.NE.AND P1, PT, R11, RZ, PT ;  /* 0x000000ff0b00720c */ /* 0x000fda0003f25270 */
[----:B------:R-:W-:Y:S05]  /*1510*/  @!P1 BRA `(.L_x_168) ;  /* 0x0000002400549947 */ /* 0x000fea0003800000 */
[----:B------:R-:W1:Y:S01]  /*1520*/  LDC R6, c[0x0][0x3a4] ;  /* 0x0000e900ff067b82 */ /* 0x000e620000000800 */
[----:B------:R-:W2:Y:S01]  /*1530*/  LDCU UR4, c[0x0][0x3a0] ;  /* 0x00007400ff0477ac */ /* 0x000ea20008000800 */
[----:B------:R-:W-:Y:S01]  /*1540*/  IADD3 R2, PT, PT, R2, R9, RZ ;  /* 0x0000000902027210 */ /* 0x000fe20007ffe0ff */
[----:B------:R-:W3:Y:S04]  /*1550*/  LDCU UR10, c[0x0][0x3a4] ;  /* 0x00007480ff0a77ac */ /* 0x000ee80008000800 */
[----:B------:R-:W-:Y:S01]  /*1560*/  IMAD R2, R2, R5, R0 ;  /* 0x0000000502027224 */ /* 0x000fe200078e0200 */
[----:B------:R-:W4:Y:S01]  /*1570*/  LDC R4, c[0x0][0x39c] ;  /* 0x0000e700ff047b82 */ /* 0x000f220000000800 */
[----:B------:R-:W-:-:S07]  /*1580*/  IMAD.MOV R5, RZ, RZ, -R11 ;  /* 0x000000ffff057224 */ /* 0x000fce00078e0a0b */
[----:B------:R-:W0:Y:S01]  /*1590*/  LDC.64 R12, c[0x0][0x380] ;  /* 0x0000e000ff0c7b82 */ /* 0x000e220000000a00 */
[----:B--2---:R-:W-:-:S07]  /*15a0*/  IMAD R7, R7, UR4, R9 ;  /* 0x0000000407077c24 */ /* 0x004fce000f8e0209 */
[----:B---3--:R-:W2:Y:S02]  /*15b0*/  LDC.64 R14, c[0x0][0x388] ;  /* 0x0000e200ff0e7b82 */ /* 0x008ea40000000a00 */
.L_x_187:
[----:B--2---:R-:W-:-:S04]  /*15c0*/  IMAD.WIDE.U32 R10, R2, 0x4, R14 ;  /* 0x00000004020a7825 */ /* 0x004fc800078e000e */
[----:B0-----:R-:W-:Y:S02]  /*15d0*/  IMAD.WIDE.U32 R8, R7, 0x4, R12 ;  /* 0x0000000407087825 */ /* 0x001fe400078e000c */
[----:B------:R-:W2:Y:S04]  /*15e0*/  LDG.E.CONSTANT R10, desc[UR8][R10.64] ;  /* 0x000000080a0a7981 */ /* 0x000ea8000c1e9900 */
[----:B------:R-:W2:Y:S01]  /*15f0*/  LDG.E.CONSTANT R9, desc[UR8][R8.64] ;  /* 0x0000000808097981 */ /* 0x000ea2000c1e9900 */
[----:B------:R-:W-:Y:S01]  /*1600*/  MOV R17, R25 ;  /* 0x0000001900117202 */ /* 0x000fe20000000f00 */
[----:B--2---:R-:W-:Y:S01]  /*1610*/  FADD R16, R10, R9 ;  /* 0x000000090a107221 */ /* 0x004fe20000000000 */
[----:B------:R-:W-:Y:S06]  /*1620*/  @P0 BRA `(.L_x_185) ;  /* 0x0000000000200947 */ /* 0x000fec0003800000 */
[----:B------:R-:W-:-:S04]  /*1630*/  UISETP.LT.U32.AND UP0, UPT, UR10, 0x2, UPT ;  /* 0x000000020a00788c */ /* 0x000fc8000bf01070 */
[----:B------:R-:W-:-:S04]  /*1640*/  USEL UR4, UR10, 0x2, UP0 ;  /* 0x000000020a047887 */ /* 0x000fc80008000000 */
[----:B------:R-:W-:-:S12]  /*1650*/  USHF.L.U32 UR4, UR4, 0x2, URZ ;  /* 0x0000000204047899 */ /* 0x000fd800080006ff */
[----:B------:R-:W0:Y:S02]  /*1660*/  LDCU UR4, c[0x2][UR4+0x80] ;  /* 0x00801000040477ac */ /* 0x000e240008000800 */
[----:B0-----:R-:W-:-:S10]  /*1670*/  USHF.R.S32.HI UR5, URZ, 0x1f, UR4 ;  /* 0x0000001fff057899 */ /* 0x001fd40008011404 */
.L_x_637:
[----:B------:R-:W-:Y:S05]  /*1680*/  BRXU UR4 -0x1690                                  (*"BRANCH_TARGETS .L_x_638,.L_x_639,.L_x_640"*) ;  /* 0xffffffe8045c7958 */ /* 0x000fea000b83ffff */
.L_x_639:
[----:B------:R-:W-:Y:S01]  /*1690*/  FMNMX R25, R16, R25, !PT ;  /* 0x0000001910197209 */ /* 0x000fe20007800000 */
[----:B------:R-:W-:Y:S06]  /*16a0*/  BRA `(.L_x_186) ;  /* 0x00000000003c7947 */ /* 0x000fec0003800000 */
.L_x_185:
[----:B------:R-:W-:-:S05]  /*16b0*/  IMAD.MOV.U32 R9, RZ, RZ, -0x3 ;  /* 0xfffffffdff097424 */ /* 0x000fca00078e00ff */
[----:B-1----:R-:W-:-:S04]  /*16c0*/  VIADDMNMX.U32 R9, R6, R9, 0x3, PT ;  /* 0x0000000306097446 */ /* 0x002fc80003800009 */
[----:B------:R-:W-:-:S04]  /*16d0*/  SHF.L.U32 R10, R9, 0x2, RZ ;  /* 0x00000002090a7819 */ /* 0x000fc800000006ff */
[----:B------:R-:W0:Y:S02]  /*16e0*/  LDC R8, c[0x2][R10+0x8c] ;  /* 0x008023000a087b82 */ /* 0x000e240000000800 */
[----:B0-----:R-:W-:-:S04]  /*16f0*/  SHF.R.S32.HI R9, RZ, 0x1f, R8 ;  /* 0x0000001fff097819 */ /* 0x001fc80000011408 */
.L_x_641:
[----:B------:R-:W-:Y:S05]  /*1700*/  BRX R8 -0x1710                                    (*"BRANCH_TARGETS .L_x_638,.L_x_643,.L_x_644"*) ;  /* 0xffffffe8083c7949 */ /* 0x000fea000383ffff */
.L_x_643:
[----:B------:R-:W-:-:S13]  /*1710*/  ISETP.NE.AND P2, PT, R6, 0x4, PT ;  /* 0x000000040600780c */ /* 0x000fda0003f45270 */
[----:B------:R-:W-:-:S04]  /*1720*/  @!P2 FSETP.NEU.AND P1, PT, R16, RZ, PT ;  /* 0x000000ff1000a20b */ /* 0x000fc80003f2d000 */
[----:B------:R-:W-:Y:S01]  /*1730*/  @!P2 FSEL R25, R25, 1, !P1 ;  /* 0x3f8000001919a808 */ /* 0x000fe20004800000 */
[----:B------:R-:W-:Y:S08]  /*1740*/  @!P2 BRA `(.L_x_186) ;  /* 0x000000000014a947 */ /* 0x000ff00003800000 */
.L_x_640:
[----:B------:R-:W-:Y:S01]  /*1750*/  FMNMX R25, R16, R17, PT ;  /* 0x0000001110197209 */ /* 0x000fe20003800000 */
[----:B------:R-:W-:Y:S06]  /*1760*/  BRA `(.L_x_186) ;  /* 0x00000000000c7947 */ /* 0x000fec0003800000 */
.L_x_644:
[----:B------:R-:W-:Y:S01]  /*1770*/  FADD R25, R16, R25 ;  /* 0x0000001910197221 */ /* 0x000fe20000000000 */
[----:B------:R-:W-:Y:S06]  /*1780*/  BRA `(.L_x_186) ;  /* 0x0000000000047947 */ /* 0x000fec0003800000 */
.L_x_638:
[----:B------:R-:W-:-:S07]  /*1790*/  FMNMX R25, R16, R25, PT ;  /* 0x0000001910197209 */ /* 0x000fce0003800000 */
.L_x_186:
[----:B------:R-:W-:Y:S01]  /*17a0*/  VIADD R8, R5, 0x1 ;  /* 0x0000000105087836 */ /* 0x000fe20000000000 */
[----:B----4-:R-:W-:-:S04]  /*17b0*/  MOV R5, R4 ;  /* 0x0000000400057202 */ /* 0x010fc80000000f00 */
[----:B------:R-:W-:Y:S01]  /*17c0*/  ISETP.NE.AND P1, PT, R8, RZ, PT ;  /* 0x000000ff0800720c */ /* 0x000fe20003f25270 */
[----:B------:R-:W-:-:S12]  /*17d0*/  IMAD.IADD R2, R2, 0x1, R5 ;  /* 0x0000000102027824 */ /* 0x000fd800078e0205 */
[----:B------:R-:W-:Y:S05]  /*17e0*/  @!P1 BRA `(.L_x_168) ;  /* 0x0000002000a09947 */ /* 0x000fea0003800000 */
[----:B------:R-:W-:Y:S01]  /*17f0*/  IADD3 R7, PT, PT, R7, 0x1, RZ ;  /* 0x0000000107077810 */ /* 0x000fe20007ffe0ff */
[----:B------:R-:W-:Y:S01]  /*1800*/  IMAD.MOV.U32 R5, RZ, RZ, R8 ;  /* 0x000000ffff057224 */ /* 0x000fe200078e0008 */
[----:B------:R-:W-:Y:S06]  /*1810*/  BRA `(.L_x_187) ;  /* 0xfffffffc00687947 */ /* 0x000fec000383ffff */
.L_x_169:
[----:B------:R-:W-:-:S04]  /*1820*/  MOV R4, 0xfffffffd ;  /* 0xfffffffd00047802 */ /* 0x000fc80000000f00 */
[----:B------:R-:W-:-:S05]  /*1830*/  VIADDMNMX.U32 R4, R9, R4, 0x3, PT ;  /* 0x0000000309047446 */ /* 0x000fca0003800004 */
[----:B------:R-:W-:-:S04]  /*1840*/  IMAD.SHL.U32 R4, R4, 0x4, RZ ;  /* 0x0000000404047824 */ /* 0x000fc800078e00ff */
[----:B------:R-:W1:Y:S02]  /*1850*/  LDC R12, c[0x2][R4] ;  /* 0x00800000040c7b82 */ /* 0x000e640000000800 */
[----:B-1----:R-:W-:-:S04]  /*1860*/  SHF.R.S32.HI R13, RZ, 0x1f, R12 ;  /* 0x0000001fff0d7819 */ /* 0x002fc8000001140c */
.L_x_646:
[----:B0-----:R-:W-:Y:S05]  /*1870*/  BRX R12 -0x1880                                   (*"BRANCH_TARGETS .L_x_647,.L_x_648,.L_x_171"*) ;  /* 0xffffffe40ce07949 */ /* 0x001fea000383ffff */
.L_x_647:
[C---:B------:R-:W-:Y:S01]  /*1880*/  ISETP.GE.U32.AND P1, PT, R8.reuse, 0x4, PT ;  /* 0x000000040800780c */ /* 0x040fe20003f26070 */
[----:B------:R-:W-:Y:S01]  /*1890*/  HFMA2 R9, -RZ, RZ, 0, 0 ;  /* 0x00000000ff097431 */ /* 0x000fe200000001ff */
[----:B------:R-:W-:-:S11]  /*18a0*/  LOP3.LUT R11, R8, 0x3, RZ, 0xc0, !PT ;  /* 0x00000003080b7812 */ /* 0x000fd600078ec0ff */
[----:B------:R-:W-:Y:S05]  /*18b0*/  @!P1 BRA `(.L_x_188) ;  /* 0x0000000800109947 */ /* 0x000fea0003800000 */
[----:B------:R-:W0:Y:S01]  /*18c0*/  LDC R6, c[0x0][0x3a4] ;  /* 0x0000e900ff067b82 */ /* 0x000e220000000800 */
[C---:B------:R-:W-:Y:S01]  /*18d0*/  VIADD R9, R2.reuse, 0x2 ;  /* 0x0000000202097836 */ /* 0x040fe20000000000 */
[C---:B------:R-:W-:Y:S01]  /*18e0*/  IADD3 R20, PT, PT, R2.reuse, 0x3, RZ ;  /* 0x0000000302147810 */ /* 0x040fe20007ffe0ff */
[-C--:B------:R-:W-:Y:S02]  /*18f0*/  IMAD R16, R2, R5.reuse, R10 ;  /* 0x0000000502107224 */ /* 0x080fe400078e020a */
[-CC-:B------:R-:W-:Y:S01]  /*1900*/  IMAD R10, R9, R5.reuse, R0.reuse ;  /* 0x00000005090a7224 */ /* 0x180fe200078e0200 */
[----:B------:R-:W-:Y:S01]  /*1910*/  LOP3.LUT R9, R8, 0xfffffffc, RZ, 0xc0, !PT ;  /* 0xfffffffc08097812 */ /* 0x000fe200078ec0ff */
[-C--:B------:R-:W-:Y:S01]  /*1920*/  IMAD R17, R2, R5.reuse, R5 ;  /* 0x0000000502117224 */ /* 0x080fe200078e0205 */
[----:B------:R-:W1:Y:S01]  /*1930*/  LDC R4, c[0x0][0x39c] ;  /* 0x0000e700ff047b82 */ /* 0x000e620000000800 */
[----:B------:R-:W-:Y:S02]  /*1940*/  IMAD R21, R7, R8, 0x3 ;  /* 0x0000000307157424 */ /* 0x000fe400078e0208 */
[----:B------:R-:W-:Y:S01]  /*1950*/  IMAD R20, R20, R5, R0 ;  /* 0x0000000514147224 */ /* 0x000fe200078e0200 */
[----:B------:R-:W-:Y:S01]  /*1960*/  IADD3 R24, PT, PT, R0, R17, RZ ;  /* 0x0000001100187210 */ /* 0x000fe20007ffe0ff */
[----:B------:R-:W-:-:S02]  /*1970*/  VIADD R8, R16, UR6 ;  /* 0x0000000610087c36 */ /* 0x000fc40008000000 */
[----:B------:R-:W-:Y:S01]  /*1980*/  IMAD.MOV R26, RZ, RZ, -R9 ;  /* 0x000000ffff1a7224 */ /* 0x000fe200078e0a09 */
[----:B------:R-:W2:Y:S08]  /*1990*/  LDC.64 R14, c[0x0][0x380] ;  /* 0x0000e000ff0e7b82 */ /* 0x000eb00000000a00 */
[----:B------:R-:W3:Y:S02]  /*19a0*/  LDC.64 R12, c[0x0][0x388] ;  /* 0x0000e200ff0c7b82 */ /* 0x000ee40000000a00 */
.L_x_196:
[----:B------:R-:W-:Y:S01]  /*19b0*/  IADD3 R19, PT, PT, R21, -0x3, RZ ;  /* 0xfffffffd15137810 */ /* 0x000fe20007ffe0ff */
[----:B---3--:R-:W-:-:S04]  /*19c0*/  IMAD.WIDE.U32 R16, R8, 0x4, R12 ;  /* 0x0000000408107825 */ /* 0x008fc800078e000c */
[----:B--2---:R-:W-:Y:S02]  /*19d0*/  IMAD.WIDE.U32 R18, R19, 0x4, R14 ;  /* 0x0000000413127825 */ /* 0x004fe400078e000e */
[----:B------:R-:W2:Y:S04]  /*19e0*/  LDG.E.CONSTANT R16, desc[UR8][R16.64] ;  /* 0x0000000810107981 */ /* 0x000ea8000c1e9900 */
[----:B------:R-:W2:Y:S01]  /*19f0*/  LDG.E.CONSTANT R19, desc[UR8][R18.64] ;  /* 0x0000000812137981 */ /* 0x000ea2000c1e9900 */
[----:B------:R-:W-:Y:S02]  /*1a00*/  IMAD.MOV.U32 R5, RZ, RZ, -0x3 ;  /* 0xfffffffdff057424 */ /* 0x000fe400078e00ff */
[----:B------:R-:W-:-:S03]  /*1a10*/  VIADD R27, R21, 0xfffffffe ;  /* 0xfffffffe151b7836 */ /* 0x000fc60000000000 */
[----:B0-----:R-:W-:-:S04]  /*1a20*/  VIADDMNMX.U32 R5, R6, R5, 0x3, PT ;  /* 0x0000000306057446 */ /* 0x001fc80003800005 */
[----:B------:R-:W-:-:S04]  /*1a30*/  SHF.L.U32 R5, R5, 0x2, RZ ;  /* 0x0000000205057819 */ /* 0x000fc800000006ff */
[----:B------:R-:W0:Y:S02]  /*1a40*/  LDC R22, c[0x2][R5+0x9c] ;  /* 0x0080270005167b82 */ /* 0x000e240000000800 */
[----:B0-----:R-:W-:Y:S02]  /*1a50*/  SHF.R.S32.HI R23, RZ, 0x1f, R22 ;  /* 0x0000001fff177819 */ /* 0x001fe40000011416 */
[----:B--2---:R-:W-:Y:S02]  /*1a60*/  FMNMX R28, R16, R19, !PT ;  /* 0x00000013101c7209 */ /* 0x004fe40007800000 */
.L_x_651:
[----:B------:R-:W-:Y:S05]  /*1a70*/  BRX R22 -0x1a80                                   (*"BRANCH_TARGETS .L_x_652,.L_x_653,.L_x_654"*) ;  /* 0xffffffe416607949 */ /* 0x000fea000383ffff */
.L_x_653:
[----:B------:R-:W-:-:S13]  /*1a80*/  ISETP.NE.AND P1, PT, R6, 0x4, PT ;  /* 0x000000040600780c */ /* 0x000fda0003f25270 */
[----:B------:R-:W-:-:S04]  /*1a90*/  @!P1 FSETP.NEU.AND P0, PT, R28, RZ, PT ;  /* 0x000000ff1c00920b */ /* 0x000fc80003f0d000 */
[----:B------:R-:W-:Y:S01]  /*1aa0*/  @!P1 FSEL R5, R25, 1, !P0 ;  /* 0x3f80000019059808 */ /* 0x000fe20004000000 */
[----:B------:R-:W-:Y:S08]  /*1ab0*/  @!P1 BRA `(.L_x_189) ;  /* 0x0000000000149947 */ /* 0x000ff00003800000 */
[----:B------:R-:W-:Y:S01]  /*1ac0*/  FMNMX R5, R28, R25, PT ;  /* 0x000000191c057209 */ /* 0x000fe20003800000 */
[----:B------:R-:W-:Y:S06]  /*1ad0*/  BRA `(.L_x_189) ;  /* 0x00000000000c7947 */ /* 0x000fec0003800000 */
.L_x_652:
[----:B------:R-:W-:Y:S01]  /*1ae0*/  FMNMX R5, R28, R25, PT ;  /* 0x000000191c057209 */ /* 0x000fe20003800000 */
[----:B------:R-:W-:Y:S06]  /*1af0*/  BRA `(.L_x_189) ;  /* 0x0000000000047947 */ /* 0x000fec0003800000 */
.L_x_654:
[----:B------:R-:W-:-:S07]  /*1b00*/  FADD R5, R28, R25 ;  /* 0x000000191c057221 */ /* 0x000fce0000000000 */
.L_x_189:
[----:B------:R-:W-:-:S04]  /*1b10*/  IMAD.WIDE.U32 R18, R27, 0x4, R14 ;  /* 0x000000041b127825 */ /* 0x000fc800078e000e */
[----:B------:R-:W-:Y:S02]  /*1b20*/  IMAD.WIDE.U32 R16, R24, 0x4, R12 ;  /* 0x0000000418107825 */ /* 0x000fe400078e000c */
[----:B------:R-:W2:Y:S04]  /*1b30*/  LDG.E.CONSTANT R19, desc[UR8][R18.64] ;  /* 0x0000000812137981 */ /* 0x000ea8000c1e9900 */
[----:B------:R-:W2:Y:S01]  /*1b40*/  LDG.E.CONSTANT R16, desc[UR8][R16.64] ;  /* 0x0000000810107981 */ /* 0x000ea2000c1e9900 */
[----:B------:R-:W-:Y:S02]  /*1b50*/  ISETP.GT.AND P0, PT, R6, 0x2, PT ;  /* 0x000000020600780c */ /* 0x000fe40003f04270 */
[----:B--2---:R-:W-:-:S11]  /*1b60*/  FMNMX R28, R16, R19, !PT ;  /* 0x00000013101c7209 */ /* 0x004fd60007800000 */
[----:B------:R-:W-:Y:S05]  /*1b70*/  @P0 BRA `(.L_x_190) ;  /* 0x00000000001c0947 */ /* 0x000fea0003800000 */
[----:B------:R-:W-:-:S04]  /*1b80*/  VIMNMX.U32 R16, PT, PT, R6, 0x2, PT ;  /* 0x0000000206107848 */ /* 0x000fc80003fe0000 */
[----:B------:R-:W-:-:S04]  /*1b90*/  SHF.L.U32 R18, R16, 0x2, RZ ;  /* 0x0000000210127819 */ /* 0x000fc800000006ff */
[----:B------:R-:W0:Y:S02]  /*1ba0*/  LDC R16, c[0x2][R18+0xac] ;  /* 0x00802b0012107b82 */ /* 0x000e240000000800 */
[----:B0-----:R-:W-:-:S04]  /*1bb0*/  SHF.R.S32.HI R17, RZ, 0x1f, R16 ;  /* 0x0000001fff117819 */ /* 0x001fc80000011410 */
.L_x_656:
[----:B------:R-:W-:Y:S05]  /*1bc0*/  BRX R16 -0x1bd0                                   (*"BRANCH_TARGETS .L_x_657,.L_x_658,.L_x_659"*) ;  /* 0xffffffe4100c7949 */ /* 0x000fea000383ffff */
.L_x_658:
[----:B------:R-:W-:Y:S01]  /*1bd0*/  FMNMX R22, R28, R5, !PT ;  /* 0x000000051c167209 */ /* 0x000fe20007800000 */
[----:B------:R-:W-:Y:S06]  /*1be0*/  BRA `(.L_x_191) ;  /* 0x00000000003c7947 */ /* 0x000fec0003800000 */
.L_x_190:
[----:B------:R-:W-:-:S05]  /*1bf0*/  IMAD.MOV.U32 R17, RZ, RZ, -0x3 ;  /* 0xfffffffdff117424 */ /* 0x000fca00078e00ff */
[----:B------:R-:W-:-:S04]  /*1c00*/  VIADDMNMX.U32 R17, R6, R17, 0x3, PT ;  /* 0x0000000306117446 */ /* 0x000fc80003800011 */
[----:B------:R-:W-:-:S04]  /*1c10*/  SHF.L.U32 R18, R17, 0x2, RZ ;  /* 0x0000000211127819 */ /* 0x000fc800000006ff */
[----:B------:R-:W0:Y:S02]  /*1c20*/  LDC R16, c[0x2][R18+0xb8] ;  /* 0x00802e0012107b82 */ /* 0x000e240000000800 */
[----:B0-----:R-:W-:-:S04]  /*1c30*/  SHF.R.S32.HI R17, RZ, 0x1f, R16 ;  /* 0x0000001fff117819 */ /* 0x001fc80000011410 */
.L_x_660:
[----:B------:R-:W-:Y:S05]  /*1c40*/  BRX R16 -0x1c50                                   (*"BRANCH_TARGETS .L_x_657,.L_x_662,.L_x_663"*) ;  /* 0xffffffe010ec7949 */ /* 0x000fea000383ffff */
.L_x_662:
[----:B------:R-:W-:-:S13]  /*1c50*/  ISETP.NE.AND P2, PT, R6, 0x4, PT ;  /* 0x000000040600780c */ /* 0x000fda0003f45270 */
[----:B------:R-:W-:-:S04]  /*1c60*/  @!P2 FSETP.NEU.AND P1, PT, R28, RZ, PT ;  /* 0x000000ff1c00a20b */ /* 0x000fc80003f2d000 */
[----:B------:R-:W-:Y:S01]  /*1c70*/  @!P2 FSEL R22, R5, 1, !P1 ;  /* 0x3f8000000516a808 */ /* 0x000fe20004800000 */
[----:B------:R-:W-:Y:S08]  /*1c80*/  @!P2 BRA `(.L_x_191) ;  /* 0x000000000014a947 */ /* 0x000ff00003800000 */
.L_x_659:
[----:B------:R-:W-:Y:S01]  /*1c90*/  FMNMX R22, R28, R5, PT ;  /* 0x000000051c167209 */ /* 0x000fe20003800000 */
[----:B------:R-:W-:Y:S06]  /*1ca0*/  BRA `(.L_x_191) ;  /* 0x00000000000c7947 */ /* 0x000fec0003800000 */
.L_x_663:
[----:B------:R-:W-:Y:S01]  /*1cb0*/  FADD R22, R28, R5 ;  /* 0x000000051c167221 */ /* 0x000fe20000000000 */
[----:B------:R-:W-:Y:S06]  /*1cc0*/  BRA `(.L_x_191) ;  /* 0x0000000000047947 */ /* 0x000fec0003800000 */
.L_x_657:
[----:B------:R-:W-:-:S07]  /*1cd0*/  FMNMX R22, R28, R5, PT ;  /* 0x000000051c167209 */ /* 0x000fce0003800000 */
.L_x_191:
[----:B------:R-:W-:Y:S02]  /*1ce0*/  VIADD R19, R21, 0xffffffff ;  /* 0xffffffff15137836 */ /* 0x000fe40000000000 */
[----:B------:R-:W-:-:S04]  /*1cf0*/  IMAD.WIDE.U32 R16, R10, 0x4, R12 ;  /* 0x000000040a107825 */ /* 0x000fc800078e000c */
[----:B------:R-:W-:Y:S02]  /*1d00*/  IMAD.WIDE.U32 R18, R19, 0x4, R14 ;  /* 0x0000000413127825 */ /* 0x000fe400078e000e */
[----:B------:R-:W2:Y:S04]  /*1d10*/  LDG.E.CONSTANT R16, desc[UR8][R16.64] ;  /* 0x0000000810107981 */ /* 0x000ea8000c1e9900 */
[----:B------:R-:W2:Y:S02]  /*1d20*/  LDG.E.CONSTANT R19, desc[UR8][R18.64] ;  /* 0x0000000812137981 */ /* 0x000ea4000c1e9900 */
[----:B--2---:R-:W-:Y:S01]  /*1d30*/  FMNMX R23, R16, R19, !PT ;  /* 0x0000001310177209 */ /* 0x004fe20007800000 */
[----:B------:R-:W-:Y:S06]  /*1d40*/  @P0 BRA `(.L_x_192) ;  /* 0x00000000001c0947 */ /* 0x000fec0003800000 */
[----:B------:R-:W-:-:S04]  /*1d50*/  VIMNMX.U32 R5, PT, PT, R6, 0x2, PT ;  /* 0x0000000206057848 */ /* 0x000fc80003fe0000 */
[----:B------:R-:W-:-:S04]  /*1d60*/  SHF.L.U32 R5, R5, 0x2, RZ ;  /* 0x0000000205057819 */ /* 0x000fc800000006ff */
[----:B------:R-:W0:Y:S02]  /*1d70*/  LDC R16, c[0x2][R5+0xc8] ;  /* 0x0080320005107b82 */ /* 0x000e240000000800 */
[----:B0-----:R-:W-:-:S04]  /*1d80*/  SHF.R.S32.HI R17, RZ, 0x1f, R16 ;  /* 0x0000001fff117819 */ /* 0x001fc80000011410 */
.L_x_665:
[----:B------:R-:W-:Y:S05]  /*1d90*/  BRX R16 -0x1da0                                   (*"BRANCH_TARGETS .L_x_666,.L_x_667,.L_x_668"*) ;  /* 0xffffffe010987949 */ /* 0x000fea000383ffff */
.L_x_667:
[----:B------:R-:W-:Y:S01]  /*1da0*/  FMNMX R5, R23, R22, !PT ;  /* 0x0000001617057209 */ /* 0x000fe20007800000 */
[----:B------:R-:W-:Y:S06]  /*1db0*/  BRA `(.L_x_193) ;  /* 0x00000000003c7947 */ /* 0x000fec0003800000 */
.L_x_192:
[----:B------:R-:W-:-:S05]  /*1dc0*/  IMAD.MOV.U32 R5, RZ, RZ, -0x3 ;  /* 0xfffffffdff057424 */ /* 0x000fca00078e00ff */
[----:B------:R-:W-:-:S04]  /*1dd0*/  VIADDMNMX.U32 R5, R6, R5, 0x3, PT ;  /* 0x0000000306057446 */ /* 0x000fc80003800005 */
[----:B------:R-:W-:-:S04]  /*1de0*/  SHF.L.U32 R5, R5, 0x2, RZ ;  /* 0x0000000205057819 */ /* 0x000fc800000006ff */
[----:B------:R-:W0:Y:S02]  /*1df0*/  LDC R16, c[0x2][R5+0xd4] ;  /* 0x0080350005107b82 */ /* 0x000e240000000800 */
[----:B0-----:R-:W-:-:S04]  /*1e00*/  SHF.R.S32.HI R17, RZ, 0x1f, R16 ;  /* 0x0000001fff117819 */ /* 0x001fc80000011410 */
.L_x_669:
[----:B------:R-:W-:Y:S05]  /*1e10*/  BRX R16 -0x1e20                                   (*"BRANCH_TARGETS .L_x_666,.L_x_671,.L_x_672"*) ;  /* 0xffffffe010787949 */ /* 0x000fea000383ffff */
.L_x_671:
[----:B------:R-:W-:-:S13]  /*1e20*/  ISETP.NE.AND P2, PT, R6, 0x4, PT ;  /* 0x000000040600780c */ /* 0x000fda0003f45270 */
[----:B------:R-:W-:-:S04]  /*1e30*/  @!P2 FSETP.NEU.AND P1, PT, R23, RZ, PT ;  /* 0x000000ff1700a20b */ /* 0x000fc80003f2d000 */
[----:B------:R-:W-:Y:S01]  /*1e40*/  @!P2 FSEL R5, R22, 1, !P1 ;  /* 0x3f8000001605a808 */ /* 0x000fe20004800000 */
[----:B------:R-:W-:Y:S08]  /*1e50*/  @!P2 BRA `(.L_x_193) ;  /* 0x000000000014a947 */ /* 0x000ff00003800000 */
.L_x_668:
[----:B------:R-:W-:Y:S01]  /*1e60*/  FMNMX R5, R23, R22, PT ;  /* 0x0000001617057209 */ /* 0x000fe20003800000 */
[----:B------:R-:W-:Y:S06]  /*1e70*/  BRA `(.L_x_193) ;  /* 0x00000000000c7947 */ /* 0x000fec0003800000 */
.L_x_672:
[----:B------:R-:W-:Y:S01]  /*1e80*/  FADD R5, R23, R22 ;  /* 0x0000001617057221 */ /* 0x000fe20000000000 */
[----:B------:R-:W-:Y:S06]  /*1e90*/  BRA `(.L_x_193) ;  /* 0x0000000000047947 */ /* 0x000fec0003800000 */
.L_x_666:
[----:B------:R-:W-:-:S07]  /*1ea0*/  FMNMX R5, R23, R22, PT ;  /* 0x0000001617057209 */ /* 0x000fce0003800000 */
.L_x_193:
[----:B------:R-:W-:-:S04]  /*1eb0*/  IMAD.WIDE.U32 R16, R20, 0x4, R12 ;  /* 0x0000000414107825 */ /* 0x000fc800078e000c */
[----:B------:R-:W-:Y:S02]  /*1ec0*/  IMAD.WIDE.U32 R18, R21, 0x4, R14 ;  /* 0x0000000415127825 */ /* 0x000fe400078e000e */
[----:B------:R-:W2:Y:S04]  /*1ed0*/  LDG.E.CONSTANT R16, desc[UR8][R16.64] ;  /* 0x0000000810107981 */ /* 0x000ea8000c1e9900 */
[----:B------:R-:W2:Y:S02]  /*1ee0*/  LDG.E.CONSTANT R19, desc[UR8][R18.64] ;  /* 0x0000000812137981 */ /* 0x000ea4000c1e9900 */
[----:B--2---:R-:W-:Y:S01]  /*1ef0*/  FMNMX R22, R16, R19, !PT ;  /* 0x0000001310167209 */ /* 0x004fe20007800000 */
[----:B------:R-:W-:Y:S06]  /*1f00*/  @P0 BRA `(.L_x_194) ;  /* 0x00000000001c0947 */ /* 0x000fec0003800000 */
[----:B------:R-:W-:-:S05]  /*1f10*/  VIMNMX.U32 R16, PT, PT, R6, 0x2, PT ;  /* 0x0000000206107848 */ /* 0x000fca0003fe0000 */
[----:B------:R-:W-:-:S04]  /*1f20*/  IMAD.SHL.U32 R18, R16, 0x4, RZ ;  /* 0x0000000410127824 */ /* 0x000fc800078e00ff */
[----:B------:R-:W0:Y:S02]  /*1f30*/  LDC R16, c[0x2][R18+0xe4] ;  /* 0x0080390012107b82 */ /* 0x000e240000000800 */
[----:B0-----:R-:W-:-:S04]  /*1f40*/  SHF.R.S32.HI R17, RZ, 0x1f, R16 ;  /* 0x0000001fff117819 */ /* 0x001fc80000011410 */
.L_x_674:
[----:B------:R-:W-:Y:S05]  /*1f50*/  BRX R16 -0x1f60                                   (*"BRANCH_TARGETS .L_x_675,.L_x_676,.L_x_677"*) ;  /* 0xffffffe010287949 */ /* 0x000fea000383ffff */
.L_x_676:
[----:B------:R-:W-:Y:S01]  /*1f60*/  FMNMX R25, R22, R5, !PT ;  /* 0x0000000516197209 */ /* 0x000fe20007800000 */
[----:B------:R-:W-:Y:S06]  /*1f70*/  BRA `(.L_x_195) ;  /* 0x00000000003c7947 */ /* 0x000fec0003800000 */
.L_x_194:
[----:B------:R-:W-:-:S04]  /*1f80*/  MOV R17, 0xfffffffd ;  /* 0xfffffffd00117802 */ /* 0x000fc80000000f00 */
[----:B------:R-:W-:-:S05]  /*1f90*/  VIADDMNMX.U32 R17, R6, R17, 0x3, PT ;  /* 0x0000000306117446 */ /* 0x000fca0003800011 */
[----:B------:R-:W-:-:S04]  /*1fa0*/  IMAD.SHL.U32 R18, R17, 0x4, RZ ;  /* 0x0000000411127824 */ /* 0x000fc800078e00ff */
[----:B------:R-:W0:Y:S02]  /*1fb0*/  LDC R16, c[0x2][R18+0xf0] ;  /* 0x00803c0012107b82 */ /* 0x000e240000000800 */
[----:B0-----:R-:W-:-:S04]  /*1fc0*/  SHF.R.S32.HI R17, RZ, 0x1f, R16 ;  /* 0x0000001fff117819 */ /* 0x001fc80000011410 */
.L_x_678:
[----:B------:R-:W-:Y:S05]  /*1fd0*/  BRX R16 -0x1fe0                                   (*"BRANCH_TARGETS .L_x_675,.L_x_680,.L_x_681"*) ;  /* 0xffffffe010087949 */ /* 0x000fea000383ffff */
.L_x_680:
[----:B------:R-:W-:-:S13]  /*1fe0*/  ISETP.NE.AND P2, PT, R6, 0x4, PT ;  /* 0x000000040600780c */ /* 0x000fda0003f45270 */
[----:B------:R-:W-:-:S04]  /*1ff0*/  @!P2 FSETP.NEU.AND P1, PT, R22, RZ, PT ;  /* 0x000000ff1600a20b */ /* 0x000fc80003f2d000 */
[----:B------:R-:W-:Y:S01]  /*2000*/  @!P2 FSEL R25, R5, 1, !P1 ;  /* 0x3f8000000519a808 */ /* 0x000fe20004800000 */
[----:B------:R-:W-:Y:S08]  /*2010*/  @!P2 BRA `(.L_x_195) ;  /* 0x000000000014a947 */ /* 0x000ff00003800000 */
.L_x_677:
[----:B------:R-:W-:Y:S01]  /*2020*/  FMNMX R25, R22, R5, PT ;  /* 0x0000000516197209 */ /* 0x000fe20003800000 */
[----:B------:R-:W-:Y:S06]  /*2030*/  BRA `(.L_x_195) ;  /* 0x00000000000c7947 */ /* 0x000fec0003800000 */
.L_x_681:
[----:B------:R-:W-:Y:S01]  /*2040*/  FADD R25, R22, R5 ;  /* 0x0000000516197221 */ /* 0x000fe20000000000 */
[----:B------:R-:W-:Y:S06]  /*2050*/  BRA `(.L_x_195) ;  /* 0x0000000000047947 */ /* 0x000fec0003800000 */
.L_x_675:
[----:B------:R-:W-:-:S07]  /*2060*/  FMNMX R25, R22, R5, PT ;  /* 0x0000000516197209 */ /* 0x000fce0003800000 */
.L_x_195:
[----:B------:R-:W-:Y:S01]  /*2070*/  IADD3 R26, PT, PT, R26, 0x4, RZ ;  /* 0x000000041a1a7810 */ /* 0x000fe20007ffe0ff */
[----:B-1----:R-:W-:Y:S01]  /*2080*/  IMAD.MOV.U32 R5, RZ, RZ, R4 ;  /* 0x000000ffff057224 */ /* 0x002fe200078e0004 */
[----:B------:R-:W-:Y:S02]  /*2090*/  IADD3 R21, PT, PT, R21, 0x4, RZ ;  /* 0x0000000415157810 */ /* 0x000fe40007ffe0ff */
[----:B------:R-:W-:Y:S01]  /*20a0*/  ISETP.NE.AND P1, PT, R26, RZ, PT ;  /* 0x000000ff1a00720c */ /* 0x000fe20003f25270 */
[C---:B------:R-:W-:Y:S01]  /*20b0*/  IMAD R24, R5.reuse, 0x4, R24 ;  /* 0x0000000405187824 */ /* 0x040fe200078e0218 */
[C---:B------:R-:W-:Y:S01]  /*20c0*/  LEA R10, R5.reuse, R10, 0x2 ;  /* 0x0000000a050a7211 */ /* 0x040fe200078e10ff */
[C---:B------:R-:W-:Y:S01]  /*20d0*/  IMAD R20, R5.reuse, 0x4, R20 ;  /* 0x0000000405147824 */ /* 0x040fe200078e0214 */
[----:B------:R-:W-:-:S09]  /*20e0*/  LEA R8, R5, R8, 0x2 ;  /* 0x0000000805087211 */ /* 0x000fd200078e10ff */
[----:B------:R-:W-:Y:S05]  /*20f0*/  @P1 BRA `(.L_x_196) ;  /* 0xfffffff8002c1947 */ /* 0x000fea000383ffff */
.L_x_188:
[----:B------:R-:W-:-:S13]  /*2100*/  ISETP.NE.AND P1, PT, R11, RZ, PT ;  /* 0x000000ff0b00720c */ /* 0x000fda0003f25270 */
[----:B------:R-:W-:Y:S05]  /*2110*/  @!P1 BRA `(.L_x_168) ;  /* 0x0000001800549947 */ /* 0x000fea0003800000 */
[----:B------:R-:W0:Y:S01]  /*2120*/  LDC R6, c[0x0][0x3a4] ;  /* 0x0000e900ff067b82 */ /* 0x000e220000000800 */
[----:B------:R-:W1:Y:S01]  /*2130*/  LDCU UR4, c[0x0][0x3a0] ;  /* 0x00007400ff0477ac */ /* 0x000e620008000800 */
[--C-:B------:R-:W-:Y:S01]  /*2140*/  IMAD.IADD R2, R2, 0x1, R9.reuse ;  /* 0x0000000102027824 */ /* 0x100fe200078e0209 */
[----:B------:R-:W2:Y:S03]  /*2150*/  LDCU UR10, c[0x0][0x3a4] ;  /* 0x00007480ff0a77ac */ /* 0x000ea60008000800 */
[----:B------:R-:W-:Y:S01]  /*2160*/  IMAD R2, R2, R5, R0 ;  /* 0x0000000502027224 */ /* 0x000fe200078e0200 */
[----:B------:R-:W-:Y:S01]  /*2170*/  IADD3 R5, PT, PT, -R11, RZ, RZ ;  /* 0x000000ff0b057210 */ /* 0x000fe20007ffe1ff */
[----:B------:R-:W3:Y:S08]  /*2180*/  LDC R4, c[0x0][0x39c] ;  /* 0x0000e700ff047b82 */ /* 0x000ef00000000800 */
[----:B------:R-:W4:Y:S01]  /*2190*/  LDC.64 R12, c[0x0][0x380] ;  /* 0x0000e000ff0c7b82 */ /* 0x000f220000000a00 */
[----:B-1----:R-:W-:-:S07]  /*21a0*/  IMAD R7, R7, UR4, R9 ;  /* 0x0000000407077c24 */ /* 0x002fce000f8e0209 */
[----:B--2---:R-:W1:Y:S02]  /*21b0*/  LDC.64 R14, c[0x0][0x388] ;  /* 0x0000e200ff0e7b82 */ /* 0x004e640000000a00 */
.L_x_199:
[----:B-1----:R-:W-:-:S04]  /*21c0*/  IMAD.WIDE.U32 R10, R2, 0x4, R14 ;  /* 0x00000004020a7825 */ /* 0x002fc800078e000e */
[----:B----4-:R-:W-:Y:S02]  /*21d0*/  IMAD.WIDE.U32 R8, R7, 0x4, R12 ;  /* 0x0000000407087825 */ /* 0x010fe400078e000c */
[----:B------:R-:W2:Y:S04]  /*21e0*/  LDG.E.CONSTANT R10, desc[UR8][R10.64] ;  /* 0x000000080a0a7981 */ /* 0x000ea8000c1e9900 */
[----:B------:R-:W2:Y:S01]  /*21f0*/  LDG.E.CONSTANT R9, desc[UR8][R8.64] ;  /* 0x0000000808097981 */ /* 0x000ea2000c1e9900 */
[----:B------:R-:W-:Y:S01]  /*2200*/  IMAD.MOV.U32 R17, RZ, RZ, R25 ;  /* 0x000000ffff117224 */ /* 0x000fe200078e0019 */
[----:B--2---:R-:W-:Y:S01]  /*2210*/  FMNMX R16, R10, R9, !PT ;  /* 0x000000090a107209 */ /* 0x004fe20007800000 */
[----:B------:R-:W-:Y:S06]  /*2220*/  @P0 BRA `(.L_x_197) ;  /* 0x0000000000200947 */ /* 0x000fec0003800000 */
[----:B------:R-:W-:-:S04]  /*2230*/  UISETP.LT.U32.AND UP0, UPT, UR10, 0x2, UPT ;  /* 0x000000020a00788c */ /* 0x000fc8000bf01070 */
[----:B------:R-:W-:-:S04]  /*2240*/  USEL UR4, UR10, 0x2, UP0 ;  /* 0x000000020a047887 */ /* 0x000fc80008000000 */
[----:B------:R-:W-:-:S12]  /*2250*/  USHF.L.U32 UR4, UR4, 0x2, URZ ;  /* 0x0000000204047899 */ /* 0x000fd800080006ff */
[----:B------:R-:W1:Y:S02]  /*2260*/  LDCU UR4, c[0x2][UR4+0x100] ;  /* 0x00802000040477ac */ /* 0x000e640008000800 */
[----:B-1----:R-:W-:-:S10]  /*2270*/  USHF.R.S32.HI UR5, URZ, 0x1f, UR4 ;  /* 0x0000001fff057899 */ /* 0x002fd40008011404 */
.L_x_683:
[----:B------:R-:W-:Y:S05]  /*2280*/  BRXU UR4 -0x2290                                  (*"BRANCH_TARGETS .L_x_684,.L_x_685,.L_x_686"*) ;  /* 0xffffffdc045c7958 */ /* 0x000fea000b83ffff */
.L_x_685:
[----:B------:R-:W-:Y:S01]  /*2290*/  FMNMX R25, R16, R25, !PT ;  /* 0x0000001910197209 */ /* 0x000fe20007800000 */
[----:B------:R-:W-:Y:S06]  /*22a0*/  BRA `(.L_x_198) ;  /* 0x00000000003c7947 */ /* 0x000fec0003800000 */
.L_x_197:
[----:B------:R-:W-:-:S04]  /*22b0*/  MOV R9, 0xfffffffd ;  /* 0xfffffffd00097802 */ /* 0x000fc80000000f00 */
[----:B0-----:R-:W-:-:S05]  /*22c0*/  VIADDMNMX.U32 R9, R6, R9, 0x3, PT ;  /* 0x0000000306097446 */ /* 0x001fca0003800009 */
[----:B------:R-:W-:-:S04]  /*22d0*/  IMAD.SHL.U32 R10, R9, 0x4, RZ ;  /* 0x00000004090a7824 */ /* 0x000fc800078e00ff */
[----:B------:R-:W0:Y:S02]  /*22e0*/  LDC R8, c[0x2][R10+0x10c] ;  /* 0x008043000a087b82 */ /* 0x000e240000000800 */
[----:B0-----:R-:W-:-:S04]  /*22f0*/  SHF.R.S32.HI R9, RZ, 0x1f, R8 ;  /* 0x0000001fff097819 */ /* 0x001fc80000011408 */
.L_x_687:
[----:B------:R-:W-:Y:S05]  /*2300*/  BRX R8 -0x2310                                    (*"BRANCH_TARGETS .L_x_684,.L_x_689,.L_x_690"*) ;  /* 0xffffffdc083c7949 */ /* 0x000fea000383ffff */
.L_x_689:
[----:B------:R-:W-:-:S13]  /*2310*/  ISETP.NE.AND P2, PT, R6, 0x4, PT ;  /* 0x000000040600780c */ /* 0x000fda0003f45270 */
[----:B------:R-:W-:-:S04]  /*2320*/  @!P2 FSETP.NEU.AND P1, PT, R16, RZ, PT ;  /* 0x000000ff1000a20b */ /* 0x000fc80003f2d000 */
[----:B------:R-:W-:Y:S01]  /*2330*/  @!P2 FSEL R25, R25, 1, !P1 ;  /* 0x3f8000001919a808 */ /* 0x000fe20004800000 */
[----:B------:R-:W-:Y:S08]  /*2340*/  @!P2 BRA `(.L_x_198) ;  /* 0x000000000014a947 */ /* 0x000ff00003800000 */
.L_x_686:
[----:B------:R-:W-:Y:S01]  /*2350*/  FMNMX R25, R16, R17, PT ;  /* 0x0000001110197209 */ /* 0x000fe20003800000 */
[----:B------:R-:W-:Y:S06]  /*2360*/  BRA `(.L_x_198) ;  /* 0x00000000000c7947 */ /* 0x000fec0003800000 */
.L_x_690:
[----:B------:R-:W-:Y:S01]  /*2370*/  FADD R25, R16, R25 ;  /* 0x0000001910197221 */ /* 0x000fe20000000000 */
[----:B------:R-:W-:Y:S06]  /*2380*/  BRA `(.L_x_198) ;  /* 0x0000000000047947 */ /* 0x000fec0003800000 */
.L_x_684:
[----:B------:R-:W-:-:S07]  /*2390*/  FMNMX R25, R16, R25, PT ;  /* 0x0000001910197209 */ /* 0x000fce0003800000 */
.L_x_198:
[----:B------:R-:W-:Y:S01]  /*23a0*/  IADD3 R8, PT, PT, R5, 0x1, RZ ;  /* 0x0000000105087810 */ /* 0x000fe20007ffe0ff */
[----:B---3--:R-:W-:-:S03]  /*23b0*/  IMAD.MOV.U32 R5, RZ, RZ, R4 ;  /* 0x000000ffff057224 */ /* 0x008fc600078e0004 */
[----:B------:R-:W-:Y:S02]  /*23c0*/  ISETP.NE.AND P1, PT, R8, RZ, PT ;  /* 0x000000ff0800720c */ /* 0x000fe40003f25270 */
[----:B------:R-:W-:-:S11]  /*23d0*/  IADD3 R2, PT, PT, R2, R5, RZ ;  /* 0x0000000502027210 */ /* 0x000fd60007ffe0ff */
[----:B------:R-:W-:Y:S05]  /*23e0*/  @!P1 BRA `(.L_x_168) ;  /* 0x0000001400a09947 */ /* 0x000fea0003800000 */
[----:B------:R-:W-:Y:S01]  /*23f0*/  VIADD R7, R7, 0x1 ;  /* 0x0000000107077836 */ /* 0x000fe20000000000 */
[----:B------:R-:W-:Y:S01]  /*2400*/  MOV R5, R8 ;  /* 0x0000000800057202 */ /* 0x000fe20000000f00 */
[----:B------:R-:W-:Y:S06]  /*2410*/  BRA `(.L_x_199) ;  /* 0xfffffffc00687947 */ /* 0x000fec000383ffff */
.L_x_648:
[----:B------:R-:W0:Y:S01]  /*2420*/  LDCU UR10, c[0x0][0x3a0] ;  /* 0x00007400ff0a77ac */ /* 0x000e220008000800 */
[----:B------:R-:W-:Y:S01]  /*2430*/  ISETP.GE.U32.AND P0, PT, R8, 0x8, PT ;  /* 0x000000080800780c */ /* 0x000fe20003f06070 */
[----:B------:R-:W-:Y:S01]  /*2440*/  IMAD.MOV.U32 R4, RZ, RZ, RZ ;  /* 0x000000ffff047224 */ /* 0x000fe200078e00ff */
[----:B0-----:R-:W-:-:S04]  /*2450*/  ULOP3.LUT UR5, UR10, 0x7, URZ, 0xc0, !UPT ;  /* 0x000000070a057892 */ /* 0x001fc8000f8ec0ff */
[----:B------:R-:W-:-:S07]  /*2460*/  UISETP.NE.AND UP0, UPT, UR5, URZ, UPT ;  /* 0x000000ff0500728c */ /* 0x000fce000bf05270 */
[----:B------:R-:W-:Y:S05]  /*2470*/  @!P0 BRA `(.L_x_200) ;  /* 0x0000000400808947 */ /* 0x000fea0003800000 */
[----:B------:R-:W-:Y:S01]  /*2480*/  IMAD R7, R7, R8, 0x3 ;  /* 0x0000000307077424 */ /* 0x000fe200078e0208 */
[----:B------:R-:W-:Y:S01]  /*2490*/  LOP3.LUT R4, R8, 0xfffffff8, RZ, 0xc0, !PT ;  /* 0xfffffff808047812 */ /* 0x000fe200078ec0ff */
[----:B------:R-:W0:Y:S01]  /*24a0*/  LDC.64 R14, c[0x0][0x388] ;  /* 0x0000e200ff0e7b82 */ /* 0x000e220000000a00 */
[CC--:B------:R-:W-:Y:S01]  /*24b0*/  IMAD R11, R2.reuse, R5.reuse, R5 ;  /* 0x00000005020b7224 */ /* 0x0c0fe200078e0205 */
[C---:B------:R-:W-:Y:S01]  /*24c0*/  IADD3 R6, PT, PT, R2.reuse, 0x2, RZ ;  /* 0x0000000202067810 */ /* 0x040fe20007ffe0ff */
[C---:B------:R-:W-:Y:S01]  /*24d0*/  IMAD R28, R2.reuse, R5, R10 ;  /* 0x00000005021c7224 */ /* 0x040fe200078e020a */
[C---:B------:R-:W-:Y:S01]  /*24e0*/  IADD3 R12, PT, PT, R2.reuse, 0x4, RZ ;  /* 0x00000004020c7810 */ /* 0x040fe20007ffe0ff */
[C---:B------:R-:W-:Y:S01]  /*24f0*/  VIADD R13, R2.reuse, 0x5 ;  /* 0x00000005020d7836 */ /* 0x040fe20000000000 */
[C---:B------:R-:W-:Y:S01]  /*2500*/  IADD3 R16, PT, PT, R2.reuse, 0x6, RZ ;  /* 0x0000000602107810 */ /* 0x040fe20007ffe0ff */
[C---:B------:R-:W-:Y:S01]  /*2510*/  VIADD R10, R2.reuse, 0x3 ;  /* 0x00000003020a7836 */ /* 0x040fe20000000000 */
[----:B------:R-:W1:Y:S01]  /*2520*/  LDC.64 R8, c[0x0][0x380] ;  /* 0x0000e000ff087b82 */ /* 0x000e620000000a00 */
[----:B------:R-:W-:Y:S01]  /*2530*/  VIADD R24, R2, 0x7 ;  /* 0x0000000702187836 */ /* 0x000fe20000000000 */
[----:B------:R-:W-:Y:S01]  /*2540*/  IADD3 R2, PT, PT, R0, R11, RZ ;  /* 0x0000000b00027210 */ /* 0x000fe20007ffe0ff */
[-CC-:B------:R-:W-:Y:S01]  /*2550*/  IMAD R11, R13, R5.reuse, R0.reuse ;  /* 0x000000050d0b7224 */ /* 0x180fe200078e0200 */
[----:B------:R-:W-:Y:S01]  /*2560*/  IADD3 R29, PT, PT, -R4, RZ, RZ ;  /* 0x000000ff041d7210 */ /* 0x000fe20007ffe1ff */
[----:B------:R-:W-:-:S02]  /*2570*/  IMAD R6, R6, R5, R0 ;  /* 0x0000000506067224 */ /* 0x000fc400078e0200 */
[-CC-:B------:R-:W-:Y:S02]  /*2580*/  IMAD R10, R10, R5.reuse, R0.reuse ;  /* 0x000000050a0a7224 */ /* 0x180fe400078e0200 */
[-CC-:B------:R-:W-:Y:S02]  /*2590*/  IMAD R12, R12, R5.reuse, R0.reuse ;  /* 0x000000050c0c7224 */ /* 0x180fe400078e0200 */
[-CC-:B------:R-:W-:Y:S02]  /*25a0*/  IMAD R13, R16, R5.reuse, R0.reuse ;  /* 0x00000005100d7224 */ /* 0x180fe400078e0200 */
[----:B------:R-:W-:Y:S02]  /*25b0*/  IMAD R24, R24, R5, R0 ;  /* 0x0000000518187224 */ /* 0x000fe400078e0200 */
[----:B------:R-:W-:-:S07]  /*25c0*/  VIADD R28, R28, UR6 ;  /* 0x000000061c1c7c36 */ /* 0x000fce0008000000 */
.L_x_201:
[C---:B------:R-:W-:Y:S01]  /*25d0*/  VIADD R19, R7.reuse, 0xfffffffd ;  /* 0xfffffffd07137836 */ /* 0x040fe20000000000 */
[----:B------:R-:W-:-:S03]  /*25e0*/  IADD3 R21, PT, PT, R7, -0x2, RZ ;  /* 0xfffffffe07157810 */ /* 0x000fc60007ffe0ff */
[----:B-1----:R-:W-:-:S04]  /*25f0*/  IMAD.WIDE.U32 R18, R19, 0x4, R8 ;  /* 0x0000000413127825 */ /* 0x002fc800078e0008 */
[----:B0-----:R-:W-:Y:S01]  /*2600*/  IMAD.WIDE.U32 R16, R28, 0x4, R14 ;  /* 0x000000041c107825 */ /* 0x001fe200078e000e */
[----:B------:R0:W2:Y:S03]  /*2610*/  LDG.E.CONSTANT R22, desc[UR8][R18.64] ;  /* 0x0000000812167981 */ /* 0x0000a6000c1e9900 */
[----:B------:R-:W-:Y:S02]  /*2620*/  IMAD.WIDE.U32 R20, R21, 0x4, R8 ;  /* 0x0000000415147825 */ /* 0x000fe400078e0008 */
[----:B------:R-:W3:Y:S04]  /*2630*/  LDG.E.CONSTANT R16, desc[UR8][R16.64] ;  /* 0x0000000810107981 */ /* 0x000ee8000c1e9900 */
[----:B------:R1:W4:Y:S01]  /*2640*/  LDG.E.CONSTANT R20, desc[UR8][R20.64] ;  /* 0x0000000814147981 */ /* 0x000322000c1e9900 */
[----:B0-----:R-:W-:-:S06]  /*2650*/  IMAD.WIDE.U32 R18, R2, 0x4, R14 ;  /* 0x0000000402127825 */ /* 0x001fcc00078e000e */
[----:B------:R-:W5:Y:S01]  /*2660*/  LDG.E.CONSTANT R18, desc[UR8][R18.64] ;  /* 0x0000000812127981 */ /* 0x000f62000c1e9900 */
[C---:B------:R-:W-:Y:S02]  /*2670*/  VIADD R23, R7.reuse, 0xffffffff ;  /* 0xffffffff07177836 */ /* 0x040fe40000000000 */
[----:B------:R-:W-:Y:S01]  /*2680*/  IMAD.WIDE.U32 R26, R6, 0x4, R14 ;  /* 0x00000004061a7825 */ /* 0x000fe200078e000e */
[----:B-1----:R-:W-:-:S05]  /*2690*/  IADD3 R21, PT, PT, R7, 0x1, RZ ;  /* 0x0000000107157810 */ /* 0x002fca0007ffe0ff */
[----:B------:R-:W5:Y:S01]  /*26a0*/  LDG.E.CONSTANT R26, desc[UR8][R26.64] ;  /* 0x000000081a1a7981 */ /* 0x000f62000c1e9900 */
[----:B--2---:R-:W-:Y:S01]  /*26b0*/  FSETP.NEU.AND P0, PT, R22, RZ, PT ;  /* 0x000000ff1600720b */ /* 0x004fe20003f0d000 */
[----:B------:R-:W-:Y:S01]  /*26c0*/  IMAD.WIDE.U32 R22, R23, 0x4, R8 ;  /* 0x0000000417167825 */ /* 0x000fe200078e0008 */
[----:B---3--:R-:W-:-:S03]  /*26d0*/  FSETP.NEU.AND P3, PT, R16, RZ, PT ;  /* 0x000000ff1000720b */ /* 0x008fc60003f6d000 */
[--C-:B------:R-:W-:Y:S01]  /*26e0*/  IMAD.WIDE.U32 R16, R7, 0x4, R8.reuse ;  /* 0x0000000407107825 */ /* 0x100fe200078e0008 */
[----:B------:R0:W2:Y:S01]  /*26f0*/  LDG.E.CONSTANT R27, desc[UR8][R22.64] ;  /* 0x00000008161b7981 */ /* 0x0000a2000c1e9900 */
[----:B----4-:R-:W-:Y:S02]  /*2700*/  FSETP.NEU.AND P1, PT, R20, RZ, PT ;  /* 0x000000ff1400720b */ /* 0x010fe40003f2d000 */
[----:B------:R-:W-:Y:S02]  /*2710*/  IMAD.WIDE.U32 R20, R21, 0x4, R8 ;  /* 0x0000000415147825 */ /* 0x000fe400078e0008 */
[----:B------:R-:W3:Y:S01]  /*2720*/  LDG.E.CONSTANT R16, desc[UR8][R16.64] ;  /* 0x0000000810107981 */ /* 0x000ee2000c1e9900 */
[----:B-----5:R-:W-:Y:S01]  /*2730*/  FSETP.NEU.AND P6, PT, R18, RZ, PT ;  /* 0x000000ff1200720b */ /* 0x020fe20003fcd000 */
[----:B------:R-:W-:Y:S02]  /*2740*/  IMAD.WIDE.U32 R18, R10, 0x4, R14 ;  /* 0x000000040a127825 */ /* 0x000fe400078e000e */
[----:B------:R1:W4:Y:S04]  /*2750*/  LDG.E.CONSTANT R20, desc[UR8][R20.64] ;  /* 0x0000000814147981 */ /* 0x000328000c1e9900 */
[----:B------:R-:W5:Y:S01]  /*2760*/  LDG.E.CONSTANT R18, desc[UR8][R18.64] ;  /* 0x0000000812127981 */ /* 0x000f62000c1e9900 */
[----:B0-----:R-:W-:-:S04]  /*2770*/  VIADD R23, R7, 0x2 ;  /* 0x0000000207177836 */ /* 0x001fc80000000000 */
[----:B------:R-:W-:-:S06]  /*2780*/  IMAD.WIDE.U32 R22, R23, 0x4, R8 ;  /* 0x0000000417167825 */ /* 0x000fcc00078e0008 */
[----:B------:R0:W5:Y:S01]  /*2790*/  LDG.E.CONSTANT R22, desc[UR8][R22.64] ;  /* 0x0000000816167981 */ /* 0x000162000c1e9900 */
[----:B------:R-:W-:Y:S02]  /*27a0*/  FSETP.NEU.AND P5, PT, R26, RZ, PT ;  /* 0x000000ff1a00720b */ /* 0x000fe40003fad000 */
[----:B-1----:R-:W-:Y:S02]  /*27b0*/  IADD3 R21, PT, PT, R7, 0x3, RZ ;  /* 0x0000000307157810 */ /* 0x002fe40007ffe0ff */
[----:B------:R-:W-:Y:S01]  /*27c0*/  @P0 FSEL R25, R25, 1, !P3 ;  /* 0x3f80000019190808 */ /* 0x000fe20005800000 */
[----:B0-----:R-:W-:-:S03]  /*27d0*/  VIADD R23, R7, 0x4 ;  /* 0x0000000407177836 */ /* 0x001fc60000000000 */
[----:B------:R-:W-:Y:S02]  /*27e0*/  @P1 FSEL R25, R25, 1, !P6 ;  /* 0x3f80000019191808 */ /* 0x000fe40007000000 */
[----:B--2---:R-:W-:Y:S01]  /*27f0*/  FSETP.NEU.AND P4, PT, R27, RZ, PT ;  /* 0x000000ff1b00720b */ /* 0x004fe20003f8d000 */
[----:B------:R-:W-:Y:S01]  /*2800*/  IMAD.WIDE.U32 R26, R12, 0x4, R14 ;  /* 0x000000040c1a7825 */ /* 0x000fe200078e000e */
[----:B---3--:R-:W-:-:S03]  /*2810*/  FSETP.NEU.AND P2, PT, R16, RZ, PT ;  /* 0x000000ff1000720b */ /* 0x008fc60003f4d000 */
[----:B------:R-:W-:Y:S02]  /*2820*/  IMAD.WIDE.U32 R16, R11, 0x4, R14 ;  /* 0x000000040b107825 */ /* 0x000fe400078e000e */
[----:B------:R-:W2:Y:S01]  /*2830*/  LDG.E.CONSTANT R26, desc[UR8][R26.64] ;  /* 0x000000081a1a7981 */ /* 0x000ea2000c1e9900 */
[----:B----4-:R-:W-:Y:S01]  /*2840*/  FSETP.NEU.AND P0, PT, R20, RZ, PT ;  /* 0x000000ff1400720b */ /* 0x010fe20003f0d000 */
[----:B------:R-:W-:Y:S02]  /*2850*/  IMAD.WIDE.U32 R20, R21, 0x4, R8 ;  /* 0x0000000415147825 */ /* 0x000fe400078e0008 */
[----:B------:R-:W3:Y:S01]  /*2860*/  LDG.E.CONSTANT R16, desc[UR8][R16.64] ;  /* 0x0000000810107981 */ /* 0x000ee2000c1e9900 */
[----:B-----5:R-:W-:Y:S01]  /*2870*/  FSETP.NEU.AND P3, PT, R18, RZ, PT ;  /* 0x000000ff1200720b */ /* 0x020fe20003f6d000 */
[----:B------:R-:W-:Y:S02]  /*2880*/  IMAD.WIDE.U32 R18, R13, 0x4, R14 ;  /* 0x000000040d127825 */ /* 0x000fe400078e000e */
[----:B------:R-:W4:Y:S04]  /*2890*/  LDG.E.CONSTANT R20, desc[UR8][R20.64] ;  /* 0x0000000814147981 */ /* 0x000f28000c1e9900 */
[----:B------:R0:W5:Y:S02]  /*28a0*/  LDG.E.CONSTANT R17, desc[UR8][R18.64] ;  /* 0x0000000812117981 */ /* 0x000164000c1e9900 */
[----:B0-----:R-:W-:Y:S01]  /*28b0*/  IMAD.WIDE.U32 R18, R23, 0x4, R8 ;  /* 0x0000000417127825 */ /* 0x001fe200078e0008 */
[----:B------:R-:W-:-:S04]  /*28c0*/  FSETP.NEU.AND P1, PT, R22, RZ, PT ;  /* 0x000000ff1600720b */ /* 0x000fc80003f2d000 */
[----:B------:R-:W5:Y:S01]  /*28d0*/  LDG.E.CONSTANT R27, desc[UR8][R18.64] ;  /* 0x00000008121b7981 */ /* 0x000f62000c1e9900 */
[----:B------:R-:W-:-:S06]  /*28e0*/  IMAD.WIDE.U32 R22, R24, 0x4, R14 ;  /* 0x0000000418167825 */ /* 0x000fcc00078e000e */
[----:B------:R-:W5:Y:S01]  /*28f0*/  LDG.E.CONSTANT R22, desc[UR8][R22.64] ;  /* 0x0000000816167981 */ /* 0x000f62000c1e9900 */
[----:B------:R-:W-:-:S04]  /*2900*/  @P4 FSEL R25, R25, 1, !P5 ;  /* 0x3f80000019194808 */ /* 0x000fc80006800000 */
[----:B------:R-:W-:Y:S02]  /*2910*/  @P2 FSEL R25, R25, 1, !P3 ;  /* 0x3f80000019192808 */ /* 0x000fe40005800000 */
[----:B------:R-:W-:Y:S01]  /*2920*/  IADD3 R29, PT, PT, R29, 0x8, RZ ;  /* 0x000000081d1d7810 */ /* 0x000fe20007ffe0ff */
        /* <DEDUP_REMOVED lines=9> */
[----:B--2---:R-:W-:-:S04]  /*29c0*/  FSETP.NEU.AND P5, PT, R26, RZ, PT ;  /* 0x000000ff1a00720b */ /* 0x004fc80003fad000 */
[----:B------:R-:W-:Y:S02]  /*29d0*/  @P0 FSEL R25, R25, 1, !P5 ;  /* 0x3f80000019190808 */ /* 0x000fe40006800000 */
[----:B---3--:R-:W-:-:S04]  /*29e0*/  FSETP.NEU.AND P6, PT, R16, RZ, PT ;  /* 0x000000ff1000720b */ /* 0x008fc80003fcd000 */
[----:B------:R-:W-:Y:S02]  /*29f0*/  @P1 FSEL R25, R25, 1, !P6 ;  /* 0x3f80000019191808 */ /* 0x000fe40007000000 */
[----:B----4-:R-:W-:Y:S02]  /*2a00*/  FSETP.NEU.AND P4, PT, R20, RZ, PT ;  /* 0x000000ff1400720b */ /* 0x010fe40003f8d000 */
[----:B------:R-:W-:Y:S02]  /*2a10*/  ISETP.NE.AND P1, PT, R29, RZ, PT ;  /* 0x000000ff1d00720c */ /* 0x000fe40003f25270 */
[----:B-----5:R-:W-:Y:S02]  /*2a20*/  FSETP.NEU.AND P3, PT, R17, RZ, PT ;  /* 0x000000ff1100720b */ /* 0x020fe40003f6d000 */
[----:B------:R-:W-:-:S07]  /*2a30*/  FSETP.NEU.AND P2, PT, R27, RZ, PT ;  /* 0x000000ff1b00720b */ /* 0x000fce0003f4d000 */
[----:B------:R-:W-:Y:S02]  /*2a40*/  @P4 FSEL R25, R25, 1, !P3 ;  /* 0x3f80000019194808 */ /* 0x000fe40005800000 */
[----:B------:R-:W-:-:S04]  /*2a50*/  FSETP.NEU.AND P0, PT, R22, RZ, PT ;  /* 0x000000ff1600720b */ /* 0x000fc80003f0d000 */
[----:B------:R-:W-:Y:S01]  /*2a60*/  @P2 FSEL R25, R25, 1, !P0 ;  /* 0x3f80000019192808 */ /* 0x000fe20004000000 */
[----:B------:R-:W-:Y:S08]  /*2a70*/  @P1 BRA `(.L_x_201) ;  /* 0xfffffff800d41947 */ /* 0x000ff0000383ffff */
.L_x_200:
        /* <DEDUP_REMOVED lines=9> */
[----:B------:R-:W-:Y:S01]  /*2b10*/  IMAD R13, R9, UR10, R4 ;  /* 0x0000000a090d7c24 */ /* 0x000fe2000f8e0204 */
[----:B------:R-:W-:-:S03]  /*2b20*/  IADD3 R2, PT, PT, R4, UR11, RZ ;  /* 0x0000000b04027c10 */ /* 0x000fc6000fffe0ff */
[C---:B------:R-:W-:Y:S01]  /*2b30*/  VIADD R15, R13.reuse, 0x1 ;  /* 0x000000010d0f7836 */ /* 0x040fe20000000000 */
[C---:B------:R-:W-:Y:S01]  /*2b40*/  IADD3 R17, PT, PT, R13.reuse, 0x2, RZ ;  /* 0x000000020d117810 */ /* 0x040fe20007ffe0ff */
[----:B------:R-:W-:Y:S01]  /*2b50*/  IMAD R16, R2, R5, R0 ;  /* 0x0000000502107224 */ /* 0x000fe200078e0200 */
[----:B------:R-:W1:Y:S01]  /*2b60*/  LDC.64 R6, c[0x0][0x388] ;  /* 0x0000e200ff067b82 */ /* 0x000e620000000a00 */
[----:B------:R-:W-:-:S03]  /*2b70*/  VIADD R19, R13, 0x3 ;  /* 0x000000030d137836 */ /* 0x000fc60000000000 */
        /* <DEDUP_REMOVED lines=19> */
[----:B------:R-:W-:Y:S01]  /*2cb0*/  VIADD R4, R4, 0x4 ;  /* 0x0000000404047836 */ /* 0x000fe20000000000 */
[----:B--2---:R-:W-:Y:S02]  /*2cc0*/  FSETP.NEU.AND P2, PT, R2, RZ, PT ;  /* 0x000000ff0200720b */ /* 0x004fe40003f4d000 */
[----:B---3--:R-:W-:Y:S02]  /*2cd0*/  FSETP.NEU.AND P4, PT, R14, RZ, PT ;  /* 0x000000ff0e00720b */ /* 0x008fe40003f8d000 */
[----:B----4-:R-:W-:-:S02]  /*2ce0*/  FSETP.NEU.AND P1, PT, R12, RZ, PT ;  /* 0x000000ff0c00720b */ /* 0x010fc40003f2d000 */
[----:B-----5:R-:W-:-:S07]  /*2cf0*/  FSETP.NEU.AND P3, PT, R16, RZ, PT ;  /* 0x000000ff1000720b */ /* 0x020fce0003f6d000 */
[----:B------:R-:W-:Y:S02]  /*2d00*/  @P2 FSEL R25, R25, 1, !P3 ;  /* 0x3f80000019192808 */ /* 0x000fe40005800000 */
[----:B------:R-:W-:Y:S02]  /*2d10*/  FSETP.NEU.AND P0, PT, R10, RZ, PT ;  /* 0x000000ff0a00720b */ /* 0x000fe40003f0d000 */
[----:B------:R-:W-:Y:S02]  /*2d20*/  FSETP.NEU.AND P5, PT, R18, RZ, PT ;  /* 0x000000ff1200720b */ /* 0x000fe40003fad000 */
[----:B------:R-:W-:Y:S02]  /*2d30*/  FSETP.NEU.AND P2, PT, R20, RZ, PT ;  /* 0x000000ff1400720b */ /* 0x000fe40003f4d000 */
[----:B------:R-:W-:Y:S02]  /*2d40*/  @P4 FSEL R25, R25, 1, !P5 ;  /* 0x3f80000019194808 */ /* 0x000fe40006800000 */
[----:B------:R-:W-:-:S02]  /*2d50*/  FSETP.NEU.AND P3, PT, R6, RZ, PT ;  /* 0x000000ff0600720b */ /* 0x000fc40003f6d000 */
[----:B------:R-:W-:-:S04]  /*2d60*/  @P1 FSEL R25, R25, 1, !P2 ;  /* 0x3f80000019191808 */ /* 0x000fc80005000000 */
[----:B------:R-:W-:-:S07]  /*2d70*/  @P0 FSEL R25, R25, 1, !P3 ;  /* 0x3f80000019190808 */ /* 0x000fce0005800000 */
.L_x_202:
[----:B------:R-:W-:Y:S05]  /*2d80*/  BRA.U !UP1, `(.L_x_168) ;  /* 0x0000000d09387547 */ /* 0x000fea000b800000 */
[----:B------:R-:W-:Y:S02]  /*2d90*/  UISETP.NE.AND UP0, UPT, UR4, 0x1, UPT ;  /* 0x000000010400788c */ /* 0x000fe4000bf05270 */
[----:B------:R-:W-:-:S04]  /*2da0*/  ULOP3.LUT UR5, UR10, 0x1, URZ, 0xc0, !UPT ;  /* 0x000000010a057892 */ /* 0x000fc8000f8ec0ff */
[----:B------:R-:W-:-:S03]  /*2db0*/  UISETP.NE.U32.AND UP1, UPT, UR5, 0x1, UPT ;  /* 0x000000010500788c */ /* 0x000fc6000bf25070 */
[----:B------:R-:W-:Y:S08]  /*2dc0*/  BRA.U !UP0, `(.L_x_203) ;  /* 0x0000000108587547 */ /* 0x000ff0000b800000 */
[----:B------:R-:W0:Y:S01]  /*2dd0*/  LDC.64 R10, c[0x0][0x380] ;  /* 0x0000e000ff0a7b82 */ /* 0x000e220000000a00 */
[----:B------:R-:W-:Y:S01]  /*2de0*/  IMAD R13, R9, UR10, R4 ;  /* 0x0000000a090d7c24 */ /* 0x000fe2000f8e0204 */
[----:B------:R-:W-:-:S03]  /*2df0*/  IADD3 R2, PT, PT, R4, UR11, RZ ;  /* 0x0000000b04027c10 */ /* 0x000fc6000fffe0ff */
[C---:B------:R-:W-:Y:S02]  /*2e00*/  VIADD R15, R13.reuse, 0x1 ;  /* 0x000000010d0f7836 */ /* 0x040fe40000000000 */
[-C--:B------:R-:W-:Y:S01]  /*2e10*/  IMAD R2, R2, R5.reuse, R0 ;  /* 0x0000000502027224 */ /* 0x080fe200078e0200 */
[----:B------:R-:W1:Y:S04]  /*2e20*/  LDC.64 R6, c[0x0][0x388] ;  /* 0x0000e200ff067b82 */ /* 0x000e680000000a00 */
[----:B------:R-:W-:Y:S01]  /*2e30*/  IADD3 R17, PT, PT, R2, R5, RZ ;  /* 0x0000000502117210 */ /* 0x000fe20007ffe0ff */
        /* <DEDUP_REMOVED lines=9> */
[----:B--2---:R-:W-:-:S02]  /*2ed0*/  FSETP.NEU.AND P0, PT, R12, RZ, PT ;  /* 0x000000ff0c00720b */ /* 0x004fc40003f0d000 */
[----:B---3--:R-:W-:Y:S02]  /*2ee0*/  FSETP.NEU.AND P2, PT, R14, RZ, PT ;  /* 0x000000ff0e00720b */ /* 0x008fe40003f4d000 */
[----:B----4-:R-:W-:Y:S02]  /*2ef0*/  FSETP.NEU.AND P1, PT, R10, RZ, PT ;  /* 0x000000ff0a00720b */ /* 0x010fe40003f2d000 */
[----:B-----5:R-:W-:-:S07]  /*2f00*/  FSETP.NEU.AND P3, PT, R6, RZ, PT ;  /* 0x000000ff0600720b */ /* 0x020fce0003f6d000 */
[----:B------:R-:W-:-:S04]  /*2f10*/  @P0 FSEL R25, R25, 1, !P1 ;  /* 0x3f80000019190808 */ /* 0x000fc80004800000 */
[----:B------:R-:W-:-:S07]  /*2f20*/  @P2 FSEL R25, R25, 1, !P3 ;  /* 0x3f80000019192808 */ /* 0x000fce0005800000 */
.L_x_203:
[----:B------:R-:W-:Y:S05]  /*2f30*/  BRA.U UP1, `(.L_x_168) ;  /* 0x0000000901cc7547 */ /* 0x000fea000b800000 */
[----:B------:R-:W0:Y:S01]  /*2f40*/  LDC.64 R6, c[0x0][0x380] ;  /* 0x0000e000ff067b82 */ /* 0x000e220000000a00 */
[----:B------:R-:W-:Y:S01]  /*2f50*/  IMAD R9, R9, UR10, R4 ;  /* 0x0000000a09097c24 */ /* 0x000fe2000f8e0204 */
[----:B------:R-:W-:-:S06]  /*2f60*/  IADD3 R4, PT, PT, R4, UR11, RZ ;  /* 0x0000000b04047c10 */ /* 0x000fcc000fffe0ff */
[----:B------:R-:W1:Y:S01]  /*2f70*/  LDC.64 R10, c[0x0][0x388] ;  /* 0x0000e200ff0a7b82 */ /* 0x000e620000000a00 */
[----:B0-----:R-:W-:-:S04]  /*2f80*/  IMAD.WIDE.U32 R6, R9, 0x4, R6 ;  /* 0x0000000409067825 */ /* 0x001fc800078e0006 */
[----:B------:R-:W-:Y:S02]  /*2f90*/  IMAD R9, R4, R5, R0 ;  /* 0x0000000504097224 */ /* 0x000fe400078e0200 */
[----:B------:R-:W2:Y:S02]  /*2fa0*/  LDG.E.CONSTANT R6, desc[UR8][R6.64] ;  /* 0x0000000806067981 */ /* 0x000ea4000c1e9900 */
[----:B-1----:R-:W-:-:S06]  /*2fb0*/  IMAD.WIDE.U32 R8, R9, 0x4, R10 ;  /* 0x0000000409087825 */ /* 0x002fcc00078e000a */
[----:B------:R-:W3:Y:S01]  /*2fc0*/  LDG.E.CONSTANT R8, desc[UR8][R8.64] ;  /* 0x0000000808087981 */ /* 0x000ee2000c1e9900 */
[----:B--2---:R-:W-:Y:S02]  /*2fd0*/  FSETP.NEU.AND P0, PT, R6, RZ, PT ;  /* 0x000000ff0600720b */ /* 0x004fe40003f0d000 */
[----:B---3--:R-:W-:-:S11]  /*2fe0*/  FSETP.NEU.AND P1, PT, R8, RZ, PT ;  /* 0x000000ff0800720b */ /* 0x008fd60003f2d000 */
[----:B------:R-:W-:Y:S01]  /*2ff0*/  @P0 FSEL R25, R25, 1, !P1 ;  /* 0x3f80000019190808 */ /* 0x000fe20004800000 */
[----:B------:R-:W-:Y:S06]  /*3000*/  BRA `(.L_x_168) ;  /* 0x0000000800987947 */ /* 0x000fec0003800000 */
.L_x_171:
        /* <DEDUP_REMOVED lines=11> */
[CC--:B------:R-:W-:Y:S01]  /*30c0*/  IMAD R23, R8.reuse, R5.reuse, R10 ;  /* 0x0000000508177224 */ /* 0x0c0fe200078e020a */
[C---:B------:R-:W-:Y:S01]  /*30d0*/  IADD3 R14, PT, PT, R8.reuse, 0x4, RZ ;  /* 0x00000004080e7810 */ /* 0x040fe20007ffe0ff */
[C---:B------:R-:W-:Y:S01]  /*30e0*/  VIADD R13, R8.reuse, 0x3 ;  /* 0x00000003080d7836 */ /* 0x040fe20000000000 */
[C---:B------:R-:W-:Y:S01]  /*30f0*/  IADD3 R21, PT, PT, R8.reuse, 0x6, RZ ;  /* 0x0000000608157810 */ /* 0x040fe20007ffe0ff */
[----:B------:R-:W-:Y:S01]  /*3100*/  VIADD R20, R8, 0x5 ;  /* 0x0000000508147836 */ /* 0x000fe20000000000 */
[----:B------:R-:W-:Y:S01]  /*3110*/  LOP3.LUT R7, R4, 0xfffffff8, RZ, 0xc0, !PT ;  /* 0xfffffff804077812 */ /* 0x000fe200078ec0ff */
[----:B------:R-:W-:Y:S01]  /*3120*/  VIADD R22, R8, 0x7 ;  /* 0x0000000708167836 */ /* 0x000fe20000000000 */
[----:B------:R-:W-:Y:S01]  /*3130*/  IADD3 R23, PT, PT, R23, UR6, RZ ;  /* 0x0000000617177c10 */ /* 0x000fe2000fffe0ff */
[----:B------:R-:W-:Y:S01]  /*3140*/  IMAD.IADD R2, R0, 0x1, R11 ;  /* 0x0000000100027824 */ /* 0x000fe200078e020b */
[----:B------:R-:W-:Y:S01]  /*3150*/  IADD3 R24, PT, PT, -R7, RZ, RZ ;  /* 0x000000ff07187210 */ /* 0x000fe20007ffe1ff */
[----:B------:R-:W-:-:S02]  /*3160*/  IMAD R11, R13, R5, R0 ;  /* 0x000000050d0b7224 */ /* 0x000fc400078e0200 */
[----:B------:R-:W-:Y:S02]  /*3170*/  IMAD R10, R9, R4, 0x3 ;  /* 0x00000003090a7424 */ /* 0x000fe400078e0204 */
[-CC-:B------:R-:W-:Y:S02]  /*3180*/  IMAD R12, R12, R5.reuse, R0.reuse ;  /* 0x000000050c0c7224 */ /* 0x180fe400078e0200 */
[-CC-:B------:R-:W-:Y:S02]  /*3190*/  IMAD R13, R14, R5.reuse, R0.reuse ;  /* 0x000000050e0d7224 */ /* 0x180fe400078e0200 */
[-CC-:B------:R-:W-:Y:S02]  /*31a0*/  IMAD R20, R20, R5.reuse, R0.reuse ;  /* 0x0000000514147224 */ /* 0x180fe400078e0200 */
[-CC-:B------:R-:W-:Y:S02]  /*31b0*/  IMAD R21, R21, R5.reuse, R0.reuse ;  /* 0x0000000515157224 */ /* 0x180fe400078e0200 */
[----:B------:R-:W-:-:S07]  /*31c0*/  IMAD R22, R22, R5, R0 ;  /* 0x0000000516167224 */ /* 0x000fce00078e0200 */
.L_x_205:
[----:B------:R-:W1:Y:S01]  /*31d0*/  LDC.64 R14, c[0x0][0x380] ;  /* 0x0000e000ff0e7b82 */ /* 0x000e620000000a00 */
[----:B------:R-:W-:-:S07]  /*31e0*/  VIADD R27, R10, 0xfffffffd ;  /* 0xfffffffd0a1b7836 */ /* 0x000fce0000000000 */
[----:B------:R-:W2:Y:S01]  /*31f0*/  LDC.64 R18, c[0x0][0x388] ;  /* 0x0000e200ff127b82 */ /* 0x000ea20000000a00 */
[----:B-1----:R-:W-:-:S06]  /*3200*/  IMAD.WIDE.U32 R26, R27, 0x4, R14 ;  /* 0x000000041b1a7825 */ /* 0x002fcc00078e000e */
[----:B0-----:R-:W3:Y:S01]  /*3210*/  LDG.E.CONSTANT R27, desc[UR8][R26.64] ;  /* 0x000000081a1b7981 */ /* 0x001ee2000c1e9900 */
[----:B--2---:R-:W-:-:S06]  /*3220*/  IMAD.WIDE.U32 R16, R23, 0x4, R18 ;  /* 0x0000000417107825 */ /* 0x004fcc00078e0012 */
[----:B------:R-:W3:Y:S01]  /*3230*/  LDG.E.CONSTANT R16, desc[UR8][R16.64] ;  /* 0x0000000810107981 */ /* 0x000ee2000c1e9900 */
[----:B------:R-:W-:Y:S01]  /*3240*/  IADD3 R29, PT, PT, R10, -0x2, RZ ;  /* 0xfffffffe0a1d7810 */ /* 0x000fe20007ffe0ff */
[----:B---3--:R-:W-:-:S04]  /*3250*/  FADD R26, R16, R27 ;  /* 0x0000001b101a7221 */ /* 0x008fc80000000000 */
[----:B------:R-:W-:-:S04]  /*3260*/  IMAD.WIDE.U32 R16, R29, 0x4, R14 ;  /* 0x000000041d107825 */ /* 0x000fc800078e000e */
[----:B------:R-:W-:Y:S02]  /*3270*/  IMAD.WIDE.U32 R28, R2, 0x4, R18 ;  /* 0x00000004021c7825 */ /* 0x000fe400078e0012 */
[----:B------:R-:W2:Y:S04]  /*3280*/  LDG.E.CONSTANT R17, desc[UR8][R16.64] ;  /* 0x0000000810117981 */ /* 0x000ea8000c1e9900 */
[----:B------:R-:W2:Y:S01]  /*3290*/  LDG.E.CONSTANT R28, desc[UR8][R28.64] ;  /* 0x000000081c1c7981 */ /* 0x000ea2000c1e9900 */
[----:B------:R-:W-:Y:S02]  /*32a0*/  VIADD R27, R10, 0xffffffff ;  /* 0xffffffff0a1b7836 */ /* 0x000fe40000000000 */
[----:B--2---:R-:W-:Y:S01]  /*32b0*/  FADD R28, R28, R17 ;  /* 0x000000111c1c7221 */ /* 0x004fe20000000000 */
[----:B------:R-:W-:-:S04]  /*32c0*/  IMAD.WIDE.U32 R16, R12, 0x4, R18 ;  /* 0x000000040c107825 */ /* 0x000fc800078e0012 */
[----:B------:R-:W-:Y:S01]  /*32d0*/  FMNMX3 R25, R25, R26, R28, PT ;  /* 0x0000001a19197276 */ /* 0x000fe2000380001c */
[----:B------:R-:W-:Y:S01]  /*32e0*/  IMAD.WIDE.U32 R26, R27, 0x4, R14 ;  /* 0x000000041b1a7825 */ /* 0x000fe200078e000e */
[----:B------:R-:W2:Y:S05]  /*32f0*/  LDG.E.CONSTANT R16, desc[UR8][R16.64] ;  /* 0x0000000810107981 */ /* 0x000eaa000c1e9900 */
[----:B------:R-:W2:Y:S01]  /*3300*/  LDG.E.CONSTANT R27, desc[UR8][R26.64] ;  /* 0x000000081a1b7981 */ /* 0x000ea2000c1e9900 */
[----:B------:R-:W-:-:S06]  /*3310*/  IMAD.WIDE.U32 R28, R11, 0x4, R18 ;  /* 0x000000040b1c7825 */ /* 0x000fcc00078e0012 */
[----:B------:R-:W3:Y:S01]  /*3320*/  LDG.E.CONSTANT R28, desc[UR8][R28.64] ;  /* 0x000000081c1c7981 */ /* 0x000ee2000c1e9900 */
[----:B--2---:R-:W-:Y:S01]  /*3330*/  FADD R26, R16, R27 ;  /* 0x0000001b101a7221 */ /* 0x004fe20000000000 */
[----:B------:R-:W-:-:S06]  /*3340*/  IMAD.WIDE.U32 R16, R10, 0x4, R14 ;  /* 0x000000040a107825 */ /* 0x000fcc00078e000e */
[----:B------:R-:W3:Y:S01]  /*3350*/  LDG.E.CONSTANT R17, desc[UR8][R16.64] ;  /* 0x0000000810117981 */ /* 0x000ee2000c1e9900 */
[----:B------:R-:W-:Y:S01]  /*3360*/  IADD3 R27, PT, PT, R10, 0x1, RZ ;  /* 0x000000010a1b7810 */ /* 0x000fe20007ffe0ff */
[----:B---3--:R-:W-:Y:S01]  /*3370*/  FADD R28, R28, R17 ;  /* 0x000000111c1c7221 */ /* 0x008fe20000000000 */
[----:B------:R-:W-:-:S04]  /*3380*/  IMAD.WIDE.U32 R16, R13, 0x4, R18 ;  /* 0x000000040d107825 */ /* 0x000fc800078e0012 */
[----:B------:R-:W-:Y:S01]  /*3390*/  FMNMX3 R25, R25, R26, R28, PT ;  /* 0x0000001a19197276 */ /* 0x000fe2000380001c */
[----:B------:R-:W-:Y:S01]  /*33a0*/  IMAD.WIDE.U32 R26, R27, 0x4, R14 ;  /* 0x000000041b1a7825 */ /* 0x000fe200078e000e */
[----:B------:R-:W2:Y:S05]  /*33b0*/  LDG.E.CONSTANT R16, desc[UR8][R16.64] ;  /* 0x0000000810107981 */ /* 0x000eaa000c1e9900 */
[----:B------:R-:W2:Y:S01]  /*33c0*/  LDG.E.CONSTANT R27, desc[UR8][R26.64] ;  /* 0x000000081a1b7981 */ /* 0x000ea2000c1e9900 */
[----:B------:R-:W-:Y:S02]  /*33d0*/  VIADD R29, R10, 0x2 ;  /* 0x000000020a1d7836 */ /* 0x000fe40000000000 */
[----:B--2---:R-:W-:-:S02]  /*33e0*/  FADD R26, R16, R27 ;  /* 0x0000001b101a7221 */ /* 0x004fc40000000000 */
[----:B------:R-:W-:-:S04]  /*33f0*/  IMAD.WIDE.U32 R16, R29, 0x4, R14 ;  /* 0x000000041d107825 */ /* 0x000fc800078e000e */
[----:B------:R-:W-:Y:S02]  /*3400*/  IMAD.WIDE.U32 R28, R20, 0x4, R18 ;  /* 0x00000004141c7825 */ /* 0x000fe400078e0012 */
[----:B------:R-:W2:Y:S04]  /*3410*/  LDG.E.CONSTANT R17, desc[UR8][R16.64] ;  /* 0x0000000810117981 */ /* 0x000ea8000c1e9900 */
[----:B------:R-:W2:Y:S01]  /*3420*/  LDG.E.CONSTANT R28, desc[UR8][R28.64] ;  /* 0x000000081c1c7981 */ /* 0x000ea2000c1e9900 */
[----:B------:R-:W-:Y:S01]  /*3430*/  IADD3 R27, PT, PT, R10, 0x3, RZ ;  /* 0x000000030a1b7810 */ /* 0x000fe20007ffe0ff */
[----:B--2---:R-:W-:Y:S01]  /*3440*/  FADD R28, R28, R17 ;  /* 0x000000111c1c7221 */ /* 0x004fe20000000000 */
[----:B------:R-:W-:-:S04]  /*3450*/  VIADD R17, R10, 0x4 ;  /* 0x000000040a117836 */ /* 0x000fc80000000000 */
[----:B------:R-:W-:Y:S01]  /*3460*/  FMNMX3 R25, R25, R26, R28, PT ;  /* 0x0000001a19197276 */ /* 0x000fe2000380001c */
[----:B------:R-:W-:-:S04]  /*3470*/  IMAD.WIDE.U32 R26, R27, 0x4, R14 ;  /* 0x000000041b1a7825 */ /* 0x000fc800078e000e */
[----:B------:R-:W-:Y:S02]  /*3480*/  IMAD.WIDE.U32 R14, R17, 0x4, R14 ;  /* 0x00000004110e7825 */ /* 0x000fe400078e000e */
[----:B------:R-:W2:Y:S02]  /*3490*/  LDG.E.CONSTANT R26, desc[UR8][R26.64] ;  /* 0x000000081a1a7981 */ /* 0x000ea4000c1e9900 */
[--C-:B------:R-:W-:Y:S02]  /*34a0*/  IMAD.WIDE.U32 R16, R21, 0x4, R18.reuse ;  /* 0x0000000415107825 */ /* 0x100fe400078e0012 */
[----:B------:R-:W3:Y:S02]  /*34b0*/  LDG.E.CONSTANT R15, desc[UR8][R14.64] ;  /* 0x000000080e0f7981 */ /* 0x000ee4000c1e9900 */
[----:B------:R-:W-:Y:S02]  /*34c0*/  IMAD.WIDE.U32 R18, R22, 0x4, R18 ;  /* 0x0000000416127825 */ /* 0x000fe400078e0012 */
[----:B------:R-:W2:Y:S04]  /*34d0*/  LDG.E.CONSTANT R17, desc[UR8][R16.64] ;  /* 0x0000000810117981 */ /* 0x000ea8000c1e9900 */
[----:B------:R-:W3:Y:S01]  /*34e0*/  LDG.E.CONSTANT R18, desc[UR8][R18.64] ;  /* 0x0000000812127981 */ /* 0x000ee2000c1e9900 */
        /* <DEDUP_REMOVED lines=10> */
[----:B------:R-:W-:Y:S02]  /*3590*/  IMAD R23, R5, 0x8, R23 ;  /* 0x0000000805177824 */ /* 0x000fe400078e0217 */
[----:B--2---:R-:W-:Y:S01]  /*35a0*/  FADD R28, R17, R26 ;  /* 0x0000001a111c7221 */ /* 0x004fe20000000000 */
[----:B---3--:R-:W-:-:S05]  /*35b0*/  FADD R29, R18, R15 ;  /* 0x0000000f121d7221 */ /* 0x008fca0000000000 */
[----:B------:R-:W-:Y:S01]  /*35c0*/  FMNMX3 R25, R25, R28, R29, PT ;  /* 0x0000001c19197276 */ /* 0x000fe2000380001d */
[----:B------:R-:W-:Y:S06]  /*35d0*/  @P0 BRA `(.L_x_205) ;  /* 0xfffffff800fc0947 */ /* 0x000fec000383ffff */
.L_x_204:
        /* <DEDUP_REMOVED lines=8> */
[----:B------:R-:W-:Y:S01]  /*3660*/  IMAD R20, R2, R5, R0 ;  /* 0x0000000502147224 */ /* 0x000fe200078e0200 */
[C---:B------:R-:W-:Y:S01]  /*3670*/  IADD3 R15, PT, PT, R13.reuse, 0x2, RZ ;  /* 0x000000020d0f7810 */ /* 0x040fe20007ffe0ff */
[----:B------:R-:W2:Y:S01]  /*3680*/  LDC.64 R16, c[0x0][0x388] ;  /* 0x0000e200ff107b82 */ /* 0x000ea20000000a00 */
[----:B------:R-:W-:Y:S02]  /*3690*/  VIADD R19, R13, 0x1 ;  /* 0x000000010d137836 */ /* 0x000fe40000000000 */
[----:B------:R-:W-:-:S04]  /*36a0*/  IMAD.IADD R12, R20, 0x1, R5 ;  /* 0x00000001140c7824 */ /* 0x000fc800078e0205 */
[----:B------:R-:W-:Y:S02]  /*36b0*/  IMAD.IADD R6, R12, 0x1, R5 ;  /* 0x000000010c067824 */ /* 0x000fe400078e0205 */
[C-C-:B-1----:R-:W-:Y:S01]  /*36c0*/  IMAD.WIDE.U32 R22, R13.reuse, 0x4, R10.reuse ;  /* 0x000000040d167825 */ /* 0x142fe200078e000a */
[----:B------:R-:W-:Y:S02]  /*36d0*/  IADD3 R13, PT, PT, R13, 0x3, RZ ;  /* 0x000000030d0d7810 */ /* 0x000fe40007ffe0ff */
[----:B------:R-:W-:Y:S01]  /*36e0*/  IADD3 R27, PT, PT, R6, R5, RZ ;  /* 0x00000005061b7210 */ /* 0x000fe20007ffe0ff */
[--C-:B------:R-:W-:Y:S01]  /*36f0*/  IMAD.WIDE.U32 R18, R19, 0x4, R10.reuse ;  /* 0x0000000413127825 */ /* 0x100fe200078e000a */
[----:B0-----:R0:W3:Y:S03]  /*3700*/  LDG.E.CONSTANT R2, desc[UR8][R22.64] ;  /* 0x0000000816027981 */ /* 0x0010e6000c1e9900 */
[----:B------:R-:W-:-:S02]  /*3710*/  IMAD.WIDE.U32 R14, R15, 0x4, R10 ;  /* 0x000000040f0e7825 */ /* 0x000fc400078e000a */
[----:B------:R-:W4:Y:S02]  /*3720*/  LDG.E.CONSTANT R18, desc[UR8][R18.64] ;  /* 0x0000000812127981 */ /* 0x000f24000c1e9900 */
[----:B------:R-:W-:Y:S02]  /*3730*/  IMAD.WIDE.U32 R10, R13, 0x4, R10 ;  /* 0x000000040d0a7825 */ /* 0x000fe400078e000a */
[----:B------:R-:W5:Y:S02]  /*3740*/  LDG.E.CONSTANT R15, desc[UR8][R14.64] ;  /* 0x000000080e0f7981 */ /* 0x000f64000c1e9900 */
[--C-:B--2---:R-:W-:Y:S02]  /*3750*/  IMAD.WIDE.U32 R20, R20, 0x4, R16.reuse ;  /* 0x0000000414147825 */ /* 0x104fe400078e0010 */
[----:B------:R-:W2:Y:S02]  /*3760*/  LDG.E.CONSTANT R11, desc[UR8][R10.64] ;  /* 0x000000080a0b7981 */ /* 0x000ea4000c1e9900 */
[----:B------:R-:W-:-:S02]  /*3770*/  IMAD.WIDE.U32 R12, R12, 0x4, R16 ;  /* 0x000000040c0c7825 */ /* 0x000fc400078e0010 */
[----:B------:R-:W3:Y:S02]  /*3780*/  LDG.E.CONSTANT R21, desc[UR8][R20.64] ;  /* 0x0000000814157981 */ /* 0x000ee4000c1e9900 */
[--C-:B0-----:R-:W-:Y:S02]  /*3790*/  IMAD.WIDE.U32 R22, R6, 0x4, R16.reuse ;  /* 0x0000000406167825 */ /* 0x101fe400078e0010 */
[----:B------:R-:W4:Y:S02]  /*37a0*/  LDG.E.CONSTANT R13, desc[UR8][R12.64] ;  /* 0x000000080c0d7981 */ /* 0x000f24000c1e9900 */
[----:B------:R-:W-:Y:S02]  /*37b0*/  IMAD.WIDE.U32 R16, R27, 0x4, R16 ;  /* 0x000000041b107825 */ /* 0x000fe400078e0010 */
[----:B------:R-:W5:Y:S04]  /*37c0*/  LDG.E.CONSTANT R22, desc[UR8][R22.64] ;  /* 0x0000000816167981 */ /* 0x000f68000c1e9900 */
[----:B------:R-:W2:Y:S01]  /*37d0*/  LDG.E.CONSTANT R16, desc[UR8][R16.64] ;  /* 0x0000000810107981 */ /* 0x000ea2000c1e9900 */
[----:B------:R-:W-:-:S02]  /*37e0*/  VIADD R7, R7, 0x4 ;  /* 0x0000000407077836 */ /* 0x000fc40000000000 */
[----:B---3--:R-:W-:Y:S01]  /*37f0*/  FADD R2, R21, R2 ;  /* 0x0000000215027221 */ /* 0x008fe20000000000 */
[----:B----4-:R-:W-:Y:S01]  /*3800*/  FADD R6, R13, R18 ;  /* 0x000000120d067221 */ /* 0x010fe20000000000 */
[----:B-----5:R-:W-:-:S04]  /*3810*/  FADD R19, R22, R15 ;  /* 0x0000000f16137221 */ /* 0x020fc80000000000 */
[----:B------:R-:W-:Y:S01]  /*3820*/  FMNMX3 R2, R25, R2, R6, PT ;  /* 0x0000000219027276 */ /* 0x000fe20003800006 */
[----:B--2---:R-:W-:-:S05]  /*3830*/  FADD R18, R16, R11 ;  /* 0x0000000b10127221 */ /* 0x004fca0000000000 */
[----:B------:R-:W-:-:S07]  /*3840*/  FMNMX3 R25, R2, R19, R18, PT ;  /* 0x0000001302197276 */ /* 0x000fce0003800012 */
.L_x_206:
[----:B------:R-:W-:Y:S05]  /*3850*/  @!P1 BRA `(.L_x_168) ;  /* 0x0000000000849947 */ /* 0x000fea0003800000 */
[----:B------:R-:W1:Y:S01]  /*3860*/  LDC.64 R16, c[0x0][0x380] ;  /* 0x0000e000ff107b82 */ /* 0x000e620000000a00 */
[----:B------:R-:W-:Y:S02]  /*3870*/  ISETP.NE.AND P0, PT, R24, 0x1, PT ;  /* 0x000000011800780c */ /* 0x000fe40003f05270 */
[----:B------:R-:W-:-:S04]  /*3880*/  LOP3.LUT R2, R4, 0x1, RZ, 0xc0, !PT ;  /* 0x0000000104027812 */ /* 0x000fc800078ec0ff */
[----:B------:R-:W-:Y:S01]  /*3890*/  ISETP.NE.U32.AND P1, PT, R2, 0x1, PT ;  /* 0x000000010200780c */ /* 0x000fe20003f25070 */
[----:B------:R-:W2:Y:S06]  /*38a0*/  LDC.64 R14, c[0x0][0x388] ;  /* 0x0000e200ff0e7b82 */ /* 0x000eac0000000a00 */
[----:B------:R-:W-:Y:S01]  /*38b0*/  @P0 IADD3 R2, PT, PT, R8, R7, RZ ;  /* 0x0000000708020210 */ /* 0x000fe20007ffe0ff */
[----:B------:R-:W-:Y:S01]  /*38c0*/  @P0 IMAD R19, R9, R4, R7 ;  /* 0x0000000409130224 */ /* 0x000fe200078e0207 */
[----:B------:R-:W3:Y:S01]  /*38d0*/  LDC.64 R12, c[0x0][0x380] ;  /* 0x0000e000ff0c7b82 */ /* 0x000ee20000000a00 */
[----:B------:R-:W-:-:S02]  /*38e0*/  @P0 VIADD R7, R7, 0x2 ;  /* 0x0000000207070836 */ /* 0x000fc40000000000 */
[----:B------:R-:W-:Y:S01]  /*38f0*/  @P0 IMAD R2, R2, R5, R0 ;  /* 0x0000000502020224 */ /* 0x000fe200078e0200 */
[----:B------:R-:W-:Y:S01]  /*3900*/  @P0 IADD3 R21, PT, PT, R19, 0x1, RZ ;  /* 0x0000000113150810 */ /* 0x000fe20007ffe0ff */
[----:B------:R-:W-:Y:S01]  /*3910*/  @!P1 IMAD R9, R9, R4, R7 ;  /* 0x0000000409099224 */ /* 0x000fe200078e0207 */
[----:B------:R-:W-:Y:S01]  /*3920*/  @!P1 IADD3 R8, PT, PT, R8, R7, RZ ;  /* 0x0000000708089210 */ /* 0x000fe20007ffe0ff */
[----:B------:R-:W-:Y:S01]  /*3930*/  @P0 IMAD.IADD R23, R2, 0x1, R5 ;  /* 0x0000000102170824 */ /* 0x000fe200078e0205 */
        /* <DEDUP_REMOVED lines=9> */
[----:B---3--:R-:W-:Y:S01]  /*39d0*/  @!P1 IMAD.WIDE.U32 R12, R9, 0x4, R12 ;  /* 0x00000004090c9825 */ /* 0x008fe200078e000c */
[----:B------:R-:W2:Y:S03]  /*39e0*/  @P0 LDG.E.CONSTANT R14, desc[UR8][R14.64] ;  /* 0x000000080e0e0981 */ /* 0x000ea6000c1e9900 */
[----:B----4-:R-:W-:Y:S02]  /*39f0*/  @!P1 IMAD.WIDE.U32 R10, R21, 0x4, R10 ;  /* 0x00000004150a9825 */ /* 0x010fe400078e000a */
[----:B------:R-:W3:Y:S04]  /*3a00*/  @!P1 LDG.E.CONSTANT R13, desc[UR8][R12.64] ;  /* 0x000000080c0d9981 */ /* 0x000ee8000c1e9900 */
[----:B------:R-:W3:Y:S01]  /*3a10*/  @!P1 LDG.E.CONSTANT R10, desc[UR8][R10.64] ;  /* 0x000000080a0a9981 */ /* 0x000ee2000c1e9900 */
[----:B-----5:R-:W-:Y:S01]  /*3a20*/  @P0 FADD R4, R7, R18 ;  /* 0x0000001207040221 */ /* 0x020fe20000000000 */
[----:B--2---:R-:W-:-:S05]  /*3a30*/  @P0 FADD R8, R14, R17 ;  /* 0x000000110e080221 */ /* 0x004fca0000000000 */
[----:B------:R-:W-:Y:S01]  /*3a40*/  @P0 FMNMX3 R25, R25, R4, R8, PT ;  /* 0x0000000419190276 */ /* 0x000fe20003800008 */
[----:B---3--:R-:W-:-:S05]  /*3a50*/  @!P1 FADD R2, R10, R13 ;  /* 0x0000000d0a029221 */ /* 0x008fca0000000000 */
[----:B------:R-:W-:-:S07]  /*3a60*/  @!P1 FMNMX R25, R25, R2, PT ;  /* 0x0000000219199209 */ /* 0x000fce0003800000 */
.L_x_168:
[----:B------:R-:W2:Y:S08]  /*3a70*/  LDC R2, c[0x0][0x398] ;  /* 0x0000e600ff027b82 */ /* 0x000eb00000000800 */
[----:B01----:R-:W0:Y:S01]  /*3a80*/  LDC.64 R6, c[0x0][0x390] ;  /* 0x0000e400ff067b82 */ /* 0x003e220000000a00 */
[----:B--2---:R-:W-:-:S04]  /*3a90*/  IMAD R3, R2, UR7, R3 ;  /* 0x0000000702037c24 */ /* 0x004fc8000f8e0203 */
[----:B------:R-:W-:-:S04]  /*3aa0*/  IMAD R3, R3, R5, R0 ;  /* 0x0000000503037224 */ /* 0x000fc800078e0200 */
[----:B0-----:R-:W-:-:S05]  /*3ab0*/  IMAD.WIDE.U32 R2, R3, 0x4, R6 ;  /* 0x0000000403027825 */ /* 0x001fca00078e0006 */
[----:B------:R-:W-:Y:S01]  /*3ac0*/  STG.E desc[UR8][R2.64], R25 ;  /* 0x0000001902007986 */ /* 0x000fe2000c101908 */
[----:B------:R-:W-:Y:S05]  /*3ad0*/  EXIT ;  /* 0x000000000000794d */ /* 0x000fea0003800000 */
.L_x_207:
        /* <DEDUP_REMOVED lines=10> */
.L_x_782:


//--------------------- .text.semiring_matmul_f32 --------------------------
	.section	.text.semiring_matmul_f32,"ax",@progbits
	.align	128
        .global         semiring_matmul_f32
        .type           semiring_matmul_f32,@function
        .size           semiring_matmul_f32,(.L_x_783 - semiring_matmul_f32)
        .other          semiring_matmul_f32,@"STO_CUDA_ENTRY STV_DEFAULT"
semiring_matmul_f32:
.text.semiring_matmul_f32:
        /* <DEDUP_REMOVED lines=16> */
[----:B0-----:R-:W-:-:S04]  /*0100*/  IADD3 R5, PT, PT, R4, -0x1, RZ ;  /* 0xffffffff04057810 */ /* 0x001fc80007ffe0ff */
[----:B------:R-:W-:-:S13]  /*0110*/  ISETP.GE.U32.AND P0, PT, R5, 0x2, PT ;  /* 0x000000020500780c */ /* 0x000fda0003f06070 */
[----:B------:R-:W-:Y:S05]  /*0120*/  @!P0 BRA `(.L_x_208) ;  /* 0x0000000000188947 */ /* 0x000fea0003800000 */
[C---:B------:R-:W-:Y:S01]  /*0130*/  ISETP.NE.AND P0, PT, R4.reuse, RZ, PT ;  /* 0x000000ff0400720c */ /* 0x040fe20003f05270 */
[----:B------:R-:W-:Y:S01]  /*0140*/  IMAD.MOV.U32 R19, RZ, RZ, RZ ;  /* 0x000000ffff137224 */ /* 0x000fe200078e00ff */
[----:B------:R-:W-:-:S13]  /*0150*/  ISETP.NE.AND P1, PT, R4, 0x3, PT ;  /* 0x000000030400780c */ /* 0x000fda0003f25270 */
[----:B------:R-:W-:Y:S05]  /*0160*/  @P0 BRA P1, `(.L_x_209) ;  /* 0x00000000000c0947 */ /* 0x000fea0000800000 */
[----:B------:R-:W-:Y:S01]  /*0170*/  IMAD.MOV.U32 R19, RZ, RZ, 0x7f800000 ;  /* 0x7f800000ff137424 */ /* 0x000fe200078e00ff */
[----:B------:R-:W-:Y:S06]  /*0180*/  BRA `(.L_x_209) ;  /* 0x0000000000047947 */ /* 0x000fec0003800000 */
.L_x_208:
[----:B------:R-:W-:-:S07]  /*0190*/  MOV R19, 0xff800000 ;  /* 0xff80000000137802 */ /* 0x000fce0000000f00 */
.L_x_209:
        /* <DEDUP_REMOVED lines=26> */
.L_x_215:
[----:B------:R-:W0:Y:S01]  /*0340*/  LDC.64 R12, c[0x0][0x380] ;  /* 0x0000e000ff0c7b82 */ /* 0x000e220000000a00 */
[C---:B------:R-:W-:Y:S01]  /*0350*/  IADD3 R23, PT, PT, R20.reuse, -0x3, RZ ;  /* 0xfffffffd14177810 */ /* 0x040fe20007ffe0ff */
[----:B------:R-:W-:-:S06]  /*0360*/  VIADD R25, R20, 0xfffffffe ;  /* 0xfffffffe14197836 */ /* 0x000fcc0000000000 */
[----:B------:R-:W1:Y:S01]  /*0370*/  LDC.64 R14, c[0x0][0x388] ;  /* 0x0000e200ff0e7b82 */ /* 0x000e620000000a00 */
[----:B0-----:R-:W-:-:S05]  /*0380*/  IMAD.WIDE.U32 R22, R23, 0x4, R12 ;  /* 0x0000000417167825 */ /* 0x001fca00078e000c */
[----:B------:R0:W2:Y:S02]  /*0390*/  LDG.E.CONSTANT R26, desc[UR8][R22.64] ;  /* 0x00000008161a7981 */ /* 0x0000a4000c1e9900 */
[----:B0-----:R-:W-:-:S04]  /*03a0*/  IMAD.WIDE.U32 R22, R25, 0x4, R12 ;  /* 0x0000000419167825 */ /* 0x001fc800078e000c */
[--C-:B-1----:R-:W-:Y:S01]  /*03b0*/  IMAD.WIDE.U32 R24, R18, 0x4, R14.reuse ;  /* 0x0000000412187825 */ /* 0x102fe200078e000e */
[----:B------:R0:W3:Y:S05]  /*03c0*/  LDG.E.CONSTANT R27, desc[UR8][R22.64] ;  /* 0x00000008161b7981 */ /* 0x0000ea000c1e9900 */
[----:B------:R-:W2:Y:S01]  /*03d0*/  LDG.E.CONSTANT R25, desc[UR8][R24.64] ;  /* 0x0000000818197981 */ /* 0x000ea2000c1e9900 */
[----:B0-----:R-:W-:-:S05]  /*03e0*/  IMAD.WIDE.U32 R22, R4, 0x4, R14 ;  /* 0x0000000404167825 */ /* 0x001fca00078e000e */
[----:B------:R0:W3:Y:S01]  /*03f0*/  LDG.E.CONSTANT R29, desc[UR8][R22.64] ;  /* 0x00000008161d7981 */ /* 0x0000e2000c1e9900 */
[----:B--2---:R-:W-:Y:S01]  /*0400*/  FMNMX R28, R25, R26, PT ;  /* 0x0000001a191c7209 */ /* 0x004fe20003800000 */
[----:B------:R-:W-:-:S04]  /*0410*/  VIADD R26, R20, 0xffffffff ;  /* 0xffffffff141a7836 */ /* 0x000fc80000000000 */
[----:B0-----:R-:W-:-:S04]  /*0420*/  IMAD.WIDE.U32 R22, R26, 0x4, R12 ;  /* 0x000000041a167825 */ /* 0x001fc800078e000c */
[----:B------:R-:W-:Y:S01]  /*0430*/  IMAD.WIDE.U32 R24, R8, 0x4, R14 ;  /* 0x0000000408187825 */ /* 0x000fe200078e000e */
[----:B---3--:R-:W-:Y:S01]  /*0440*/  FMNMX R27, R29, R27, PT ;  /* 0x0000001b1d1b7209 */ /* 0x008fe20003800000 */
[----:B------:R0:W2:Y:S03]  /*0450*/  LDG.E.CONSTANT R26, desc[UR8][R22.64] ;  /* 0x00000008161a7981 */ /* 0x0000a6000c1e9900 */
[----:B------:R-:W-:Y:S01]  /*0460*/  FMNMX3 R19, R19, R28, R27, !PT ;  /* 0x0000001c13137276 */ /* 0x000fe2000780001b */
[----:B------:R-:W2:Y:S01]  /*0470*/  LDG.E.CONSTANT R25, desc[UR8][R24.64] ;  /* 0x0000000818197981 */ /* 0x000ea2000c1e9900 */
[----:B0-----:R-:W-:-:S05]  /*0480*/  IMAD.WIDE.U32 R22, R20, 0x4, R12 ;  /* 0x0000000414167825 */ /* 0x001fca00078e000c */
[----:B------:R0:W3:Y:S02]  /*0490*/  LDG.E.CONSTANT R27, desc[UR8][R22.64] ;  /* 0x00000008161b7981 */ /* 0x0000e4000c1e9900 */
[----:B0-----:R-:W-:-:S05]  /*04a0*/  IMAD.WIDE.U32 R22, R9, 0x4, R14 ;  /* 0x0000000409167825 */ /* 0x001fca00078e000e */
[----:B------:R0:W3:Y:S01]  /*04b0*/  LDG.E.CONSTANT R29, desc[UR8][R22.64] ;  /* 0x00000008161d7981 */ /* 0x0000e2000c1e9900 */
[----:B------:R-:W-:-:S05]  /*04c0*/  IADD3 R24, PT, PT, R20, 0x1, RZ ;  /* 0x0000000114187810 */ /* 0x000fca0007ffe0ff */
[----:B0-----:R-:W-:Y:S01]  /*04d0*/  IMAD.WIDE.U32 R22, R24, 0x4, R12 ;  /* 0x0000000418167825 */ /* 0x001fe200078e000c */
[----:B--2---:R-:W-:-:S04]  /*04e0*/  FMNMX R28, R25, R26, PT ;  /* 0x0000001a191c7209 */ /* 0x004fc80003800000 */
[----:B------:R0:W2:Y:S02]  /*04f0*/  LDG.E.CONSTANT R26, desc[UR8][R22.64] ;  /* 0x00000008161a7981 */ /* 0x0000a4000c1e9900 */
[----:B0-----:R-:W-:Y:S01]  /*0500*/  IMAD.WIDE.U32 R22, R10, 0x4, R14 ;  /* 0x000000040a167825 */ /* 0x001fe200078e000e */
[----:B---3--:R-:W-:-:S04]  /*0510*/  FMNMX R29, R29, R27, PT ;  /* 0x0000001b1d1d7209 */ /* 0x008fc80003800000 */
[----:B------:R0:W2:Y:S01]  /*0520*/  LDG.E.CONSTANT R27, desc[UR8][R22.64] ;  /* 0x00000008161b7981 */ /* 0x0000a2000c1e9900 */
[C---:B------:R-:W-:Y:S01]  /*0530*/  VIADD R25, R20.reuse, 0x2 ;  /* 0x0000000214197836 */ /* 0x040fe20000000000 */
[----:B------:R-:W-:Y:S01]  /*0540*/  FMNMX3 R24, R19, R28, R29, !PT ;  /* 0x0000001c13187276 */ /* 0x000fe2000780001d */
[C---:B------:R-:W-:Y:S01]  /*0550*/  VIADD R19, R20.reuse, 0x3 ;  /* 0x0000000314137836 */ /* 0x040fe20000000000 */
[----:B------:R-:W-:Y:S01]  /*0560*/  IADD3 R29, PT, PT, R20, 0x4, RZ ;  /* 0x00000004141d7810 */ /* 0x000fe20007ffe0ff */
[----:B0-----:R-:W-:-:S06]  /*0570*/  IMAD.WIDE.U32 R22, R25, 0x4, R12 ;  /* 0x0000000419167825 */ /* 0x001fcc00078e000c */
[----:B------:R-:W3:Y:S01]  /*0580*/  LDG.E.CONSTANT R23, desc[UR8][R22.64] ;  /* 0x0000000816177981 */ /* 0x000ee2000c1e9900 */
[----:B--2---:R-:W-:Y:S01]  /*0590*/  FMNMX R25, R27, R26, PT ;  /* 0x0000001a1b197209 */ /* 0x004fe20003800000 */
[----:B------:R-:W-:-:S05]  /*05a0*/  IMAD.WIDE.U32 R26, R11, 0x4, R14 ;  /* 0x000000040b1a7825 */ /* 0x000fca00078e000e */
[----:B------:R0:W3:Y:S02]  /*05b0*/  LDG.E.CONSTANT R22, desc[UR8][R26.64] ;  /* 0x000000081a167981 */ /* 0x0000e4000c1e9900 */
[----:B0-----:R-:W-:-:S04]  /*05c0*/  IMAD.WIDE.U32 R26, R19, 0x4, R12 ;  /* 0x00000004131a7825 */ /* 0x001fc800078e000c */
[----:B------:R-:W-:Y:S01]  /*05d0*/  IMAD.WIDE.U32 R12, R29, 0x4, R12 ;  /* 0x000000041d0c7825 */ /* 0x000fe200078e000c */
[----:B------:R-:W2:Y:S04]  /*05e0*/  LDG.E.CONSTANT R19, desc[UR8][R26.64] ;  /* 0x000000081a137981 */ /* 0x000ea8000c1e9900 */
[----:B------:R0:W4:Y:S02]  /*05f0*/  LDG.E.CONSTANT R28, desc[UR8][R12.64] ;  /* 0x000000080c1c7981 */ /* 0x000124000c1e9900 */
[----:B0-----:R-:W-:-:S04]  /*0600*/  IMAD.WIDE.U32 R12, R16, 0x4, R14 ;  /* 0x00000004100c7825 */ /* 0x001fc800078e000e */
[----:B------:R-:W-:Y:S01]  /*0610*/  IMAD.WIDE.U32 R14, R17, 0x4, R14 ;  /* 0x00000004110e7825 */ /* 0x000fe200078e000e */
[----:B------:R-:W2:Y:S05]  /*0620*/  LDG.E.CONSTANT R29, desc[UR8][R12.64] ;  /* 0x000000080c1d7981 */ /* 0x000eaa000c1e9900 */
[----:B------:R-:W4:Y:S01]  /*0630*/  LDG.E.CONSTANT R15, desc[UR8][R14.64] ;  /* 0x000000080e0f7981 */ /* 0x000f22000c1e9900 */
[----:B------:R-:W-:-:S05]  /*0640*/  VIADD R21, R21, 0x8 ;  /* 0x0000000815157836 */ /* 0x000fca0000000000 */
        /* <DEDUP_REMOVED lines=10> */
[----:B---3--:R-:W-:-:S04]  /*06f0*/  FMNMX R22, R22, R23, PT ;  /* 0x0000001716167209 */ /* 0x008fc80003800000 */
[----:B------:R-:W-:Y:S02]  /*0700*/  FMNMX3 R22, R24, R25, R22, !PT ;  /* 0x0000001918167276 */ /* 0x000fe40007800016 */
[----:B--2---:R-:W-:Y:S02]  /*0710*/  FMNMX R19, R29, R19, PT ;  /* 0x000000131d137209 */ /* 0x004fe40003800000 */
[----:B----4-:R-:W-:-:S04]  /*0720*/  FMNMX R28, R15, R28, PT ;  /* 0x0000001c0f1c7209 */ /* 0x010fc80003800000 */
[----:B------:R-:W-:Y:S01]  /*0730*/  FMNMX3 R19, R22, R19, R28, !PT ;  /* 0x0000001316137276 */ /* 0x000fe2000780001c */
[----:B------:R-:W-:Y:S06]  /*0740*/  @P0 BRA `(.L_x_215) ;  /* 0xfffffff800fc0947 */ /* 0x000fec000383ffff */
.L_x_214:
        /* <DEDUP_REMOVED lines=9> */
[----:B------:R-:W-:Y:S01]  /*07e0*/  IADD3 R21, PT, PT, R15, R0, RZ ;  /* 0x000000000f157210 */ /* 0x000fe20007ffe0ff */
[----:B------:R-:W-:-:S03]  /*07f0*/  VIADD R17, R9, 0x1 ;  /* 0x0000000109117836 */ /* 0x000fc60000000000 */
[----:B------:R-:W-:Y:S01]  /*0800*/  IADD3 R23, PT, PT, R21, R0, RZ ;  /* 0x0000000015177210 */ /* 0x000fe20007ffe0ff */
[C---:B------:R-:W-:Y:S02]  /*0810*/  VIADD R27, R9.reuse, 0x2 ;  /* 0x00000002091b7836 */ /* 0x040fe40000000000 */
[C---:B------:R-:W-:Y:S02]  /*0820*/  VIADD R29, R9.reuse, 0x3 ;  /* 0x00000003091d7836 */ /* 0x040fe40000000000 */
[----:B0-----:R-:W-:-:S04]  /*0830*/  IMAD.WIDE.U32 R24, R9, 0x4, R12 ;  /* 0x0000000409187825 */ /* 0x001fc800078e000c */
[----:B------:R-:W-:Y:S01]  /*0840*/  IMAD.WIDE.U32 R16, R17, 0x4, R12 ;  /* 0x0000000411107825 */ /* 0x000fe200078e000c */
[----:B------:R0:W2:Y:S03]  /*0850*/  LDG.E.CONSTANT R4, desc[UR8][R24.64] ;  /* 0x0000000818047981 */ /* 0x0000a6000c1e9900 */
[--C-:B-1----:R-:W-:Y:S02]  /*0860*/  IMAD.WIDE.U32 R14, R15, 0x4, R10.reuse ;  /* 0x000000040f0e7825 */ /* 0x102fe400078e000a */
[----:B------:R-:W3:Y:S02]  /*0870*/  LDG.E.CONSTANT R16, desc[UR8][R16.64] ;  /* 0x0000000810107981 */ /* 0x000ee4000c1e9900 */
[----:B------:R-:W-:Y:S02]  /*0880*/  IMAD.WIDE.U32 R20, R21, 0x4, R10 ;  /* 0x0000000415147825 */ /* 0x000fe400078e000a */
[----:B------:R-:W2:Y:S02]  /*0890*/  LDG.E.CONSTANT R15, desc[UR8][R14.64] ;  /* 0x000000080e0f7981 */ /* 0x000ea4000c1e9900 */
[----:B0-----:R-:W-:-:S02]  /*08a0*/  IMAD.IADD R25, R23, 0x1, R0 ;  /* 0x0000000117197824 */ /* 0x001fc400078e0200 */
[----:B------:R-:W-:Y:S01]  /*08b0*/  IMAD.WIDE.U32 R8, R27, 0x4, R12 ;  /* 0x000000041b087825 */ /* 0x000fe200078e000c */
[----:B------:R-:W3:Y:S03]  /*08c0*/  LDG.E.CONSTANT R21, desc[UR8][R20.64] ;  /* 0x0000000814157981 */ /* 0x000ee6000c1e9900 */
        /* <DEDUP_REMOVED lines=8> */
[----:B--2---:R-:W-:Y:S02]  /*0950*/  FMNMX R4, R15, R4, PT ;  /* 0x000000040f047209 */ /* 0x004fe40003800000 */
[----:B---3--:R-:W-:-:S04]  /*0960*/  FMNMX R6, R21, R16, PT ;  /* 0x0000001015067209 */ /* 0x008fc80003800000 */
[----:B------:R-:W-:Y:S02]  /*0970*/  FMNMX3 R4, R19, R4, R6, !PT ;  /* 0x0000000413047276 */ /* 0x000fe40007800006 */
[----:B----4-:R-:W-:Y:S02]  /*0980*/  FMNMX R19, R22, R9, PT ;  /* 0x0000000916137209 */ /* 0x010fe40003800000 */
[----:B-----5:R-:W-:-:S04]  /*0990*/  FMNMX R6, R10, R13, PT ;  /* 0x0000000d0a067209 */ /* 0x020fc80003800000 */
[----:B------:R-:W-:-:S07]  /*09a0*/  FMNMX3 R19, R4, R19, R6, !PT ;  /* 0x0000001304137276 */ /* 0x000fce0007800006 */
.L_x_216:
        /* <DEDUP_REMOVED lines=8> */
[----:B------:R-:W-:Y:S01]  /*0a30*/  IADD3 R15, PT, PT, R11, 0x1, RZ ;  /* 0x000000010b0f7810 */ /* 0x000fe20007ffe0ff */
[----:B------:R-:W-:Y:S01]  /*0a40*/  IMAD.IADD R21, R17, 0x1, R0 ;  /* 0x0000000111157824 */ /* 0x000fe200078e0200 */
[----:B------:R-:W1:Y:S01]  /*0a50*/  LDC.64 R8, c[0x0][0x388] ;  /* 0x0000e200ff087b82 */ /* 0x000e620000000a00 */
[----:B0-----:R-:W-:-:S04]  /*0a60*/  IMAD.WIDE.U32 R10, R11, 0x4, R12 ;  /* 0x000000040b0a7825 */ /* 0x001fc800078e000c */
[----:B------:R-:W-:Y:S02]  /*0a70*/  IMAD.WIDE.U32 R14, R15, 0x4, R12 ;  /* 0x000000040f0e7825 */ /* 0x000fe400078e000c */
[----:B------:R-:W2:Y:S02]  /*0a80*/  LDG.E.CONSTANT R11, desc[UR8][R10.64] ;  /* 0x000000080a0b7981 */ /* 0x000ea4000c1e9900 */
[--C-:B-1----:R-:W-:Y:S02]  /*0a90*/  IMAD.WIDE.U32 R12, R17, 0x4, R8.reuse ;  /* 0x00000004110c7825 */ /* 0x102fe400078e0008 */
[----:B------:R-:W3:Y:S02]  /*0aa0*/  LDG.E.CONSTANT R15, desc[UR8][R14.64] ;  /* 0x000000080e0f7981 */ /* 0x000ee4000c1e9900 */
[----:B------:R-:W-:Y:S02]  /*0ab0*/  IMAD.WIDE.U32 R8, R21, 0x4, R8 ;  /* 0x0000000415087825 */ /* 0x000fe400078e0008 */
[----:B------:R-:W2:Y:S04]  /*0ac0*/  LDG.E.CONSTANT R12, desc[UR8][R12.64] ;  /* 0x000000080c0c7981 */ /* 0x000ea8000c1e9900 */
[----:B------:R-:W3:Y:S01]  /*0ad0*/  LDG.E.CONSTANT R8, desc[UR8][R8.64] ;  /* 0x0000000808087981 */ /* 0x000ee2000c1e9900 */
[----:B------:R-:W-:Y:S01]  /*0ae0*/  VIADD R7, R7, 0x2 ;  /* 0x0000000207077836 */ /* 0x000fe20000000000 */
[----:B--2---:R-:W-:-:S02]  /*0af0*/  FMNMX R4, R12, R11, PT ;  /* 0x0000000b0c047209 */ /* 0x004fc40003800000 */
[----:B---3--:R-:W-:-:S04]  /*0b00*/  FMNMX R6, R8, R15, PT ;  /* 0x0000000f08067209 */ /* 0x008fc80003800000 */
[----:B------:R-:W-:-:S07]  /*0b10*/  FMNMX3 R19, R19, R4, R6, !PT ;  /* 0x0000000413137276 */ /* 0x000fce0007800006 */
.L_x_217:
        /* <DEDUP_REMOVED lines=8> */
[----:B------:R-:W2:Y:S02]  /*0ba0*/  LDG.E.CONSTANT R6, desc[UR8][R6.64] ;  /* 0x0000000806067981 */ /* 0x000ea4000c1e9900 */
[----:B--2---:R-:W-:-:S04]  /*0bb0*/  FMNMX R8, R6, R5, PT ;  /* 0x0000000506087209 */ /* 0x004fc80003800000 */
[----:B------:R-:W-:Y:S01]  /*0bc0*/  FMNMX R19, R19, R8, !PT ;  /* 0x0000000813137209 */ /* 0x000fe20007800000 */
[----:B------:R-:W-:Y:S06]  /*0bd0*/  BRA `(.L_x_210) ;  /* 0x0000002800c07947 */ /* 0x000fec0003800000 */
.L_x_212:
        /* <DEDUP_REMOVED lines=8> */
[--C-:B------:R-:W-:Y:S01]  /*0c60*/  IMAD R12, R0, 0x3, R2.reuse ;  /* 0x00000003000c7824 */ /* 0x100fe200078e0202 */
[----:B------:R-:W-:Y:S01]  /*0c70*/  IADD3 R23, PT, PT, -R6, RZ, RZ ;  /* 0x000000ff06177210 */ /* 0x000fe20007ffe1ff */
[--C-:B------:R-:W-:Y:S02]  /*0c80*/  IMAD R13, R0, 0x2, R2.reuse ;  /* 0x00000002000d7824 */ /* 0x100fe400078e0202 */
[----:B------:R-:W1:Y:S01]  /*0c90*/  LDC R8, c[0x0][0x39c] ;  /* 0x0000e700ff087b82 */ /* 0x000e620000000800 */
[----:B------:R-:W-:-:S07]  /*0ca0*/  IMAD.MOV.U32 R22, RZ, RZ, R2 ;  /* 0x000000ffff167224 */ /* 0x000fce00078e0002 */
[----:B------:R-:W2:Y:S08]  /*0cb0*/  LDC.64 R10, c[0x0][0x380] ;  /* 0x0000e000ff0a7b82 */ /* 0x000eb00000000a00 */
[----:B------:R-:W3:Y:S02]  /*0cc0*/  LDC.64 R14, c[0x0][0x388] ;  /* 0x0000e200ff0e7b82 */ /* 0x000ee40000000a00 */
.L_x_226:
[----:B------:R-:W-:Y:S02]  /*0cd0*/  VIADD R21, R5, 0xfffffffd ;  /* 0xfffffffd05157836 */ /* 0x000fe40000000000 */
[----:B---3--:R-:W-:-:S04]  /*0ce0*/  IMAD.WIDE.U32 R16, R22, 0x4, R14 ;  /* 0x0000000416107825 */ /* 0x008fc800078e000e */
[----:B--2---:R-:W-:Y:S01]  /*0cf0*/  IMAD.WIDE.U32 R20, R21, 0x4, R10 ;  /* 0x0000000415147825 */ /* 0x004fe200078e000a */
[----:B------:R2:W3:Y:S05]  /*0d00*/  LDG.E.CONSTANT R0, desc[UR8][R16.64] ;  /* 0x0000000810007981 */ /* 0x0004ea000c1e9900 */
[----:B------:R-:W3:Y:S01]  /*0d10*/  LDG.E.CONSTANT R21, desc[UR8][R20.64] ;  /* 0x0000000814157981 */ /* 0x000ee2000c1e9900 */
[----:B0-----:R-:W-:Y:S02]  /*0d20*/  VIMNMX.U32 R18, PT, PT, R7, 0x2, PT ;  /* 0x0000000207127848 */ /* 0x001fe40003fe0000 */
[----:B------:R-:W-:-:S03]  /*0d30*/  IADD3 R25, PT, PT, R5, -0x2, RZ ;  /* 0xfffffffe05197810 */ /* 0x000fc60007ffe0ff */
[----:B------:R-:W-:-:S04]  /*0d40*/  IMAD.SHL.U32 R18, R18, 0x4, RZ ;  /* 0x0000000412127824 */ /* 0x000fc800078e00ff */
[----:B--2---:R-:W0:Y:S02]  /*0d50*/  LDC R16, c[0x2][R18+0x10] ;  /* 0x0080040012107b82 */ /* 0x004e240000000800 */
[----:B0-----:R-:W-:Y:S01]  /*0d60*/  SHF.R.S32.HI R17, RZ, 0x1f, R16 ;  /* 0x0000001fff117819 */ /* 0x001fe20000011410 */
[----:B---3--:R-:W-:-:S03]  /*0d70*/  FADD R0, R0, R21 ;  /* 0x0000001500007221 */ /* 0x008fc60000000000 */
.L_x_692:
[----:B------:R-:W-:Y:S05]  /*0d80*/  BRX R16 -0xd90                                    (*"BRANCH_TARGETS .L_x_693,.L_x_694,.L_x_695"*) ;  /* 0xfffffff0109c7949 */ /* 0x000fea000383ffff */
.L_x_694:
[----:B------:R-:W-:Y:S01]  /*0d90*/  FMNMX R20, R0, R19, !PT ;  /* 0x0000001300147209 */ /* 0x000fe20007800000 */
[----:B------:R-:W-:Y:S06]  /*0da0*/  BRA `(.L_x_219) ;  /* 0x00000000000c7947 */ /* 0x000fec0003800000 */
.L_x_695:
[----:B------:R-:W-:Y:S01]  /*0db0*/  FMNMX R20, R0, R19, PT ;  /* 0x0000001300147209 */ /* 0x000fe20003800000 */
[----:B------:R-:W-:Y:S06]  /*0dc0*/  BRA `(.L_x_219) ;  /* 0x0000000000047947 */ /* 0x000fec0003800000 */
.L_x_693:
[----:B------:R-:W-:-:S07]  /*0dd0*/  FMNMX R20, R0, R19, PT ;  /* 0x0000001300147209 */ /* 0x000fce0003800000 */
.L_x_219:
[----:B------:R-:W-:-:S04]  /*0de0*/  IMAD.WIDE.U32 R18, R25, 0x4, R10 ;  /* 0x0000000419127825 */ /* 0x000fc800078e000a */
[----:B------:R-:W-:Y:S02]  /*0df0*/  IMAD.WIDE.U32 R16, R9, 0x4, R14 ;  /* 0x0000000409107825 */ /* 0x000fe400078e000e */
[----:B------:R-:W2:Y:S04]  /*0e00*/  LDG.E.CONSTANT R19, desc[UR8][R18.64] ;  /* 0x0000000812137981 */ /* 0x000ea8000c1e9900 */
[----:B------:R-:W2:Y:S01]  /*0e10*/  LDG.E.CONSTANT R16, desc[UR8][R16.64] ;  /* 0x0000000810107981 */ /* 0x000ea2000c1e9900 */
[----:B------:R-:W-:Y:S01]  /*0e20*/  ISETP.GT.AND P0, PT, R7, 0x2, PT ;  /* 0x000000020700780c */ /* 0x000fe20003f04270 */
[----:B--2---:R-:W-:-:S12]  /*0e30*/  FADD R21, R16, R19 ;  /* 0x0000001310157221 */ /* 0x004fd80000000000 */
[----:B------:R-:W-:Y:S05]  /*0e40*/  @P0 BRA `(.L_x_220) ;  /* 0x00000000001c0947 */ /* 0x000fea0003800000 */
[----:B------:R-:W-:-:S05]  /*0e50*/  VIMNMX.U32 R0, PT, PT, R7, 0x2, PT ;  /* 0x0000000207007848 */ /* 0x000fca0003fe0000 */
[----:B------:R-:W-:-:S04]  /*0e60*/  IMAD.SHL.U32 R0, R0, 0x4, RZ ;  /* 0x0000000400007824 */ /* 0x000fc800078e00ff */
[----:B------:R-:W0:Y:S02]  /*0e70*/  LDC R16, c[0x2][R0+0x2c] ;  /* 0x00800b0000107b82 */ /* 0x000e240000000800 */
[----:B0-----:R-:W-:-:S04]  /*0e80*/  SHF.R.S32.HI R17, RZ, 0x1f, R16 ;  /* 0x0000001fff117819 */ /* 0x001fc80000011410 */
.L_x_696:
[----:B------:R-:W-:Y:S05]  /*0e90*/  BRX R16 -0xea0                                    (*"BRANCH_TARGETS .L_x_697,.L_x_698,.L_x_699"*) ;  /* 0xfffffff010587949 */ /* 0x000fea000383ffff */
.L_x_698:
[----:B------:R-:W-:Y:S01]  /*0ea0*/  FMNMX R0, R21, R20, !PT ;  /* 0x0000001415007209 */ /* 0x000fe20007800000 */
[----:B------:R-:W-:Y:S06]  /*0eb0*/  BRA `(.L_x_221) ;  /* 0x00000000003c7947 */ /* 0x000fec0003800000 */
.L_x_220:
[----:B------:R-:W-:-:S05]  /*0ec0*/  IMAD.MOV.U32 R0, RZ, RZ, -0x3 ;  /* 0xfffffffdff007424 */ /* 0x000fca00078e00ff */
[----:B------:R-:W-:-:S04]  /*0ed0*/  VIADDMNMX.U32 R0, R7, R0, 0x3, PT ;  /* 0x0000000307007446 */ /* 0x000fc80003800000 */
[----:B------:R-:W-:-:S04]  /*0ee0*/  SHF.L.U32 R0, R0, 0x2, RZ ;  /* 0x0000000200007819 */ /* 0x000fc800000006ff */
[----:B------:R-:W0:Y:S02]  /*0ef0*/  LDC R16, c[0x2][R0+0x38] ;  /* 0x00800e0000107b82 */ /* 0x000e240000000800 */
[----:B0-----:R-:W-:-:S04]  /*0f00*/  SHF.R.S32.HI R17, RZ, 0x1f, R16 ;  /* 0x0000001fff117819 */ /* 0x001fc80000011410 */
.L_x_700:
[----:B------:R-:W-:Y:S05]  /*0f10*/  BRX R16 -0xf20                                    (*"BRANCH_TARGETS .L_x_697,.L_x_702,.L_x_703"*) ;  /* 0xfffffff010387949 */ /* 0x000fea000383ffff */
.L_x_702:
[----:B------:R-:W-:-:S13]  /*0f20*/  ISETP.NE.AND P2, PT, R7, 0x4, PT ;  /* 0x000000040700780c */ /* 0x000fda0003f45270 */
[----:B------:R-:W-:-:S04]  /*0f30*/  @!P2 FSETP.NEU.AND P1, PT, R21, RZ, PT ;  /* 0x000000ff1500a20b */ /* 0x000fc80003f2d000 */
[----:B------:R-:W-:Y:S01]  /*0f40*/  @!P2 FSEL R0, R20, 1, !P1 ;  /* 0x3f8000001400a808 */ /* 0x000fe20004800000 */
[----:B------:R-:W-:Y:S08]  /*0f50*/  @!P2 BRA `(.L_x_221) ;  /* 0x000000000014a947 */ /* 0x000ff00003800000 */
.L_x_699:
[----:B------:R-:W-:Y:S01]  /*0f60*/  FMNMX R0, R21, R20, PT ;  /* 0x0000001415007209 */ /* 0x000fe20003800000 */
[----:B------:R-:W-:Y:S06]  /*0f70*/  BRA `(.L_x_221) ;  /* 0x00000000000c7947 */ /* 0x000fec0003800000 */
.L_x_703:
[----:B------:R-:W-:Y:S01]  /*0f80*/  FADD R0, R21, R20 ;  /* 0x0000001415007221 */ /* 0x000fe20000000000 */
[----:B------:R-:W-:Y:S06]  /*0f90*/  BRA `(.L_x_221) ;  /* 0x0000000000047947 */ /* 0x000fec0003800000 */
.L_x_697:
[----:B------:R-:W-:-:S07]  /*0fa0*/  FMNMX R0, R21, R20, PT ;  /* 0x0000001415007209 */ /* 0x000fce0003800000 */
.L_x_221:
[----:B------:R-:W-:Y:S02]  /*0fb0*/  VIADD R19, R5, 0xffffffff ;  /* 0xffffffff05137836 */ /* 0x000fe40000000000 */
[----:B------:R-:W-:-:S04]  /*0fc0*/  IMAD.WIDE.U32 R16, R13, 0x4, R14 ;  /* 0x000000040d107825 */ /* 0x000fc800078e000e */
[----:B------:R-:W-:Y:S02]  /*0fd0*/  IMAD.WIDE.U32 R18, R19, 0x4, R10 ;  /* 0x0000000413127825 */ /* 0x000fe400078e000a */
[----:B------:R-:W2:Y:S04]  /*0fe0*/  LDG.E.CONSTANT R16, desc[UR8][R16.64] ;  /* 0x0000000810107981 */ /* 0x000ea8000c1e9900 */
[----:B------:R-:W2:Y:S02]  /*0ff0*/  LDG.E.CONSTANT R19, desc[UR8][R18.64] ;  /* 0x0000000812137981 */ /* 0x000ea4000c1e9900 */
[----:B--2---:R-:W-:Y:S01]  /*1000*/  FADD R21, R16, R19 ;  /* 0x0000001310157221 */ /* 0x004fe20000000000 */
[----:B------:R-:W-:Y:S06]  /*1010*/  @P0 BRA `(.L_x_222) ;  /* 0x00000000001c0947 */ /* 0x000fec0003800000 */
[----:B------:R-:W-:-:S05]  /*1020*/  VIMNMX.U32 R16, PT, PT, R7, 0x2, PT ;  /* 0x0000000207107848 */ /* 0x000fca0003fe0000 */
[----:B------:R-:W-:-:S04]  /*1030*/  IMAD.SHL.U32 R18, R16, 0x4, RZ ;  /* 0x0000000410127824 */ /* 0x000fc800078e00ff */
[----:B------:R-:W0:Y:S02]  /*1040*/  LDC R16, c[0x2][R18+0x48] ;  /* 0x0080120012107b82 */ /* 0x000e240000000800 */
[----:B0-----:R-:W-:-:S04]  /*1050*/  SHF.R.S32.HI R17, RZ, 0x1f, R16 ;  /* 0x0000001fff117819 */ /* 0x001fc80000011410 */
.L_x_705:
[----:B------:R-:W-:Y:S05]  /*1060*/  BRX R16 -0x1070                                   (*"BRANCH_TARGETS .L_x_706,.L_x_707,.L_x_708"*) ;  /* 0xffffffec10e47949 */ /* 0x000fea000383ffff */
.L_x_707:
[----:B------:R-:W-:Y:S01]  /*1070*/  FMNMX R20, R21, R0, !PT ;  /* 0x0000000015147209 */ /* 0x000fe20007800000 */
[----:B------:R-:W-:Y:S06]  /*1080*/  BRA `(.L_x_223) ;  /* 0x00000000003c7947 */ /* 0x000fec0003800000 */
.L_x_222:
[----:B------:R-:W-:-:S04]  /*1090*/  MOV R16, 0xfffffffd ;  /* 0xfffffffd00107802 */ /* 0x000fc80000000f00 */
[----:B------:R-:W-:-:S05]  /*10a0*/  VIADDMNMX.U32 R16, R7, R16, 0x3, PT ;  /* 0x0000000307107446 */ /* 0x000fca0003800010 */
[----:B------:R-:W-:-:S04]  /*10b0*/  IMAD.SHL.U32 R18, R16, 0x4, RZ ;  /* 0x0000000410127824 */ /* 0x000fc800078e00ff */
[----:B------:R-:W0:Y:S02]  /*10c0*/  LDC R16, c[0x2][R18+0x54] ;  /* 0x0080150012107b82 */ /* 0x000e240000000800 */
[----:B0-----:R-:W-:-:S04]  /*10d0*/  SHF.R.S32.HI R17, RZ, 0x1f, R16 ;  /* 0x0000001fff117819 */ /* 0x001fc80000011410 */
.L_x_709:
[----:B------:R-:W-:Y:S05]  /*10e0*/  BRX R16 -0x10f0                                   (*"BRANCH_TARGETS .L_x_706,.L_x_711,.L_x_712"*) ;  /* 0xffffffec10c47949 */ /* 0x000fea000383ffff */
.L_x_711:
[----:B------:R-:W-:-:S13]  /*10f0*/  ISETP.NE.AND P2, PT, R7, 0x4, PT ;  /* 0x000000040700780c */ /* 0x000fda0003f45270 */
[----:B------:R-:W-:-:S04]  /*1100*/  @!P2 FSETP.NEU.AND P1, PT, R21, RZ, PT ;  /* 0x000000ff1500a20b */ /* 0x000fc80003f2d000 */
[----:B------:R-:W-:Y:S01]  /*1110*/  @!P2 FSEL R20, R0, 1, !P1 ;  /* 0x3f8000000014a808 */ /* 0x000fe20004800000 */
[----:B------:R-:W-:Y:S08]  /*1120*/  @!P2 BRA `(.L_x_223) ;  /* 0x000000000014a947 */ /* 0x000ff00003800000 */
.L_x_708:
[----:B------:R-:W-:Y:S01]  /*1130*/  FMNMX R20, R21, R0, PT ;  /* 0x0000000015147209 */ /* 0x000fe20003800000 */
[----:B------:R-:W-:Y:S06]  /*1140*/  BRA `(.L_x_223) ;  /* 0x00000000000c7947 */ /* 0x000fec0003800000 */
.L_x_712:
[----:B------:R-:W-:Y:S01]  /*1150*/  FADD R20, R21, R0 ;  /* 0x0000000015147221 */ /* 0x000fe20000000000 */
[----:B------:R-:W-:Y:S06]  /*1160*/  BRA `(.L_x_223) ;  /* 0x0000000000047947 */ /* 0x000fec0003800000 */
.L_x_706:
[----:B------:R-:W-:-:S07]  /*1170*/  FMNMX R20, R21, R0, PT ;  /* 0x0000000015147209 */ /* 0x000fce0003800000 */
.L_x_223:
        /* <DEDUP_REMOVED lines=10> */
.L_x_714:
[----:B------:R-:W-:Y:S05]  /*1220*/  BRX R16 -0x1230                                   (*"BRANCH_TARGETS .L_x_715,.L_x_716,.L_x_717"*) ;  /* 0xffffffec10747949 */ /* 0x000fea000383ffff */
.L_x_716:
[----:B------:R-:W-:Y:S01]  /*1230*/  FMNMX R19, R21, R20, !PT ;  /* 0x0000001415137209 */ /* 0x000fe20007800000 */
[----:B------:R-:W-:Y:S06]  /*1240*/  BRA `(.L_x_225) ;  /* 0x00000000003c7947 */ /* 0x000fec0003800000 */
.L_x_224:
[----:B------:R-:W-:-:S04]  /*1250*/  MOV R0, 0xfffffffd ;  /* 0xfffffffd00007802 */ /* 0x000fc80000000f00 */
[----:B------:R-:W-:-:S05]  /*1260*/  VIADDMNMX.U32 R0, R7, R0, 0x3, PT ;  /* 0x0000000307007446 */ /* 0x000fca0003800000 */
[----:B------:R-:W-:-:S04]  /*1270*/  IMAD.SHL.U32 R0, R0, 0x4, RZ ;  /* 0x0000000400007824 */ /* 0x000fc800078e00ff */
[----:B------:R-:W0:Y:S02]  /*1280*/  LDC R16, c[0x2][R0+0x70] ;  /* 0x00801c0000107b82 */ /* 0x000e240000000800 */
[----:B0-----:R-:W-:-:S04]  /*1290*/  SHF.R.S32.HI R17, RZ, 0x1f, R16 ;  /* 0x0000001fff117819 */ /* 0x001fc80000011410 */
.L_x_718:
[----:B------:R-:W-:Y:S05]  /*12a0*/  BRX R16 -0x12b0                                   (*"BRANCH_TARGETS .L_x_715,.L_x_720,.L_x_721"*) ;  /* 0xffffffec10547949 */ /* 0x000fea000383ffff */
.L_x_720:
[----:B------:R-:W-:-:S13]  /*12b0*/  ISETP.NE.AND P2, PT, R7, 0x4, PT ;  /* 0x000000040700780c */ /* 0x000fda0003f45270 */
[----:B------:R-:W-:-:S04]  /*12c0*/  @!P2 FSETP.NEU.AND P1, PT, R21, RZ, PT ;  /* 0x000000ff1500a20b */ /* 0x000fc80003f2d000 */
[----:B------:R-:W-:Y:S01]  /*12d0*/  @!P2 FSEL R19, R20, 1, !P1 ;  /* 0x3f8000001413a808 */ /* 0x000fe20004800000 */
[----:B------:R-:W-:Y:S08]  /*12e0*/  @!P2 BRA `(.L_x_225) ;  /* 0x000000000014a947 */ /* 0x000ff00003800000 */
.L_x_717:
[----:B------:R-:W-:Y:S01]  /*12f0*/  FMNMX R19, R21, R20, PT ;  /* 0x0000001415137209 */ /* 0x000fe20003800000 */
[----:B------:R-:W-:Y:S06]  /*1300*/  BRA `(.L_x_225) ;  /* 0x00000000000c7947 */ /* 0x000fec0003800000 */
.L_x_721:
[----:B------:R-:W-:Y:S01]  /*1310*/  FADD R19, R21, R20 ;  /* 0x0000001415137221 */ /* 0x000fe20000000000 */
[----:B------:R-:W-:Y:S06]  /*1320*/  BRA `(.L_x_225) ;  /* 0x0000000000047947 */ /* 0x000fec0003800000 */
.L_x_715:
[----:B------:R-:W-:-:S07]  /*1330*/  FMNMX R19, R21, R20, PT ;  /* 0x0000001415137209 */ /* 0x000fce0003800000 */
.L_x_225:
[----:B------:R-:W-:Y:S01]  /*1340*/  VIADD R23, R23, 0x4 ;  /* 0x0000000417177836 */ /* 0x000fe20000000000 */
[----:B-1----:R-:W-:Y:S01]  /*1350*/  MOV R0, R8 ;  /* 0x0000000800007202 */ /* 0x002fe20000000f00 */
[----:B------:R-:W-:-:S03]  /*1360*/  VIADD R5, R5, 0x4 ;  /* 0x0000000405057836 */ /* 0x000fc60000000000 */
[----:B------:R-:W-:Y:S01]  /*1370*/  ISETP.NE.AND P1, PT, R23, RZ, PT ;  /* 0x000000ff1700720c */ /* 0x000fe20003f25270 */
[C---:B------:R-:W-:Y:S01]  /*1380*/  IMAD R9, R0.reuse, 0x4, R9 ;  /* 0x0000000400097824 */ /* 0x040fe200078e0209 */
[C---:B------:R-:W-:Y:S01]  /*1390*/  LEA R13, R0.reuse, R13, 0x2 ;  /* 0x0000000d000d7211 */ /* 0x040fe200078e10ff */
[C---:B------:R-:W-:Y:S02]  /*13a0*/  IMAD R12, R0.reuse, 0x4, R12 ;  /* 0x00000004000c7824 */ /* 0x040fe400078e020c */
[----:B------:R-:W-:-:S08]  /*13b0*/  IMAD R22, R0, 0x4, R22 ;  /* 0x0000000400167824 */ /* 0x000fd000078e0216 */
[----:B------:R-:W-:Y:S05]  /*13c0*/  @P1 BRA `(.L_x_226) ;  /* 0xfffffff800401947 */ /* 0x000fea000383ffff */
.L_x_218:
        /* <DEDUP_REMOVED lines=11> */
.L_x_229:
[----:B-1----:R-:W-:-:S04]  /*1480*/  IMAD.WIDE.U32 R14, R17, 0x4, R8 ;  /* 0x00000004110e7825 */ /* 0x002fc800078e0008 */
[----:B----4-:R-:W-:Y:S02]  /*1490*/  IMAD.WIDE.U32 R12, R21, 0x4, R10 ;  /* 0x00000004150c7825 */ /* 0x010fe400078e000a */
[----:B------:R-:W2:Y:S04]  /*14a0*/  LDG.E.CONSTANT R14, desc[UR8][R14.64] ;  /* 0x000000080e0e7981 */ /* 0x000ea8000c1e9900 */
[----:B------:R-:W2:Y:S01]  /*14b0*/  LDG.E.CONSTANT R13, desc[UR8][R12.64] ;  /* 0x000000080c0d7981 */ /* 0x000ea2000c1e9900 */
[----:B------:R-:W-:Y:S02]  /*14c0*/  IMAD.MOV.U32 R23, RZ, RZ, R19 ;  /* 0x000000ffff177224 */ /* 0x000fe400078e0013 */
[----:B--2---:R-:W-:Y:S01]  /*14d0*/  FADD R0, R14, R13 ;  /* 0x0000000d0e007221 */ /* 0x004fe20000000000 */
[----:B------:R-:W-:Y:S06]  /*14e0*/  @P0 BRA `(.L_x_227) ;  /* 0x0000000000200947 */ /* 0x000fec0003800000 */
[----:B------:R-:W-:-:S04]  /*14f0*/  UISETP.LT.U32.AND UP0, UPT, UR7, 0x2, UPT ;  /* 0x000000020700788c */ /* 0x000fc8000bf01070 */
[----:B------:R-:W-:-:S04]  /*1500*/  USEL UR4, UR7, 0x2, UP0 ;  /* 0x0000000207047887 */ /* 0x000fc80008000000 */
[----:B------:R-:W-:-:S12]  /*1510*/  USHF.L.U32 UR4, UR4, 0x2, URZ ;  /* 0x0000000204047899 */ /* 0x000fd800080006ff */
[----:B------:R-:W1:Y:S02]  /*1520*/  LDCU UR4, c[0x2][UR4+0x80] ;  /* 0x00801000040477ac */ /* 0x000e640008000800 */
[----:B-1----:R-:W-:-:S10]  /*1530*/  USHF.R.S32.HI UR5, URZ, 0x1f, UR4 ;  /* 0x0000001fff057899 */ /* 0x002fd40008011404 */
.L_x_723:
[----:B------:R-:W-:Y:S05]  /*1540*/  BRXU UR4 -0x1550                                  (*"BRANCH_TARGETS .L_x_724,.L_x_725,.L_x_726"*) ;  /* 0xffffffe804ac7958 */ /* 0x000fea000b83ffff */
.L_x_725:
[----:B------:R-:W-:Y:S01]  /*1550*/  FMNMX R19, R0, R19, !PT ;  /* 0x0000001300137209 */ /* 0x000fe20007800000 */
[----:B------:R-:W-:Y:S06]  /*1560*/  BRA `(.L_x_228) ;  /* 0x00000000003c7947 */ /* 0x000fec0003800000 */
.L_x_227:
[----:B------:R-:W-:-:S05]  /*1570*/  IMAD.MOV.U32 R6, RZ, RZ, -0x3 ;  /* 0xfffffffdff067424 */ /* 0x000fca00078e00ff */
[----:B0-----:R-:W-:-:S04]  /*1580*/  VIADDMNMX.U32 R6, R5, R6, 0x3, PT ;  /* 0x0000000305067446 */ /* 0x001fc80003800006 */
[----:B------:R-:W-:-:S04]  /*1590*/  SHF.L.U32 R6, R6, 0x2, RZ ;  /* 0x0000000206067819 */ /* 0x000fc800000006ff */
[----:B------:R-:W0:Y:S02]  /*15a0*/  LDC R12, c[0x2][R6+0x8c] ;  /* 0x00802300060c7b82 */ /* 0x000e240000000800 */
[----:B0-----:R-:W-:-:S04]  /*15b0*/  SHF.R.S32.HI R13, RZ, 0x1f, R12 ;  /* 0x0000001fff0d7819 */ /* 0x001fc8000001140c */
.L_x_727:
[----:B------:R-:W-:Y:S05]  /*15c0*/  BRX R12 -0x15d0                                   (*"BRANCH_TARGETS .L_x_724,.L_x_729,.L_x_730"*) ;  /* 0xffffffe80c8c7949 */ /* 0x000fea000383ffff */
.L_x_729:
[----:B------:R-:W-:-:S13]  /*15d0*/  ISETP.NE.AND P2, PT, R5, 0x4, PT ;  /* 0x000000040500780c */ /* 0x000fda0003f45270 */
[----:B------:R-:W-:-:S04]  /*15e0*/  @!P2 FSETP.NEU.AND P1, PT, R0, RZ, PT ;  /* 0x000000ff0000a20b */ /* 0x000fc80003f2d000 */
[----:B------:R-:W-:Y:S01]  /*15f0*/  @!P2 FSEL R19, R19, 1, !P1 ;  /* 0x3f8000001313a808 */ /* 0x000fe20004800000 */
[----:B------:R-:W-:Y:S08]  /*1600*/  @!P2 BRA `(.L_x_228) ;  /* 0x000000000014a947 */ /* 0x000ff00003800000 */
.L_x_726:
[----:B------:R-:W-:Y:S01]  /*1610*/  FMNMX R19, R0, R23, PT ;  /* 0x0000001700137209 */ /* 0x000fe20003800000 */
[----:B------:R-:W-:Y:S06]  /*1620*/  BRA `(.L_x_228) ;  /* 0x00000000000c7947 */ /* 0x000fec0003800000 */
.L_x_730:
[----:B------:R-:W-:Y:S01]  /*1630*/  FADD R19, R0, R19 ;  /* 0x0000001300137221 */ /* 0x000fe20000000000 */
[----:B------:R-:W-:Y:S06]  /*1640*/  BRA `(.L_x_228) ;  /* 0x0000000000047947 */ /* 0x000fec0003800000 */
.L_x_724:
[----:B------:R-:W-:-:S07]  /*1650*/  FMNMX R19, R0, R19, PT ;  /* 0x0000001300137209 */ /* 0x000fce0003800000 */
.L_x_228:
[----:B------:R-:W-:Y:S02]  /*1660*/  VIADD R4, R4, 0x1 ;  /* 0x0000000104047836 */ /* 0x000fe40000000000 */
[----:B---3--:R-:W-:-:S03]  /*1670*/  IMAD.MOV.U32 R0, RZ, RZ, R7 ;  /* 0x000000ffff007224 */ /* 0x008fc600078e0007 */
[----:B------:R-:W-:Y:S02]  /*1680*/  ISETP.NE.AND P1, PT, R4, RZ, PT ;  /* 0x000000ff0400720c */ /* 0x000fe40003f25270 */
[----:B------:R-:W-:-:S11]  /*1690*/  IADD3 R17, PT, PT, R17, R0, RZ ;  /* 0x0000000011117210 */ /* 0x000fd60007ffe0ff */
[----:B------:R-:W-:Y:S05]  /*16a0*/  @!P1 BRA `(.L_x_210) ;  /* 0x00000020000c9947 */ /* 0x000fea0003800000 */
[----:B------:R-:W-:Y:S01]  /*16b0*/  VIADD R21, R21, 0x1 ;  /* 0x0000000115157836 */ /* 0x000fe20000000000 */
[----:B------:R-:W-:Y:S06]  /*16c0*/  BRA `(.L_x_229) ;  /* 0xfffffffc006c7947 */ /* 0x000fec000383ffff */
.L_x_211:
[----:B------:R-:W-:-:S05]  /*16d0*/  IMAD.MOV.U32 R7, RZ, RZ, -0x3 ;  /* 0xfffffffdff077424 */ /* 0x000fca00078e00ff */
[----:B------:R-:W-:-:S04]  /*16e0*/  VIADDMNMX.U32 R7, R4, R7, 0x3, PT ;  /* 0x0000000304077446 */ /* 0x000fc80003800007 */
[----:B------:R-:W-:-:S04]  /*16f0*/  SHF.L.U32 R4, R7, 0x2, RZ ;  /* 0x0000000207047819 */ /* 0x000fc800000006ff */
[----:B------:R-:W0:Y:S02]  /*1700*/  LDC R6, c[0x2][R4] ;  /* 0x0080000004067b82 */ /* 0x000e240000000800 */
[----:B0-----:R-:W-:-:S04]  /*1710*/  SHF.R.S32.HI R7, RZ, 0x1f, R6 ;  /* 0x0000001fff077819 */ /* 0x001fc80000011406 */
.L_x_732:
[----:B------:R-:W-:Y:S05]  /*1720*/  BRX R6 -0x1730                                    (*"BRANCH_TARGETS .L_x_733,.L_x_734,.L_x_213"*) ;  /* 0xffffffe806347949 */ /* 0x000fea000383ffff */
.L_x_733:
        /* <DEDUP_REMOVED lines=8> */
[C-C-:B------:R-:W-:Y:S01]  /*17b0*/  IMAD R12, R0.reuse, 0x3, R2.reuse ;  /* 0x00000003000c7824 */ /* 0x140fe200078e0202 */
[----:B------:R-:W-:Y:S01]  /*17c0*/  MOV R22, R2 ;  /* 0x0000000200167202 */ /* 0x000fe20000000f00 */
[----:B------:R-:W-:Y:S02]  /*17d0*/  IMAD R13, R0, 0x2, R2 ;  /* 0x00000002000d7824 */ /* 0x000fe400078e0202 */
[----:B------:R-:W1:Y:S01]  /*17e0*/  LDC R8, c[0x0][0x39c] ;  /* 0x0000e700ff087b82 */ /* 0x000e620000000800 */
[----:B------:R-:W-:-:S07]  /*17f0*/  IMAD.MOV R23, RZ, RZ, -R6 ;  /* 0x000000ffff177224 */ /* 0x000fce00078e0a06 */
[----:B------:R-:W2:Y:S08]  /*1800*/  LDC.64 R10, c[0x0][0x380] ;  /* 0x0000e000ff0a7b82 */ /* 0x000eb00000000a00 */
[----:B------:R-:W3:Y:S02]  /*1810*/  LDC.64 R14, c[0x0][0x388] ;  /* 0x0000e200ff0e7b82 */ /* 0x000ee40000000a00 */
.L_x_238:
[----:B------:R-:W-:Y:S02]  /*1820*/  VIADD R21, R5, 0xfffffffd ;  /* 0xfffffffd05157836 */ /* 0x000fe40000000000 */
[----:B---3--:R-:W-:-:S04]  /*1830*/  IMAD.WIDE.U32 R16, R22, 0x4, R14 ;  /* 0x0000000416107825 */ /* 0x008fc800078e000e */
[----:B--2---:R-:W-:Y:S01]  /*1840*/  IMAD.WIDE.U32 R20, R21, 0x4, R10 ;  /* 0x0000000415147825 */ /* 0x004fe200078e000a */
[----:B------:R2:W3:Y:S05]  /*1850*/  LDG.E.CONSTANT R0, desc[UR8][R16.64] ;  /* 0x0000000810007981 */ /* 0x0004ea000c1e9900 */
[----:B------:R-:W3:Y:S01]  /*1860*/  LDG.E.CONSTANT R21, desc[UR8][R20.64] ;  /* 0x0000000814157981 */ /* 0x000ee2000c1e9900 */
[----:B------:R-:W-:Y:S01]  /*1870*/  MOV R18, 0xfffffffd ;  /* 0xfffffffd00127802 */ /* 0x000fe20000000f00 */
[----:B------:R-:W-:-:S03]  /*1880*/  VIADD R25, R5, 0xfffffffe ;  /* 0xfffffffe05197836 */ /* 0x000fc60000000000 */
[----:B0-----:R-:W-:-:S05]  /*1890*/  VIADDMNMX.U32 R18, R7, R18, 0x3, PT ;  /* 0x0000000307127446 */ /* 0x001fca0003800012 */
[----:B------:R-:W-:-:S04]  /*18a0*/  IMAD.SHL.U32 R18, R18, 0x4, RZ ;  /* 0x0000000412127824 */ /* 0x000fc800078e00ff */
[----:B--2---:R-:W0:Y:S02]  /*18b0*/  LDC R16, c[0x2][R18+0x9c] ;  /* 0x0080270012107b82 */ /* 0x004e240000000800 */
[----:B0-----:R-:W-:Y:S02]  /*18c0*/  SHF.R.S32.HI R17, RZ, 0x1f, R16 ;  /* 0x0000001fff117819 */ /* 0x001fe40000011410 */
[----:B---3--:R-:W-:Y:S02]  /*18d0*/  FMNMX R0, R0, R21, !PT ;  /* 0x0000001500007209 */ /* 0x008fe40007800000 */
.L_x_737:
[----:B------:R-:W-:Y:S05]  /*18e0*/  BRX R16 -0x18f0                                   (*"BRANCH_TARGETS .L_x_738,.L_x_739,.L_x_740"*) ;  /* 0xffffffe410c47949 */ /* 0x000fea000383ffff */
.L_x_739:
[----:B------:R-:W-:-:S13]  /*18f0*/  ISETP.NE.AND P1, PT, R7, 0x4, PT ;  /* 0x000000040700780c */ /* 0x000fda0003f25270 */
[----:B------:R-:W-:-:S04]  /*1900*/  @!P1 FSETP.NEU.AND P0, PT, R0, RZ, PT ;  /* 0x000000ff0000920b */ /* 0x000fc80003f0d000 */
[----:B------:R-:W-:Y:S01]  /*1910*/  @!P1 FSEL R20, R19, 1, !P0 ;  /* 0x3f80000013149808 */ /* 0x000fe20004000000 */
[----:B------:R-:W-:Y:S08]  /*1920*/  @!P1 BRA `(.L_x_231) ;  /* 0x0000000000149947 */ /* 0x000ff00003800000 */
[----:B------:R-:W-:Y:S01]  /*1930*/  FMNMX R20, R0, R19, PT ;  /* 0x0000001300147209 */ /* 0x000fe20003800000 */
[----:B------:R-:W-:Y:S06]  /*1940*/  BRA `(.L_x_231) ;  /* 0x00000000000c7947 */ /* 0x000fec0003800000 */
.L_x_738:
[----:B------:R-:W-:Y:S01]  /*1950*/  FMNMX R20, R0, R19, PT ;  /* 0x0000001300147209 */ /* 0x000fe20003800000 */
[----:B------:R-:W-:Y:S06]  /*1960*/  BRA `(.L_x_231) ;  /* 0x0000000000047947 */ /* 0x000fec0003800000 */
.L_x_740:
[----:B------:R-:W-:-:S07]  /*1970*/  FADD R20, R0, R19 ;  /* 0x0000001300147221 */ /* 0x000fce0000000000 */
.L_x_231:
        /* <DEDUP_REMOVED lines=11> */
.L_x_742:
[----:B------:R-:W-:Y:S05]  /*1a30*/  BRX R16 -0x1a40                                   (*"BRANCH_TARGETS .L_x_743,.L_x_744,.L_x_745"*) ;  /* 0xffffffe410707949 */ /* 0x000fea000383ffff */
.L_x_744:
[----:B------:R-:W-:Y:S01]  /*1a40*/  FMNMX R0, R21, R20, !PT ;  /* 0x0000001415007209 */ /* 0x000fe20007800000 */
[----:B------:R-:W-:Y:S06]  /*1a50*/  BRA `(.L_x_233) ;  /* 0x00000000003c7947 */ /* 0x000fec0003800000 */
.L_x_232:
[----:B------:R-:W-:-:S05]  /*1a60*/  IMAD.MOV.U32 R0, RZ, RZ, -0x3 ;  /* 0xfffffffdff007424 */ /* 0x000fca00078e00ff */
[----:B------:R-:W-:-:S05]  /*1a70*/  VIADDMNMX.U32 R0, R7, R0, 0x3, PT ;  /* 0x0000000307007446 */ /* 0x000fca0003800000 */
[----:B------:R-:W-:-:S04]  /*1a80*/  IMAD.SHL.U32 R0, R0, 0x4, RZ ;  /* 0x0000000400007824 */ /* 0x000fc800078e00ff */
[----:B------:R-:W0:Y:S02]  /*1a90*/  LDC R16, c[0x2][R0+0xb8] ;  /* 0x00802e0000107b82 */ /* 0x000e240000000800 */
[----:B0-----:R-:W-:-:S04]  /*1aa0*/  SHF.R.S32.HI R17, RZ, 0x1f, R16 ;  /* 0x0000001fff117819 */ /* 0x001fc80000011410 */
.L_x_746:
[----:B------:R-:W-:Y:S05]  /*1ab0*/  BRX R16 -0x1ac0                                   (*"BRANCH_TARGETS .L_x_743,.L_x_748,.L_x_749"*) ;  /* 0xffffffe410507949 */ /* 0x000fea000383ffff */
.L_x_748:
[----:B------:R-:W-:-:S13]  /*1ac0*/  ISETP.NE.AND P2, PT, R7, 0x4, PT ;  /* 0x000000040700780c */ /* 0x000fda0003f45270 */
[----:B------:R-:W-:-:S04]  /*1ad0*/  @!P2 FSETP.NEU.AND P1, PT, R21, RZ, PT ;  /* 0x000000ff1500a20b */ /* 0x000fc80003f2d000 */
[----:B------:R-:W-:Y:S01]  /*1ae0*/  @!P2 FSEL R0, R20, 1, !P1 ;  /* 0x3f8000001400a808 */ /* 0x000fe20004800000 */
[----:B------:R-:W-:Y:S08]  /*1af0*/  @!P2 BRA `(.L_x_233) ;  /* 0x000000000014a947 */ /* 0x000ff00003800000 */
.L_x_745:
[----:B------:R-:W-:Y:S01]  /*1b00*/  FMNMX R0, R21, R20, PT ;  /* 0x0000001415007209 */ /* 0x000fe20003800000 */
[----:B------:R-:W-:Y:S06]  /*1b10*/  BRA `(.L_x_233) ;  /* 0x00000000000c7947 */ /* 0x000fec0003800000 */
.L_x_749:
[----:B------:R-:W-:Y:S01]  /*1b20*/  FADD R0, R21, R20 ;  /* 0x0000001415007221 */ /* 0x000fe20000000000 */
[----:B------:R-:W-:Y:S06]  /*1b30*/  BRA `(.L_x_233) ;  /* 0x0000000000047947 */ /* 0x000fec0003800000 */
.L_x_743:
[----:B------:R-:W-:-:S07]  /*1b40*/  FMNMX R0, R21, R20, PT ;  /* 0x0000001415007209 */ /* 0x000fce0003800000 */
.L_x_233:
[----:B------:R-:W-:Y:S01]  /*1b50*/  IADD3 R19, PT, PT, R5, -0x1, RZ ;  /* 0xffffffff05137810 */ /* 0x000fe20007ffe0ff */
        /* <DEDUP_REMOVED lines=10> */
.L_x_751:
[----:B------:R-:W-:Y:S05]  /*1c00*/  BRX R16 -0x1c10                                   (*"BRANCH_TARGETS .L_x_752,.L_x_753,.L_x_754"*) ;  /* 0xffffffe010fc7949 */ /* 0x000fea000383ffff */
.L_x_753:
[----:B------:R-:W-:Y:S01]  /*1c10*/  FMNMX R20, R21, R0, !PT ;  /* 0x0000000015147209 */ /* 0x000fe20007800000 */
[----:B------:R-:W-:Y:S06]  /*1c20*/  BRA `(.L_x_235) ;  /* 0x00000000003c7947 */ /* 0x000fec0003800000 */
.L_x_234:
[----:B------:R-:W-:-:S05]  /*1c30*/  IMAD.MOV.U32 R16, RZ, RZ, -0x3 ;  /* 0xfffffffdff107424 */ /* 0x000fca00078e00ff */
[----:B------:R-:W-:-:S04]  /*1c40*/  VIADDMNMX.U32 R16, R7, R16, 0x3, PT ;  /* 0x0000000307107446 */ /* 0x000fc80003800010 */
[----:B------:R-:W-:-:S04]  /*1c50*/  SHF.L.U32 R18, R16, 0x2, RZ ;  /* 0x0000000210127819 */ /* 0x000fc800000006ff */
[----:B------:R-:W0:Y:S02]  /*1c60*/  LDC R16, c[0x2][R18+0xd4] ;  /* 0x0080350012107b82 */ /* 0x000e240000000800 */
[----:B0-----:R-:W-:-:S04]  /*1c70*/  SHF.R.S32.HI R17, RZ, 0x1f, R16 ;  /* 0x0000001fff117819 */ /* 0x001fc80000011410 */
.L_x_755:
[----:B------:R-:W-:Y:S05]  /*1c80*/  BRX R16 -0x1c90                                   (*"BRANCH_TARGETS .L_x_752,.L_x_757,.L_x_758"*) ;  /* 0xffffffe010dc7949 */ /* 0x000fea000383ffff */
.L_x_757:
[----:B------:R-:W-:-:S13]  /*1c90*/  ISETP.NE.AND P2, PT, R7, 0x4, PT ;  /* 0x000000040700780c */ /* 0x000fda0003f45270 */
[----:B------:R-:W-:-:S04]  /*1ca0*/  @!P2 FSETP.NEU.AND P1, PT, R21, RZ, PT ;  /* 0x000000ff1500a20b */ /* 0x000fc80003f2d000 */
[----:B------:R-:W-:Y:S01]  /*1cb0*/  @!P2 FSEL R20, R0, 1, !P1 ;  /* 0x3f8000000014a808 */ /* 0x000fe20004800000 */
[----:B------:R-:W-:Y:S08]  /*1cc0*/  @!P2 BRA `(.L_x_235) ;  /* 0x000000000014a947 */ /* 0x000ff00003800000 */
.L_x_754:
[----:B------:R-:W-:Y:S01]  /*1cd0*/  FMNMX R20, R21, R0, PT ;  /* 0x0000000015147209 */ /* 0x000fe20003800000 */
[----:B------:R-:W-:Y:S06]  /*1ce0*/  BRA `(.L_x_235) ;  /* 0x00000000000c7947 */ /* 0x000fec0003800000 */
.L_x_758:
[----:B------:R-:W-:Y:S01]  /*1cf0*/  FADD R20, R21, R0 ;  /* 0x0000000015147221 */ /* 0x000fe20000000000 */
[----:B------:R-:W-:Y:S06]  /*1d00*/  BRA `(.L_x_235) ;  /* 0x0000000000047947 */ /* 0x000fec0003800000 */
.L_x_752:
[----:B------:R-:W-:-:S07]  /*1d10*/  FMNMX R20, R21, R0, PT ;  /* 0x0000000015147209 */ /* 0x000fce0003800000 */
.L_x_235:
        /* <DEDUP_REMOVED lines=10> */
.L_x_760:
[----:B------:R-:W-:Y:S05]  /*1dc0*/  BRX R16 -0x1dd0                                   (*"BRANCH_TARGETS .L_x_761,.L_x_762,.L_x_763"*) ;  /* 0xffffffe0108c7949 */ /* 0x000fea000383ffff */
.L_x_762:
[----:B------:R-:W-:Y:S01]  /*1dd0*/  FMNMX R19, R21, R20, !PT ;  /* 0x0000001415137209 */ /* 0x000fe20007800000 */
[----:B------:R-:W-:Y:S06]  /*1de0*/  BRA `(.L_x_237) ;  /* 0x00000000003c7947 */ /* 0x000fec0003800000 */
.L_x_236:
[----:B------:R-:W-:-:S05]  /*1df0*/  IMAD.MOV.U32 R0, RZ, RZ, -0x3 ;  /* 0xfffffffdff007424 */ /* 0x000fca00078e00ff */
[----:B------:R-:W-:-:S04]  /*1e00*/  VIADDMNMX.U32 R0, R7, R0, 0x3, PT ;  /* 0x0000000307007446 */ /* 0x000fc80003800000 */
[----:B------:R-:W-:-:S04]  /*1e10*/  SHF.L.U32 R0, R0, 0x2, RZ ;  /* 0x0000000200007819 */ /* 0x000fc800000006ff */
[----:B------:R-:W0:Y:S02]  /*1e20*/  LDC R16, c[0x2][R0+0xf0] ;  /* 0x00803c0000107b82 */ /* 0x000e240000000800 */
[----:B0-----:R-:W-:-:S04]  /*1e30*/  SHF.R.S32.HI R17, RZ, 0x1f, R16 ;  /* 0x0000001fff117819 */ /* 0x001fc80000011410 */
.L_x_764:
[----:B------:R-:W-:Y:S05]  /*1e40*/  BRX R16 -0x1e50                                   (*"BRANCH_TARGETS .L_x_761,.L_x_766,.L_x_767"*) ;  /* 0xffffffe0106c7949 */ /* 0x000fea000383ffff */
.L_x_766:
[----:B------:R-:W-:-:S13]  /*1e50*/  ISETP.NE.AND P2, PT, R7, 0x4, PT ;  /* 0x000000040700780c */ /* 0x000fda0003f45270 */
[----:B------:R-:W-:-:S04]  /*1e60*/  @!P2 FSETP.NEU.AND P1, PT, R21, RZ, PT ;  /* 0x000000ff1500a20b */ /* 0x000fc80003f2d000 */
[----:B------:R-:W-:Y:S01]  /*1e70*/  @!P2 FSEL R19, R20, 1, !P1 ;  /* 0x3f8000001413a808 */ /* 0x000fe20004800000 */
[----:B------:R-:W-:Y:S08]  /*1e80*/  @!P2 BRA `(.L_x_237) ;  /* 0x000000000014a947 */ /* 0x000ff00003800000 */
.L_x_763:
[----:B------:R-:W-:Y:S01]  /*1e90*/  FMNMX R19, R21, R20, PT ;  /* 0x0000001415137209 */ /* 0x000fe20003800000 */
[----:B------:R-:W-:Y:S06]  /*1ea0*/  BRA `(.L_x_237) ;  /* 0x00000000000c7947 */ /* 0x000fec0003800000 */
.L_x_767:
[----:B------:R-:W-:Y:S01]  /*1eb0*/  FADD R19, R21, R20 ;  /* 0x0000001415137221 */ /* 0x000fe20000000000 */
[----:B------:R-:W-:Y:S06]  /*1ec0*/  BRA `(.L_x_237) ;  /* 0x0000000000047947 */ /* 0x000fec0003800000 */
.L_x_761:
[----:B------:R-:W-:-:S07]  /*1ed0*/  FMNMX R19, R21, R20, PT ;  /* 0x0000001415137209 */ /* 0x000fce0003800000 */
.L_x_237:
        /* <DEDUP_REMOVED lines=9> */
.L_x_230:
        /* <DEDUP_REMOVED lines=11> */
.L_x_241:
[----:B-1----:R-:W-:-:S04]  /*2020*/  IMAD.WIDE.U32 R14, R17, 0x4, R8 ;  /* 0x00000004110e7825 */ /* 0x002fc800078e0008 */
[----:B----4-:R-:W-:Y:S02]  /*2030*/  IMAD.WIDE.U32 R12, R21, 0x4, R10 ;  /* 0x00000004150c7825 */ /* 0x010fe400078e000a */
[----:B------:R-:W2:Y:S04]  /*2040*/  LDG.E.CONSTANT R14, desc[UR8][R14.64] ;  /* 0x000000080e0e7981 */ /* 0x000ea8000c1e9900 */
[----:B------:R-:W2:Y:S01]  /*2050*/  LDG.E.CONSTANT R13, desc[UR8][R12.64] ;  /* 0x000000080c0d7981 */ /* 0x000ea2000c1e9900 */
[----:B------:R-:W-:Y:S02]  /*2060*/  MOV R23, R19 ;  /* 0x0000001300177202 */ /* 0x000fe40000000f00 */
[----:B--2---:R-:W-:Y:S01]  /*2070*/  FMNMX R0, R14, R13, !PT ;  /* 0x0000000d0e007209 */ /* 0x004fe20007800000 */
[----:B------:R-:W-:Y:S06]  /*2080*/  @P0 BRA `(.L_x_239) ;  /* 0x0000000000200947 */ /* 0x000fec0003800000 */
[----:B------:R-:W-:-:S04]  /*2090*/  UISETP.LT.U32.AND UP0, UPT, UR7, 0x2, UPT ;  /* 0x000000020700788c */ /* 0x000fc8000bf01070 */
[----:B------:R-:W-:-:S04]  /*20a0*/  USEL UR4, UR7, 0x2, UP0 ;  /* 0x0000000207047887 */ /* 0x000fc80008000000 */
[----:B------:R-:W-:-:S12]  /*20b0*/  USHF.L.U32 UR4, UR4, 0x2, URZ ;  /* 0x0000000204047899 */ /* 0x000fd800080006ff */
[----:B------:R-:W1:Y:S02]  /*20c0*/  LDCU UR4, c[0x2][UR4+0x100] ;  /* 0x00802000040477ac */ /* 0x000e640008000800 */
[----:B-1----:R-:W-:-:S10]  /*20d0*/  USHF.R.S32.HI UR5, URZ, 0x1f, UR4 ;  /* 0x0000001fff057899 */ /* 0x002fd40008011404 */
.L_x_769:
[----:B------:R-:W-:Y:S05]  /*20e0*/  BRXU UR4 -0x20f0                                  (*"BRANCH_TARGETS .L_x_770,.L_x_771,.L_x_772"*) ;  /* 0xffffffdc04c47958 */ /* 0x000fea000b83ffff */
.L_x_771:
[----:B------:R-:W-:Y:S01]  /*20f0*/  FMNMX R19, R0, R19, !PT ;  /* 0x0000001300137209 */ /* 0x000fe20007800000 */
[----:B------:R-:W-:Y:S06]  /*2100*/  BRA `(.L_x_240) ;  /* 0x00000000003c7947 */ /* 0x000fec0003800000 */
.L_x_239:
[----:B------:R-:W-:-:S05]  /*2110*/  IMAD.MOV.U32 R6, RZ, RZ, -0x3 ;  /* 0xfffffffdff067424 */ /* 0x000fca00078e00ff */
[----:B0-----:R-:W-:-:S05]  /*2120*/  VIADDMNMX.U32 R6, R5, R6, 0x3, PT ;  /* 0x0000000305067446 */ /* 0x001fca0003800006 */
[----:B------:R-:W-:-:S04]  /*2130*/  IMAD.SHL.U32 R6, R6, 0x4, RZ ;  /* 0x0000000406067824 */ /* 0x000fc800078e00ff */
[----:B------:R-:W0:Y:S02]  /*2140*/  LDC R12, c[0x2][R6+0x10c] ;  /* 0x00804300060c7b82 */ /* 0x000e240000000800 */
[----:B0-----:R-:W-:-:S04]  /*2150*/  SHF.R.S32.HI R13, RZ, 0x1f, R12 ;  /* 0x0000001fff0d7819 */ /* 0x001fc8000001140c */
.L_x_773:
[----:B------:R-:W-:Y:S05]  /*2160*/  BRX R12 -0x2170                                   (*"BRANCH_TARGETS .L_x_770,.L_x_775,.L_x_776"*) ;  /* 0xffffffdc0ca47949 */ /* 0x000fea000383ffff */
.L_x_775:
[----:B------:R-:W-:-:S13]  /*2170*/  ISETP.NE.AND P2, PT, R5, 0x4, PT ;  /* 0x000000040500780c */ /* 0x000fda0003f45270 */
[----:B------:R-:W-:-:S04]  /*2180*/  @!P2 FSETP.NEU.AND P1, PT, R0, RZ, PT ;  /* 0x000000ff0000a20b */ /* 0x000fc80003f2d000 */
[----:B------:R-:W-:Y:S01]  /*2190*/  @!P2 FSEL R19, R19, 1, !P1 ;  /* 0x3f8000001313a808 */ /* 0x000fe20004800000 */
[----:B------:R-:W-:Y:S08]  /*21a0*/  @!P2 BRA `(.L_x_240) ;  /* 0x000000000014a947 */ /* 0x000ff00003800000 */
.L_x_772:
[----:B------:R-:W-:Y:S01]  /*21b0*/  FMNMX R19, R0, R23, PT ;  /* 0x0000001700137209 */ /* 0x000fe20003800000 */
[----:B------:R-:W-:Y:S06]  /*21c0*/  BRA `(.L_x_240) ;  /* 0x00000000000c7947 */ /* 0x000fec0003800000 */
.L_x_776:
[----:B------:R-:W-:Y:S01]  /*21d0*/  FADD R19, R0, R19 ;  /* 0x0000001300137221 */ /* 0x000fe20000000000 */
[----:B------:R-:W-:Y:S06]  /*21e0*/  BRA `(.L_x_240) ;  /* 0x0000000000047947 */ /* 0x000fec0003800000 */
.L_x_770:
[----:B------:R-:W-:-:S07]  /*21f0*/  FMNMX R19, R0, R19, PT ;  /* 0x0000001300137209 */ /* 0x000fce0003800000 */
.L_x_240:
[----:B------:R-:W-:Y:S01]  /*2200*/  IADD3 R4, PT, PT, R4, 0x1, RZ ;  /* 0x0000000104047810 */ /* 0x000fe20007ffe0ff */
[----:B---3--:R-:W-:-:S03]  /*2210*/  IMAD.MOV.U32 R0, RZ, RZ, R7 ;  /* 0x000000ffff007224 */ /* 0x008fc600078e0007 */
[----:B------:R-:W-:Y:S01]  /*2220*/  ISETP.NE.AND P1, PT, R4, RZ, PT ;  /* 0x000000ff0400720c */ /* 0x000fe20003f25270 */
[----:B------:R-:W-:-:S12]  /*2230*/  IMAD.IADD R17, R17, 0x1, R0 ;  /* 0x0000000111117824 */ /* 0x000fd800078e0200 */
[----:B------:R-:W-:Y:S05]  /*2240*/  @!P1 BRA `(.L_x_210) ;  /* 0x0000001400249947 */ /* 0x000fea0003800000 */
[----:B------:R-:W-:Y:S01]  /*2250*/  IADD3 R21, PT, PT, R21, 0x1, RZ ;  /* 0x0000000115157810 */ /* 0x000fe20007ffe0ff */
[----:B------:R-:W-:Y:S06]  /*2260*/  BRA `(.L_x_241) ;  /* 0xfffffffc006c7947 */ /* 0x000fec000383ffff */
.L_x_734:
        /* <DEDUP_REMOVED lines=14> */
.L_x_243:
        /* <DEDUP_REMOVED lines=17> */
[----:B--2---:R-:W-:Y:S01]  /*2460*/  FSETP.NEU.AND P0, PT, R26, RZ, PT ;  /* 0x000000ff1a00720b */ /* 0x004fe20003f0d000 */
[----:B------:R-:W-:-:S06]  /*2470*/  IMAD.WIDE.U32 R26, R27, 0x4, R12 ;  /* 0x000000041b1a7825 */ /* 0x000fcc00078e000c */
[----:B------:R-:W2:Y:S01]  /*2480*/  LDG.E.CONSTANT R26, desc[UR8][R26.64] ;  /* 0x000000081a1a7981 */ /* 0x000ea2000c1e9900 */
[----:B----4-:R-:W-:-:S03]  /*2490*/  FSETP.NEU.AND P6, PT, R20, RZ, PT ;  /* 0x000000ff1400720b */ /* 0x010fc60003fcd000 */
[----:B------:R0:W4:Y:S01]  /*24a0*/  LDG.E.CONSTANT R20, desc[UR8][R22.64] ;  /* 0x0000000816147981 */ /* 0x000122000c1e9900 */
[----:B---3--:R-:W-:Y:S01]  /*24b0*/  FSETP.NEU.AND P1, PT, R24, RZ, PT ;  /* 0x000000ff1800720b */ /* 0x008fe20003f2d000 */
[----:B0-----:R-:W-:-:S05]  /*24c0*/  IMAD.WIDE.U32 R22, R18, 0x4, R12 ;  /* 0x0000000412167825 */ /* 0x001fca00078e000c */
[----:B------:R0:W3:Y:S01]  /*24d0*/  LDG.E.CONSTANT R24, desc[UR8][R22.64] ;  /* 0x0000000816187981 */ /* 0x0000e2000c1e9900 */
[----:B-----5:R-:W-:Y:S01]  /*24e0*/  FSETP.NEU.AND P4, PT, R25, RZ, PT ;  /* 0x000000ff1900720b */ /* 0x020fe20003f8d000 */
[----:B------:R-:W-:-:S05]  /*24f0*/  VIADD R25, R18, 0x2 ;  /* 0x0000000212197836 */ /* 0x000fca0000000000 */
[----:B------:R-:W-:Y:S01]  /*2500*/  @P1 FSEL R19, R19, 1, !P6 ;  /* 0x3f80000013131808 */ /* 0x000fe20007000000 */
[----:B0-----:R-:W-:-:S04]  /*2510*/  IMAD.WIDE.U32 R22, R7, 0x4, R14 ;  /* 0x0000000407167825 */ /* 0x001fc800078e000e */
[----:B------:R-:W-:Y:S01]  /*2520*/  VIADD R29, R18, 0x3 ;  /* 0x00000003121d7836 */ /* 0x000fe20000000000 */
[----:B------:R-:W-:Y:S02]  /*2530*/  FSETP.NEU.AND P3, PT, R28, RZ, PT ;  /* 0x000000ff1c00720b */ /* 0x000fe40003f6d000 */
[----:B--2---:R-:W-:Y:S02]  /*2540*/  FSETP.NEU.AND P1, PT, R26, RZ, PT ;  /* 0x000000ff1a00720b */ /* 0x004fe40003f2d000 */
[----:B----4-:R-:W-:Y:S02]  /*2550*/  FSETP.NEU.AND P5, PT, R20, RZ, PT ;  /* 0x000000ff1400720b */ /* 0x010fe40003fad000 */
[----:B------:R0:W2:Y:S01]  /*2560*/  LDG.E.CONSTANT R20, desc[UR8][R22.64] ;  /* 0x0000000816147981 */ /* 0x0000a2000c1e9900 */
[----:B------:R-:W-:-:S04]  /*2570*/  IMAD.WIDE.U32 R26, R9, 0x4, R14 ;  /* 0x00000004091a7825 */ /* 0x000fc800078e000e */
[----:B0-----:R-:W-:Y:S01]  /*2580*/  IMAD.WIDE.U32 R22, R25, 0x4, R12 ;  /* 0x0000000419167825 */ /* 0x001fe200078e000c */
[----:B---3--:R-:W-:-:S05]  /*2590*/  FSETP.NEU.AND P2, PT, R24, RZ, PT ;  /* 0x000000ff1800720b */ /* 0x008fca0003f4d000 */
        /* <DEDUP_REMOVED lines=13> */
[----:B------:R-:W-:Y:S01]  /*2670*/  @P0 FSEL R19, R19, 1, !P3 ;  /* 0x3f80000013130808 */ /* 0x000fe20005800000 */
[----:B------:R-:W-:-:S03]  /*2680*/  VIADD R21, R21, 0x8 ;  /* 0x0000000815157836 */ /* 0x000fc60000000000 */
[----:B------:R-:W-:Y:S02]  /*2690*/  @P4 FSEL R19, R19, 1, !P5 ;  /* 0x3f80000013134808 */ /* 0x000fe40006800000 */
        /* <DEDUP_REMOVED lines=10> */
[----:B--2---:R-:W-:-:S04]  /*2740*/  FSETP.NEU.AND P3, PT, R20, RZ, PT ;  /* 0x000000ff1400720b */ /* 0x004fc80003f6d000 */
[----:B------:R-:W-:Y:S02]  /*2750*/  @P2 FSEL R19, R19, 1, !P3 ;  /* 0x3f80000013132808 */ /* 0x000fe40005800000 */
[----:B---3--:R-:W-:Y:S02]  /*2760*/  FSETP.NEU.AND P0, PT, R22, RZ, PT ;  /* 0x000000ff1600720b */ /* 0x008fe40003f0d000 */
[----:B----4-:R-:W-:Y:S02]  /*2770*/  FSETP.NEU.AND P5, PT, R25, RZ, PT ;  /* 0x000000ff1900720b */ /* 0x010fe40003fad000 */
[----:B-----5:R-:W-:Y:S02]  /*2780*/  FSETP.NEU.AND P3, PT, R23, RZ, PT ;  /* 0x000000ff1700720b */ /* 0x020fe40003f6d000 */
[----:B------:R-:W-:-:S07]  /*2790*/  @P1 FSEL R19, R19, 1, !P5 ;  /* 0x3f80000013131808 */ /* 0x000fce0006800000 */
[----:B------:R-:W-:Y:S02]  /*27a0*/  @P0 FSEL R19, R19, 1, !P3 ;  /* 0x3f80000013130808 */ /* 0x000fe40005800000 */
[----:B------:R-:W-:Y:S02]  /*27b0*/  FSETP.NEU.AND P4, PT, R24, RZ, PT ;  /* 0x000000ff1800720b */ /* 0x000fe40003f8d000 */
[----:B------:R-:W-:Y:S02]  /*27c0*/  FSETP.NEU.AND P2, PT, R28, RZ, PT ;  /* 0x000000ff1c00720b */ /* 0x000fe40003f4d000 */
[----:B------:R-:W-:-:S09]  /*27d0*/  FSETP.NEU.AND P1, PT, R29, RZ, PT ;  /* 0x000000ff1d00720b */ /* 0x000fd20003f2d000 */
[----:B------:R-:W-:Y:S02]  /*27e0*/  @P4 FSEL R19, R19, 1, !P1 ;  /* 0x3f80000013134808 */ /* 0x000fe40004800000 */
[----:B------:R-:W-:-:S04]  /*27f0*/  FSETP.NEU.AND P5, PT, R14, RZ, PT ;  /* 0x000000ff0e00720b */ /* 0x000fc80003fad000 */
[----:B------:R-:W-:Y:S01]  /*2800*/  @P2 FSEL R19, R19, 1, !P5 ;  /* 0x3f80000013132808 */ /* 0x000fe20006800000 */
[----:B------:R-:W-:Y:S08]  /*2810*/  @P6 BRA `(.L_x_243) ;  /* 0xfffffff800cc6947 */ /* 0x000ff0000383ffff */
.L_x_242:
        /* <DEDUP_REMOVED lines=34> */
[----:B--2---:R-:W-:Y:S02]  /*2a40*/  FSETP.NEU.AND P5, PT, R18, RZ, PT ;  /* 0x000000ff1200720b */ /* 0x004fe40003fad000 */
[----:B---3--:R-:W-:Y:S02]  /*2a50*/  FSETP.NEU.AND P4, PT, R16, RZ, PT ;  /* 0x000000ff1000720b */ /* 0x008fe40003f8d000 */
[----:B----4-:R-:W-:-:S02]  /*2a60*/  FSETP.NEU.AND P1, PT, R8, RZ, PT ;  /* 0x000000ff0800720b */ /* 0x010fc40003f2d000 */
[----:B-----5:R-:W-:Y:S02]  /*2a70*/  FSETP.NEU.AND P6, PT, R12, RZ, PT ;  /* 0x000000ff0c00720b */ /* 0x020fe40003fcd000 */
[----:B------:R-:W-:-:S05]  /*2a80*/  FSETP.NEU.AND P2, PT, R10, RZ, PT ;  /* 0x000000ff0a00720b */ /* 0x000fca0003f4d000 */
[----:B------:R-:W-:Y:S02]  /*2a90*/  @P5 FSEL R19, R19, 1, !P6 ;  /* 0x3f80000013135808 */ /* 0x000fe40007000000 */
[----:B------:R-:W-:-:S04]  /*2aa0*/  FSETP.NEU.AND P3, PT, R14, RZ, PT ;  /* 0x000000ff0e00720b */ /* 0x000fc80003f6d000 */
[----:B------:R-:W-:Y:S02]  /*2ab0*/  @P4 FSEL R19, R19, 1, !P3 ;  /* 0x3f80000013134808 */ /* 0x000fe40005800000 */
[----:B------:R-:W-:Y:S02]  /*2ac0*/  FSETP.NEU.AND P5, PT, R20, RZ, PT ;  /* 0x000000ff1400720b */ /* 0x000fe40003fad000 */
[----:B------:R-:W-:Y:S02]  /*2ad0*/  FSETP.NEU.AND P3, PT, R6, RZ, PT ;  /* 0x000000ff0600720b */ /* 0x000fe40003f6d000 */
[----:B------:R-:W-:-:S04]  /*2ae0*/  @P1 FSEL R19, R19, 1, !P5 ;  /* 0x3f80000013131808 */ /* 0x000fc80006800000 */
[----:B------:R-:W-:-:S07]  /*2af0*/  @P2 FSEL R19, R19, 1, !P3 ;  /* 0x3f80000013132808 */ /* 0x000fce0005800000 */
.L_x_244:
        /* <DEDUP_REMOVED lines=26> */
.L_x_245:
[----:B------:R-:W-:Y:S05]  /*2ca0*/  @P4 BRA `(.L_x_210) ;  /* 0x00000008008c4947 */ /* 0x000fea0003800000 */
[----:B------:R-:W0:Y:S01]  /*2cb0*/  LDC.64 R6, c[0x0][0x380] ;  /* 0x0000e000ff067b82 */ /* 0x000e220000000a00 */
[----:B------:R-:W-:-:S07]  /*2cc0*/  IMAD R5, R3, R5, R4 ;  /* 0x0000000503057224 */ /* 0x000fce00078e0204 */
        /* <DEDUP_REMOVED lines=10> */
.L_x_213:
        /* <DEDUP_REMOVED lines=16> */
.L_x_247:
[----:B------:R-:W0:Y:S01]  /*2e70*/  LDC.64 R16, c[0x0][0x380] ;  /* 0x0000e000ff107b82 */ /* 0x000e220000000a00 */
[C---:B------:R-:W-:Y:S01]  /*2e80*/  IADD3 R25, PT, PT, R21.reuse, -0x3, RZ ;  /* 0xfffffffd15197810 */ /* 0x040fe20007ffe0ff */
[----:B------:R-:W-:-:S06]  /*2e90*/  VIADD R23, R21, 0xfffffffe ;  /* 0xfffffffe15177836 */ /* 0x000fcc0000000000 */
[----:B------:R-:W1:Y:S01]  /*2ea0*/  LDC.64 R14, c[0x0][0x388] ;  /* 0x0000e200ff0e7b82 */ /* 0x000e620000000a00 */
[----:B0-----:R-:W-:-:S05]  /*2eb0*/  IMAD.WIDE.U32 R24, R25, 0x4, R16 ;  /* 0x0000000419187825 */ /* 0x001fca00078e0010 */
[----:B------:R0:W2:Y:S01]  /*2ec0*/  LDG.E.CONSTANT R20, desc[UR8][R24.64] ;  /* 0x0000000818147981 */ /* 0x0000a2000c1e9900 */
[----:B-1----:R-:W-:-:S06]  /*2ed0*/  IMAD.WIDE.U32 R26, R18, 0x4, R14 ;  /* 0x00000004121a7825 */ /* 0x002fcc00078e000e */
[----:B------:R-:W2:Y:S01]  /*2ee0*/  LDG.E.CONSTANT R27, desc[UR8][R26.64] ;  /* 0x000000081a1b7981 */ /* 0x000ea2000c1e9900 */
[----:B0-----:R-:W-:-:S05]  /*2ef0*/  IMAD.WIDE.U32 R24, R23, 0x4, R16 ;  /* 0x0000000417187825 */ /* 0x001fca00078e0010 */
[----:B------:R0:W3:Y:S02]  /*2f00*/  LDG.E.CONSTANT R23, desc[UR8][R24.64] ;  /* 0x0000000818177981 */ /* 0x0000e4000c1e9900 */
[----:B0-----:R-:W-:-:S05]  /*2f10*/  IMAD.WIDE.U32 R24, R4, 0x4, R14 ;  /* 0x0000000404187825 */ /* 0x001fca00078e000e */
[----:B------:R0:W3:Y:S01]  /*2f20*/  LDG.E.CONSTANT R29, desc[UR8][R24.64] ;  /* 0x00000008181d7981 */ /* 0x0000e2000c1e9900 */
[----:B--2---:R-:W-:Y:S01]  /*2f30*/  FADD R28, R27, R20 ;  /* 0x000000141b1c7221 */ /* 0x004fe20000000000 */
[----:B------:R-:W-:-:S05]  /*2f40*/  IADD3 R20, PT, PT, R21, -0x1, RZ ;  /* 0xffffffff15147810 */ /* 0x000fca0007ffe0ff */
[----:B0-----:R-:W-:-:S05]  /*2f50*/  IMAD.WIDE.U32 R24, R20, 0x4, R16 ;  /* 0x0000000414187825 */ /* 0x001fca00078e0010 */
[----:B------:R0:W2:Y:S01]  /*2f60*/  LDG.E.CONSTANT R20, desc[UR8][R24.64] ;  /* 0x0000000818147981 */ /* 0x0000a2000c1e9900 */
[----:B---3--:R-:W-:Y:S01]  /*2f70*/  FADD R23, R29, R23 ;  /* 0x000000171d177221 */ /* 0x008fe20000000000 */
[----:B0-----:R-:W-:-:S04]  /*2f80*/  IMAD.WIDE.U32 R24, R21, 0x4, R16 ;  /* 0x0000000415187825 */ /* 0x001fc800078e0010 */
[----:B------:R-:W-:Y:S02]  /*2f90*/  FMNMX3 R23, R19, R28, R23, PT ;  /* 0x0000001c13177276 */ /* 0x000fe40003800017 */
[----:B------:R0:W3:Y:S02]  /*2fa0*/  LDG.E.CONSTANT R19, desc[UR8][R24.64] ;  /* 0x0000000818137981 */ /* 0x0000e4000c1e9900 */
[----:B0-----:R-:W-:-:S05]  /*2fb0*/  IMAD.WIDE.U32 R24, R9, 0x4, R14 ;  /* 0x0000000409187825 */ /* 0x001fca00078e000e */
[----:B------:R0:W3:Y:S01]  /*2fc0*/  LDG.E.CONSTANT R28, desc[UR8][R24.64] ;  /* 0x00000008181c7981 */ /* 0x0000e2000c1e9900 */
[----:B------:R-:W-:-:S04]  /*2fd0*/  IMAD.WIDE.U32 R26, R8, 0x4, R14 ;  /* 0x00000004081a7825 */ /* 0x000fc800078e000e */
[----:B------:R-:W-:Y:S02]  /*2fe0*/  VIADD R29, R21, 0x1 ;  /* 0x00000001151d7836 */ /* 0x000fe40000000000 */
[----:B------:R-:W2:Y:S02]  /*2ff0*/  LDG.E.CONSTANT R27, desc[UR8][R26.64] ;  /* 0x000000081a1b7981 */ /* 0x000ea4000c1e9900 */
[----:B0-----:R-:W-:-:S04]  /*3000*/  IMAD.WIDE.U32 R24, R29, 0x4, R16 ;  /* 0x000000041d187825 */ /* 0x001fc800078e0010 */
[----:B---3--:R-:W-:Y:S02]  /*3010*/  FADD R29, R28, R19 ;  /* 0x000000131c1d7221 */ /* 0x008fe40000000000 */
[----:B------:R0:W3:Y:S02]  /*3020*/  LDG.E.CONSTANT R19, desc[UR8][R24.64] ;  /* 0x0000000818137981 */ /* 0x0000e4000c1e9900 */
[----:B0-----:R-:W-:-:S05]  /*3030*/  IMAD.WIDE.U32 R24, R10, 0x4, R14 ;  /* 0x000000040a187825 */ /* 0x001fca00078e000e */
[----:B------:R0:W3:Y:S01]  /*3040*/  LDG.E.CONSTANT R28, desc[UR8][R24.64] ;  /* 0x00000008181c7981 */ /* 0x0000e2000c1e9900 */
[----:B--2---:R-:W-:Y:S01]  /*3050*/  FADD R20, R27, R20 ;  /* 0x000000141b147221 */ /* 0x004fe20000000000 */
[----:B------:R-:W-:-:S05]  /*3060*/  IADD3 R27, PT, PT, R21, 0x2, RZ ;  /* 0x00000002151b7810 */ /* 0x000fca0007ffe0ff */
[----:B0-----:R-:W-:Y:S01]  /*3070*/  IMAD.WIDE.U32 R24, R27, 0x4, R16 ;  /* 0x000000041b187825 */ /* 0x001fe200078e0010 */
[----:B------:R-:W-:-:S03]  /*3080*/  FMNMX3 R23, R23, R20, R29, PT ;  /* 0x0000001417177276 */ /* 0x000fc6000380001d */
[----:B------:R-:W-:Y:S02]  /*3090*/  IMAD.WIDE.U32 R26, R11, 0x4, R14 ;  /* 0x000000040b1a7825 */ /* 0x000fe400078e000e */
[----:B------:R3:W2:Y:S01]  /*30a0*/  LDG.E.CONSTANT R25, desc[UR8][R24.64] ;  /* 0x0000000818197981 */ /* 0x0006a2000c1e9900 */
[----:B------:R-:W-:-:S03]  /*30b0*/  IADD3 R29, PT, PT, R21, 0x4, RZ ;  /* 0x00000004151d7810 */ /* 0x000fc60007ffe0ff */
[----:B------:R0:W2:Y:S01]  /*30c0*/  LDG.E.CONSTANT R20, desc[UR8][R26.64] ;  /* 0x000000081a147981 */ /* 0x0000a2000c1e9900 */
[----:B---3--:R-:W-:Y:S01]  /*30d0*/  FADD R24, R28, R19 ;  /* 0x000000131c187221 */ /* 0x008fe20000000000 */
[----:B------:R-:W-:-:S04]  /*30e0*/  VIADD R19, R21, 0x3 ;  /* 0x0000000315137836 */ /* 0x000fc80000000000 */
[----:B0-----:R-:W-:-:S04]  /*30f0*/  IMAD.WIDE.U32 R26, R19, 0x4, R16 ;  /* 0x00000004131a7825 */ /* 0x001fc800078e0010 */
[----:B------:R-:W-:Y:S01]  /*3100*/  IMAD.WIDE.U32 R16, R29, 0x4, R16 ;  /* 0x000000041d107825 */ /* 0x000fe200078e0010 */
[----:B------:R-:W3:Y:S04]  /*3110*/  LDG.E.CONSTANT R19, desc[UR8][R26.64] ;  /* 0x000000081a137981 */ /* 0x000ee8000c1e9900 */
[----:B------:R0:W4:Y:S02]  /*3120*/  LDG.E.CONSTANT R28, desc[UR8][R16.64] ;  /* 0x00000008101c7981 */ /* 0x000124000c1e9900 */
[----:B0-----:R-:W-:-:S04]  /*3130*/  IMAD.WIDE.U32 R16, R12, 0x4, R14 ;  /* 0x000000040c107825 */ /* 0x001fc800078e000e */
[----:B------:R-:W-:Y:S01]  /*3140*/  IMAD.WIDE.U32 R14, R13, 0x4, R14 ;  /* 0x000000040d0e7825 */ /* 0x000fe200078e000e */
[----:B------:R-:W3:Y:S05]  /*3150*/  LDG.E.CONSTANT R29, desc[UR8][R16.64] ;  /* 0x00000008101d7981 */ /* 0x000eea000c1e9900 */
[----:B------:R-:W4:Y:S01]  /*3160*/  LDG.E.CONSTANT R15, desc[UR8][R14.64] ;  /* 0x000000080e0f7981 */ /* 0x000f22000c1e9900 */
[----:B------:R-:W-:-:S05]  /*3170*/  VIADD R22, R22, 0x8 ;  /* 0x0000000816167836 */ /* 0x000fca0000000000 */
[----:B------:R-:W-:Y:S01]  /*3180*/  ISETP.NE.AND P0, PT, R22, RZ, PT ;  /* 0x000000ff1600720c */ /* 0x000fe20003f05270 */
[----:B--2---:R-:W-:Y:S01]  /*3190*/  FADD R20, R20, R25 ;  /* 0x0000001914147221 */ /* 0x004fe20000000000 */
[----:B------:R-:W-:-:S04]  /*31a0*/  IADD3 R21, PT, PT, R21, 0x8, RZ ;  /* 0x0000000815157810 */ /* 0x000fc80007ffe0ff */
[----:B------:R-:W-:Y:S01]  /*31b0*/  FMNMX3 R20, R23, R24, R20, PT ;  /* 0x0000001817147276 */ /* 0x000fe20003800014 */
        /* <DEDUP_REMOVED lines=8> */
[----:B---3--:R-:W-:Y:S01]  /*3240*/  FADD R19, R29, R19 ;  /* 0x000000131d137221 */ /* 0x008fe20000000000 */
[----:B----4-:R-:W-:-:S05]  /*3250*/  FADD R28, R15, R28 ;  /* 0x0000001c0f1c7221 */ /* 0x010fca0000000000 */
[----:B------:R-:W-:Y:S01]  /*3260*/  FMNMX3 R19, R20, R19, R28, PT ;  /* 0x0000001314137276 */ /* 0x000fe2000380001c */
[----:B------:R-:W-:Y:S06]  /*3270*/  @P0 BRA `(.L_x_247) ;  /* 0xfffffff800fc0947 */ /* 0x000fec000383ffff */
.L_x_246:
        /* <DEDUP_REMOVED lines=10> */
[C---:B------:R-:W-:Y:S01]  /*3320*/  VIADD R27, R11.reuse, 0x2 ;  /* 0x000000020b1b7836 */ /* 0x040fe20000000000 */
[C---:B------:R-:W-:Y:S01]  /*3330*/  IADD3 R29, PT, PT, R11.reuse, 0x3, RZ ;  /* 0x000000030b1d7810 */ /* 0x040fe20007ffe0ff */
[----:B------:R-:W-:Y:S02]  /*3340*/  VIADD R21, R11, 0x1 ;  /* 0x000000010b157836 */ /* 0x000fe40000000000 */
[----:B------:R-:W-:Y:S02]  /*3350*/  IMAD.IADD R23, R25, 0x1, R0 ;  /* 0x0000000119177824 */ /* 0x000fe400078e0200 */
[----:B0-----:R-:W-:-:S04]  /*3360*/  IMAD.WIDE.U32 R14, R11, 0x4, R12 ;  /* 0x000000040b0e7825 */ /* 0x001fc800078e000c */
[----:B------:R-:W-:Y:S01]  /*3370*/  IMAD.WIDE.U32 R10, R27, 0x4, R12 ;  /* 0x000000041b0a7825 */ /* 0x000fe200078e000c */
[----:B------:R0:W2:Y:S01]  /*3380*/  LDG.E.CONSTANT R4, desc[UR8][R14.64] ;  /* 0x000000080e047981 */ /* 0x0000a2000c1e9900 */
[----:B------:R-:W-:Y:S02]  /*3390*/  IADD3 R27, PT, PT, R23, R0, RZ ;  /* 0x00000000171b7210 */ /* 0x000fe40007ffe0ff */
[----:B-1----:R-:W-:Y:S02]  /*33a0*/  IMAD.WIDE.U32 R16, R17, 0x4, R8 ;  /* 0x0000000411107825 */ /* 0x002fe400078e0008 */
[----:B------:R-:W3:Y:S02]  /*33b0*/  LDG.E.CONSTANT R11, desc[UR8][R10.64] ;  /* 0x000000080a0b7981 */ /* 0x000ee4000c1e9900 */
[----:B------:R-:W-:Y:S02]  /*33c0*/  IMAD.WIDE.U32 R20, R21, 0x4, R12 ;  /* 0x0000000415147825 */ /* 0x000fe400078e000c */
[----:B------:R-:W2:Y:S02]  /*33d0*/  LDG.E.CONSTANT R17, desc[UR8][R16.64] ;  /* 0x0000000810117981 */ /* 0x000ea4000c1e9900 */
[----:B0-----:R-:W-:-:S02]  /*33e0*/  IMAD.WIDE.U32 R14, R25, 0x4, R8 ;  /* 0x00000004190e7825 */ /* 0x001fc400078e0008 */
[----:B------:R-:W4:Y:S02]  /*33f0*/  LDG.E.CONSTANT R20, desc[UR8][R20.64] ;  /* 0x0000000814147981 */ /* 0x000f24000c1e9900 */
[----:B------:R-:W-:Y:S02]  /*3400*/  IMAD.WIDE.U32 R22, R23, 0x4, R8 ;  /* 0x0000000417167825 */ /* 0x000fe400078e0008 */
[----:B------:R-:W4:Y:S02]  /*3410*/  LDG.E.CONSTANT R15, desc[UR8][R14.64] ;  /* 0x000000080e0f7981 */ /* 0x000f24000c1e9900 */
[----:B------:R-:W-:Y:S02]  /*3420*/  IMAD.WIDE.U32 R12, R29, 0x4, R12 ;  /* 0x000000041d0c7825 */ /* 0x000fe400078e000c */
[----:B------:R-:W3:Y:S02]  /*3430*/  LDG.E.CONSTANT R22, desc[UR8][R22.64] ;  /* 0x0000000816167981 */ /* 0x000ee4000c1e9900 */
[----:B------:R-:W-:-:S02]  /*3440*/  IMAD.WIDE.U32 R8, R27, 0x4, R8 ;  /* 0x000000041b087825 */ /* 0x000fc400078e0008 */
[----:B------:R-:W5:Y:S04]  /*3450*/  LDG.E.CONSTANT R13, desc[UR8][R12.64] ;  /* 0x000000080c0d7981 */ /* 0x000f68000c1e9900 */
[----:B------:R-:W5:Y:S01]  /*3460*/  LDG.E.CONSTANT R8, desc[UR8][R8.64] ;  /* 0x0000000808087981 */ /* 0x000f62000c1e9900 */
[----:B------:R-:W-:Y:S02]  /*3470*/  VIADD R7, R7, 0x4 ;  /* 0x0000000407077836 */ /* 0x000fe40000000000 */
[----:B--2---:R-:W-:Y:S01]  /*3480*/  FADD R4, R17, R4 ;  /* 0x0000000411047221 */ /* 0x004fe20000000000 */
[----:B----4-:R-:W-:Y:S01]  /*3490*/  FADD R6, R15, R20 ;  /* 0x000000140f067221 */ /* 0x010fe20000000000 */
[----:B---3--:R-:W-:-:S04]  /*34a0*/  FADD R21, R22, R11 ;  /* 0x0000000b16157221 */ /* 0x008fc80000000000 */
[----:B------:R-:W-:Y:S01]  /*34b0*/  FMNMX3 R4, R19, R4, R6, PT ;  /* 0x0000000413047276 */ /* 0x000fe20003800006 */
[----:B-----5:R-:W-:-:S05]  /*34c0*/  FADD R16, R8, R13 ;  /* 0x0000000d08107221 */ /* 0x020fca0000000000 */
[----:B------:R-:W-:-:S07]  /*34d0*/  FMNMX3 R19, R4, R21, R16, PT ;  /* 0x0000001504137276 */ /* 0x000fce0003800010 */
.L_x_248:
[----:B------:R-:W-:Y:S05]  /*34e0*/  @!P1 BRA `(.L_x_210) ;  /* 0x00000000007c9947 */ /* 0x000fea0003800000 */
[----:B------:R-:W0:Y:S01]  /*34f0*/  LDC.64 R16, c[0x0][0x380] ;  /* 0x0000e000ff107b82 */ /* 0x000e220000000a00 */
[----:B------:R-:W-:Y:S02]  /*3500*/  ISETP.NE.AND P0, PT, R18, 0x1, PT ;  /* 0x000000011200780c */ /* 0x000fe40003f05270 */
[----:B------:R-:W-:-:S04]  /*3510*/  LOP3.LUT R4, R5, 0x1, RZ, 0xc0, !PT ;  /* 0x0000000105047812 */ /* 0x000fc800078ec0ff */
[----:B------:R-:W-:Y:S01]  /*3520*/  ISETP.NE.U32.AND P1, PT, R4, 0x1, PT ;  /* 0x000000010400780c */ /* 0x000fe20003f25070 */
[----:B------:R-:W1:Y:S06]  /*3530*/  LDC.64 R12, c[0x0][0x388] ;  /* 0x0000e200ff0c7b82 */ /* 0x000e6c0000000a00 */
[----:B------:R-:W-:Y:S02]  /*3540*/  @P0 IMAD R15, R3, R5, R7 ;  /* 0x00000005030f0224 */ /* 0x000fe400078e0207 */
[----:B------:R-:W2:Y:S01]  /*3550*/  LDC.64 R10, c[0x0][0x380] ;  /* 0x0000e000ff0a7b82 */ /* 0x000ea20000000a00 */
[C---:B------:R-:W-:Y:S01]  /*3560*/  @P0 IMAD R23, R7.reuse, R0, R2 ;  /* 0x0000000007170224 */ /* 0x040fe200078e0202 */
[----:B------:R-:W-:-:S03]  /*3570*/  @P0 IADD3 R7, PT, PT, R7, 0x2, RZ ;  /* 0x0000000207070810 */ /* 0x000fc60007ffe0ff */
[----:B------:R-:W-:-:S03]  /*3580*/  @P0 IMAD.IADD R25, R23, 0x1, R0 ;  /* 0x0000000117190824 */ /* 0x000fc600078e0200 */
[----:B------:R-:W3:Y:S01]  /*3590*/  LDC.64 R8, c[0x0][0x388] ;  /* 0x0000e200ff087b82 */ /* 0x000ee20000000a00 */
[C---:B0-----:R-:W-:Y:S01]  /*35a0*/  @P0 IMAD.WIDE.U32 R20, R15.reuse, 0x4, R16 ;  /* 0x000000040f140825 */ /* 0x041fe200078e0010 */
[----:B------:R-:W-:-:S03]  /*35b0*/  @P0 IADD3 R15, PT, PT, R15, 0x1, RZ ;  /* 0x000000010f0f0810 */ /* 0x000fc60007ffe0ff */
[----:B------:R-:W-:Y:S01]  /*35c0*/  @!P1 IMAD R5, R3, R5, R7 ;  /* 0x0000000503059224 */ /* 0x000fe200078e0207 */
[----:B------:R-:W4:Y:S01]  /*35d0*/  @P0 LDG.E.CONSTANT R4, desc[UR8][R20.64] ;  /* 0x0000000814040981 */ /* 0x000f22000c1e9900 */
[----:B------:R-:W-:-:S04]  /*35e0*/  @P0 IMAD.WIDE.U32 R16, R15, 0x4, R16 ;  /* 0x000000040f100825 */ /* 0x000fc800078e0010 */
[--C-:B-1----:R-:W-:Y:S02]  /*35f0*/  @P0 IMAD.WIDE.U32 R14, R23, 0x4, R12.reuse ;  /* 0x00000004170e0825 */ /* 0x102fe400078e000c */
[----:B------:R-:W5:Y:S02]  /*3600*/  @P0 LDG.E.CONSTANT R17, desc[UR8][R16.64] ;  /* 0x0000000810110981 */ /* 0x000f64000c1e9900 */
[----:B------:R-:W-:Y:S02]  /*3610*/  @P0 IMAD.WIDE.U32 R12, R25, 0x4, R12 ;  /* 0x00000004190c0825 */ /* 0x000fe400078e000c */
[----:B------:R-:W4:Y:S02]  /*3620*/  @P0 LDG.E.CONSTANT R15, desc[UR8][R14.64] ;  /* 0x000000080e0f0981 */ /* 0x000f24000c1e9900 */
[----:B------:R-:W-:Y:S02]  /*3630*/  @!P1 IMAD R7, R7, R0, R2 ;  /* 0x0000000007079224 */ /* 0x000fe400078e0202 */
[----:B--2---:R-:W-:Y:S01]  /*3640*/  @!P1 IMAD.WIDE.U32 R10, R5, 0x4, R10 ;  /* 0x00000004050a9825 */ /* 0x004fe200078e000a */
[----:B------:R-:W5:Y:S03]  /*3650*/  @P0 LDG.E.CONSTANT R12, desc[UR8][R12.64] ;  /* 0x000000080c0c0981 */ /* 0x000f66000c1e9900 */
[----:B---3--:R-:W-:-:S02]  /*3660*/  @!P1 IMAD.WIDE.U32 R8, R7, 0x4, R8 ;  /* 0x0000000407089825 */ /* 0x008fc400078e0008 */
[----:B------:R-:W2:Y:S04]  /*3670*/  @!P1 LDG.E.CONSTANT R11, desc[UR8][R10.64] ;  /* 0x000000080a0b9981 */ /* 0x000ea8000c1e9900 */
[----:B------:R-:W2:Y:S01]  /*3680*/  @!P1 LDG.E.CONSTANT R8, desc[UR8][R8.64] ;  /* 0x0000000808089981 */ /* 0x000ea2000c1e9900 */
[----:B----4-:R-:W-:Y:S01]  /*3690*/  @P0 FADD R6, R15, R4 ;  /* 0x000000040f060221 */ /* 0x010fe20000000000 */
[----:B-----5:R-:W-:-:S05]  /*36a0*/  @P0 FADD R5, R12, R17 ;  /* 0x000000110c050221 */ /* 0x020fca0000000000 */
[----:B------:R-:W-:Y:S01]  /*36b0*/  @P0 FMNMX3 R19, R19, R6, R5, PT ;  /* 0x0000000613130276 */ /* 0x000fe20003800005 */
[----:B--2---:R-:W-:-:S05]  /*36c0*/  @!P1 FADD R4, R8, R11 ;  /* 0x0000000b08049221 */ /* 0x004fca0000000000 */
[----:B------:R-:W-:-:S07]  /*36d0*/  @!P1 FMNMX R19, R19, R4, PT ;  /* 0x0000000413139209 */ /* 0x000fce0003800000 */
.L_x_210:
[----:B0-----:R-:W0:Y:S01]  /*36e0*/  LDC.64 R4, c[0x0][0x390] ;  /* 0x0000e400ff047b82 */ /* 0x001e220000000a00 */
[----:B------:R-:W-:-:S04]  /*36f0*/  IMAD R3, R3, R0, R2 ;  /* 0x0000000003037224 */ /* 0x000fc800078e0202 */
[----:B0-----:R-:W-:-:S05]  /*3700*/  IMAD.WIDE.U32 R2, R3, 0x4, R4 ;  /* 0x0000000403027825 */ /* 0x001fca00078e0004 */
[----:B------:R-:W-:Y:S01]  /*3710*/  STG.E desc[UR8][R2.64], R19 ;  /* 0x0000001302007986 */ /* 0x000fe2000c101908 */
[----:B------:R-:W-:Y:S05]  /*3720*/  EXIT ;  /* 0x000000000000794d */ /* 0x000fea0003800000 */
.L_x_249:
        /* <DEDUP_REMOVED lines=13> */
.L_x_783:


//--------------------- .nv.shared.reserved.0     --------------------------
	.section	.nv.shared.reserved.0,"aw",@nobits
	.weak		__nv_reservedSMEM_offset_0_alias
	.size		__nv_reservedSMEM_offset_0_alias, 0, 64
	.other		__nv_reservedSMEM_offset_0_alias,@"STO_CUDA_RESERVED_SHARED STV_DEFAULT"
__nv_reservedSMEM_offset_0_alias:
	.zero		0
	.zero		64


//--------------------- .nv.constant0.semiring_matmul_batched_i32 --------------------------
	.section	.nv.constant0.semiring_matmul_batched_i32,"a",@progbits
	.sectionflags	@""
	.align	4
.nv.constant0.semiring_matmul_batched_i32:
	.zero		940


//--------------------- .nv.constant0.semiring_matmul_i32 --------------------------
	.section	.nv.constant0.semiring_matmul_i32,"a",@progbits
	.sectionflags	@""
	.align	4
.nv.constant0.semiring_matmul_i32:
	.zero		936


//--------------------- .nv.constant0.semiring_matmul_batched_f64 --------------------------
	.section	.nv.constant0.semiring_matmul_batched_f64,"a",@progbits
	.sectionflags	@""
	.align	4
.nv.constant0.semiring_matmul_batched_f64:
	.zero		940


//--------------------- .nv.constant0.semiring_matmul_f64 --------------------------
	.section	.nv.constant0.semiring_matmul_f64,"a",@progbits
	.sectionflags	@""
	.align	4
.nv.constant0.semiring_matmul_f64:
	.zero		936


//--------------------- .nv.constant0.semiring_matmul_batched_f32 --------------------------
	.section	.nv.constant0.semiring_matmul_batched_f32,"a",@progbits
	.sectionflags	@""
	.align	4
.nv.constant0.semiring_matmul_batched_f32:
	.zero		940


//--------------------- .nv.constant0.semiring_matmul_f32 --------------------------
	.section	.nv.constant0.semiring_matmul_f32,"a",@progbits
	.sectionflags	@""
	.align	4
.nv.constant0.semiring_matmul_f32:
	.zero		936


//--------------------- SYMBOLS --------------------------

	.type		.nv.reservedSmem.offset0,@object
	.size		.nv.reservedSmem.offset0,0x4
